	.target	sm_90a

	.elftype	@"ET_EXEC"


//--------------------- .note.nv.tkinfo           --------------------------
	.section	.note.nv.tkinfo,"",@"SHT_NOTE"
	.sectionflags	@"SHF_NOTE_NV_TKINFO"
	.tkinfo
        /*0018*/ 	.word	0x00000002
        /*0030*/ 	.string	""
        /*0030*/ 	.string	"ptxas"
        /*0030*/ 	.string	"Cuda compilation tools, release 13.0, V13.0.88"
        /*0030*/ 	.string	"Build cuda_13.0.r13.0/compiler.36424714_0"
        /*0030*/ 	.string	"-arch sm_90a -m 64 "



//--------------------- .note.nv.cuinfo           --------------------------
	.section	.note.nv.cuinfo,"",@"SHT_NOTE"
	.sectionflags	@"SHF_NOTE_NV_CUINFO"
        /*0018*/ 	.short	0x0002
        /*001a*/ 	.short	0x005a
        /*001c*/ 	.short	0x0082
	.zero		2


//--------------------- .nv.info                  --------------------------
	.section	.nv.info,"",@"SHT_CUDA_INFO"
	.align	4


	//----- nvinfo : EIATTR_REGCOUNT
	.align		4
        /*0000*/ 	.byte	0x04, 0x2f
        /*0002*/ 	.short	(.L_15 - .L_14)
	.align		4
.L_14:
        /*0004*/ 	.word	index@(_ZN7cutlass13device_kernelINS_4gemm6kernel13GemmUniversalIN4cute5tupleIJiiiiEEENS1_10collective13CollectiveMmaINS1_34MainloopSm90TmaGmmaWarpSpecializedILi2ENS5_IJNS4_1CILi1EEESB_SB_EEENS1_35KernelTmaWarpSpecializedCooperativeEEENS5_IJNSA_ILi384EEENSA_ILi224EEENSA_ILi128EEEEEEaNS5_IJlSB_lEEEaSJ_NS4_8TiledMMAINS4_8MMA_AtomIJNS4_4SM904GMMA26MMA_64x32x32_S32S8S8_SS_TNEEEENS4_6LayoutINS5_IJNSA_ILi2EEESB_SB_EEENS5_IJSB_NSA_ILi0EEEST_EEEEENS5_IJNS4_10UnderscoreESW_SW_EEEEENS4_13SM90_TMA_LOADENS4_14ComposedLayoutINS4_7SwizzleILi3ELi4ELi3EEENS4_18smem_ptr_flag_bitsILi8EEENSQ_INS5_IJNSA_ILi8EEESH_EEENS5_IJSH_SB_EEEEEEEvNS4_8identityESZ_S19_vS1A_EENS_8epilogue10collective6detail29Sm90TmaWarpSpecializedAdapterINS1D_15DefaultEpilogueIaSJ_SJ_NS1C_6thread17LinearCombinationIaLi1EiiLNS1H_9ScaleType4KindE0ELNS_15FloatRoundStyleE2EaEENS1_15EpilogueDefaultEEEEEvvEEEEvNT_6ParamsE)
        /*0008*/ 	.word	0x000000a8


	//----- nvinfo : EIATTR_FRAME_SIZE
	.align		4
.L_15:
        /*000c*/ 	.byte	0x04, 0x11
        /*000e*/ 	.short	(.L_17 - .L_16)
	.align		4
.L_16:
        /*0010*/ 	.word	index@(_ZN7cutlass13device_kernelINS_4gemm6kernel13GemmUniversalIN4cute5tupleIJiiiiEEENS1_10collective13CollectiveMmaINS1_34MainloopSm90TmaGmmaWarpSpecializedILi2ENS5_IJNS4_1CILi1EEESB_SB_EEENS1_35KernelTmaWarpSpecializedCooperativeEEENS5_IJNSA_ILi384EEENSA_ILi224EEENSA_ILi128EEEEEEaNS5_IJlSB_lEEEaSJ_NS4_8TiledMMAINS4_8MMA_AtomIJNS4_4SM904GMMA26MMA_64x32x32_S32S8S8_SS_TNEEEENS4_6LayoutINS5_IJNSA_ILi2EEESB_SB_EEENS5_IJSB_NSA_ILi0EEEST_EEEEENS5_IJNS4_10UnderscoreESW_SW_EEEEENS4_13SM90_TMA_LOADENS4_14ComposedLayoutINS4_7SwizzleILi3ELi4ELi3EEENS4_18smem_ptr_flag_bitsILi8EEENSQ_INS5_IJNSA_ILi8EEESH_EEENS5_IJSH_SB_EEEEEEEvNS4_8identityESZ_S19_vS1A_EENS_8epilogue10collective6detail29Sm90TmaWarpSpecializedAdapterINS1D_15DefaultEpilogueIaSJ_SJ_NS1C_6thread17LinearCombinationIaLi1EiiLNS1H_9ScaleType4KindE0ELNS_15FloatRoundStyleE2EaEENS1_15EpilogueDefaultEEEEEvvEEEEvNT_6ParamsE)
        /*0014*/ 	.word	0x000007d0


	//----- nvinfo : EIATTR_MIN_STACK_SIZE
	.align		4
.L_17:
        /*0018*/ 	.byte	0x04, 0x12
        /*001a*/ 	.short	(.L_19 - .L_18)
	.align		4
.L_18:
        /*001c*/ 	.word	index@(_ZN7cutlass13device_kernelINS_4gemm6kernel13GemmUniversalIN4cute5tupleIJiiiiEEENS1_10collective13CollectiveMmaINS1_34MainloopSm90TmaGmmaWarpSpecializedILi2ENS5_IJNS4_1CILi1EEESB_SB_EEENS1_35KernelTmaWarpSpecializedCooperativeEEENS5_IJNSA_ILi384EEENSA_ILi224EEENSA_ILi128EEEEEEaNS5_IJlSB_lEEEaSJ_NS4_8TiledMMAINS4_8MMA_AtomIJNS4_4SM904GMMA26MMA_64x32x32_S32S8S8_SS_TNEEEENS4_6LayoutINS5_IJNSA_ILi2EEESB_SB_EEENS5_IJSB_NSA_ILi0EEEST_EEEEENS5_IJNS4_10UnderscoreESW_SW_EEEEENS4_13SM90_TMA_LOADENS4_14ComposedLayoutINS4_7SwizzleILi3ELi4ELi3EEENS4_18smem_ptr_flag_bitsILi8EEENSQ_INS5_IJNSA_ILi8EEESH_EEENS5_IJSH_SB_EEEEEEEvNS4_8identityESZ_S19_vS1A_EENS_8epilogue10collective6detail29Sm90TmaWarpSpecializedAdapterINS1D_15DefaultEpilogueIaSJ_SJ_NS1C_6thread17LinearCombinationIaLi1EiiLNS1H_9ScaleType4KindE0ELNS_15FloatRoundStyleE2EaEENS1_15EpilogueDefaultEEEEEvvEEEEvNT_6ParamsE)
        /*0020*/ 	.word	0x000007d0
.L_19:


//--------------------- .nv.compat                --------------------------
	.section	.nv.compat,"",@"SHT_CUDA_COMPAT_INFO"
	.align	4
        /*0000*/ 	.byte	0x02, 0x09, 0x01, 0x00, 0x02, 0x02, 0x04, 0x00, 0x02, 0x05, 0x05, 0x00, 0x03, 0x07, 0x01, 0x01
        /*0010*/ 	.byte	0x02, 0x03, 0x01, 0x00, 0x02, 0x06, 0x01, 0x00, 0x04, 0x0b, 0x08, 0x00, 0x00, 0x00, 0x00, 0x00
        /*0020*/ 	.byte	0x00, 0x00, 0x00, 0x00


//--------------------- .nv.info._ZN7cutlass13device_kernelINS_4gemm6kernel13GemmUniversalIN4cute5tupleIJiiiiEEENS1_10collective13CollectiveMmaINS1_34MainloopSm90TmaGmmaWarpSpecializedILi2ENS5_IJNS4_1CILi1EEESB_SB_EEENS1_35KernelTmaWarpSpecializedCooperativeEEENS5_IJNSA_ILi384EEENSA_ILi224EEENSA_ILi128EEEEEEaNS5_IJlSB_lEEEaSJ_NS4_8TiledMMAINS4_8MMA_AtomIJNS4_4SM904GMMA26MMA_64x32x32_S32S8S8_SS_TNEEEENS4_6LayoutINS5_IJNSA_ILi2EEESB_SB_EEENS5_IJSB_NSA_ILi0EEEST_EEEEENS5_IJNS4_10UnderscoreESW_SW_EEEEENS4_13SM90_TMA_LOADENS4_14ComposedLayoutINS4_7SwizzleILi3ELi4ELi3EEENS4_18smem_ptr_flag_bitsILi8EEENSQ_INS5_IJNSA_ILi8EEESH_EEENS5_IJSH_SB_EEEEEEEvNS4_8identityESZ_S19_vS1A_EENS_8epilogue10collective6detail29Sm90TmaWarpSpecializedAdapterINS1D_15DefaultEpilogueIaSJ_SJ_NS1C_6thread17LinearCombinationIaLi1EiiLNS1H_9ScaleType4KindE0ELNS_15FloatRoundStyleE2EaEENS1_15EpilogueDefaultEEEEEvvEEEEvNT_6ParamsE --------------------------
	.section	.nv.info._ZN7cutlass13device_kernelINS_4gemm6kernel13GemmUniversalIN4cute5tupleIJiiiiEEENS1_10collective13CollectiveMmaINS1_34MainloopSm90TmaGmmaWarpSpecializedILi2ENS5_IJNS4_1CILi1EEESB_SB_EEENS1_35KernelTmaWarpSpecializedCooperativeEEENS5_IJNSA_ILi384EEENSA_ILi224EEENSA_ILi128EEEEEEaNS5_IJlSB_lEEEaSJ_NS4_8TiledMMAINS4_8MMA_AtomIJNS4_4SM904GMMA26MMA_64x32x32_S32S8S8_SS_TNEEEENS4_6LayoutINS5_IJNSA_ILi2EEESB_SB_EEENS5_IJSB_NSA_ILi0EEEST_EEEEENS5_IJNS4_10UnderscoreESW_SW_EEEEENS4_13SM90_TMA_LOADENS4_14ComposedLayoutINS4_7SwizzleILi3ELi4ELi3EEENS4_18smem_ptr_flag_bitsILi8EEENSQ_INS5_IJNSA_ILi8EEESH_EEENS5_IJSH_SB_EEEEEEEvNS4_8identityESZ_S19_vS1A_EENS_8epilogue10collective6detail29Sm90TmaWarpSpecializedAdapterINS1D_15DefaultEpilogueIaSJ_SJ_NS1C_6thread17LinearCombinationIaLi1EiiLNS1H_9ScaleType4KindE0ELNS_15FloatRoundStyleE2EaEENS1_15EpilogueDefaultEEEEEvvEEEEvNT_6ParamsE,"",@"SHT_CUDA_INFO"
	.sectionflags	@""
	.align	4


	//----- nvinfo : EIATTR_CUDA_API_VERSION
	.align		4
        /*0000*/ 	.byte	0x04, 0x37
        /*0002*/ 	.short	(.L_21 - .L_20)
.L_20:
        /*0004*/ 	.word	0x00000082


	//----- nvinfo : EIATTR_KPARAM_INFO
	.align		4
.L_21:
        /*0008*/ 	.byte	0x04, 0x17
        /*000a*/ 	.short	(.L_23 - .L_22)
.L_22:
        /*000c*/ 	.word	0x00000000
        /*0010*/ 	.short	0x0000
        /*0012*/ 	.short	0x0070
        /*0014*/ 	.byte	0x00, 0xf0, 0x01, 0x10


	//----- nvinfo : EIATTR_SPARSE_MMA_MASK
	.align		4
.L_23:
        /*0018*/ 	.byte	0x03, 0x50
        /*001a*/ 	.short	0x0000


	//----- nvinfo : EIATTR_MAXREG_COUNT
	.align		4
        /*001c*/ 	.byte	0x03, 0x1b
        /*001e*/ 	.short	0x00a8


	//----- nvinfo : EIATTR_NUM_BARRIERS
	.align		4
        /*0020*/ 	.byte	0x02, 0x4c
        /*0022*/ 	.byte	0x01
	.zero		1


	//----- nvinfo : EIATTR_EXTERNS
	.align		4
        /*0024*/ 	.byte	0x04, 0x0f
        /*0026*/ 	.short	(.L_25 - .L_24)


	//   ....[0]....
	.align		4
.L_24:
        /*0028*/ 	.word	index@(__assertfail)


	//----- nvinfo : EIATTR_ANNOTATIONS
	.align		4
.L_25:
        /*002c*/ 	.byte	0x04, 0x55
        /*002e*/ 	.short	(.L_27 - .L_26)


	//   ....[0]....
.L_26:
        /*0030*/ 	.word	0x00000001
        /*0034*/ 	.byte	0x70, 0x03, 0x00, 0x00, 0x01, 0x00, 0x00, 0x00, 0x60, 0x05, 0x00, 0x00, 0x01, 0x00, 0x00, 0x00
        /* <DEDUP_REMOVED lines=973> */
        /*3d14*/ 	.byte	0x50, 0x70, 0x02, 0x00, 0x01, 0x00, 0x00, 0x00, 0x70, 0x70, 0x02, 0x00


	//----- nvinfo : EIATTR_MERCURY_ISA_VERSION
	.align		4
.L_27:
        /*3d20*/ 	.byte	0x03, 0x5f
        /*3d22*/ 	.short	0x0101


	//----- nvinfo : EIATTR_INT_WARP_WIDE_INSTR_OFFSETS
	.align		4
        /*3d24*/ 	.byte	0x04, 0x31
        /*3d26*/ 	.short	(.L_29 - .L_28)


	//   ....[0]....
.L_28:
        /*3d28*/ 	.word	0x00000450


	//   ....[1]....
        /*3d2c*/ 	.word	0x00000470


	//   ....[2]....
        /*3d30*/ 	.word	0x000004f0


	//----- nvinfo : EIATTR_COOP_GROUP_MASK_REGIDS
	.align		4
.L_29:
        /*3d34*/ 	.byte	0x04, 0x29
        /*3d36*/ 	.short	(.L_31 - .L_30)


	//   ....[0]....
.L_30:
        /*3d38*/ 	.word	0xffffffff


	//   ....[1]....
        /*3d3c*/ 	.word	0xffffffff


	//   ....[2]....
        /*3d40*/ 	.word	0xffffffff


	//   ....[3]....
        /*3d44*/ 	.word	0xffffffff


	//   ....[4]....
        /*3d48*/ 	.word	0xffffffff


	//----- nvinfo : EIATTR_COOP_GROUP_INSTR_OFFSETS
	.align		4
.L_31:
        /*3d4c*/ 	.byte	0x04, 0x28
        /*3d4e*/ 	.short	(.L_33 - .L_32)


	//   ....[0]....
.L_32:
        /*3d50*/ 	.word	0x00000070


	//   ....[1]....
        /*3d54*/ 	.word	0x00000080


	//   ....[2]....
        /*3d58*/ 	.word	0x000001a0


	//   ....[3]....
        /*3d5c*/ 	.word	0x000003b0


	//   ....[4]....
        /*3d60*/ 	.word	0x000010b0


	//----- nvinfo : EIATTR_REG_RECONFIG
	.align		4
.L_33:
        /*3d64*/ 	.byte	0x01, 0x54
	.zero		2


	//----- nvinfo : EIATTR_SYSCALL_OFFSETS
	.align		4
        /*3d68*/ 	.byte	0x04, 0x46
        /*3d6a*/ 	.short	(.L_35 - .L_34)


	//   ....[0]....
.L_34:
        /*3d6c*/ 	.word	0x00001260


	//----- nvinfo : EIATTR_MBARRIER_INSTR_OFFSETS
	.align		4
.L_35:
        /*3d70*/ 	.byte	0x04, 0x39
        /*3d72*/ 	.short	(.L_37 - .L_36)


	//   ....[0]....
.L_36:
        /*3d74*/ 	.word	0x00000320
        /*3d78*/ 	.word	0x000000ff
        /*3d7c*/ 	.word	0x00000000
        /*3d80*/ 	.short	0x0100
        /*3d82*/ 	.byte	0x09
	.zero		1


	//   ....[1]....
        /*3d84*/ 	.word	0x00000330
        /*3d88*/ 	.word	0x000000ff
        /*3d8c*/ 	.word	0x00000010
        /*3d90*/ 	.short	0x0100
        /*3d92*/ 	.byte	0x09
	.zero		1


	//   ....[2]....
        /*3d94*/ 	.word	0x00000340
        /*3d98*/ 	.word	0x000000ff
        /*3d9c*/ 	.word	0x00000008
        /*3da0*/ 	.short	0x0100
        /*3da2*/ 	.byte	0x09
	.zero		1


	//   ....[3]....
        /*3da4*/ 	.word	0x00000350
        /*3da8*/ 	.word	0x000000ff
        /*3dac*/ 	.word	0x00000018
        /*3db0*/ 	.short	0x0100
        /*3db2*/ 	.byte	0x09
	.zero		1


	//   ....[4]....
        /*3db4*/ 	.word	0x00000510
        /*3db8*/ 	.word	0x000000ff
        /*3dbc*/ 	.word	0x00000030
        /*3dc0*/ 	.short	0x0100
        /*3dc2*/ 	.byte	0x06
	.zero		1


	//   ....[5]....
        /*3dc4*/ 	.word	0x00000520
        /*3dc8*/ 	.word	0x000000ff
        /*3dcc*/ 	.word	0x00000038
        /*3dd0*/ 	.short	0x0100
        /*3dd2*/ 	.byte	0x06
	.zero		1


	//   ....[6]....
        /*3dd4*/ 	.word	0x00001340
        /*3dd8*/ 	.word	0x00000003
        /*3ddc*/ 	.word	0x00000000
        /*3de0*/ 	.short	0x010a
        /*3de2*/ 	.byte	0x3f
	.zero		1


	//   ....[7]....
        /*3de4*/ 	.word	0x00001380
        /*3de8*/ 	.word	0x00000003
        /*3dec*/ 	.word	0x00000000
        /*3df0*/ 	.short	0x010a
        /*3df2*/ 	.byte	0x3f
	.zero		1


	//   ....[8]....
        /*3df4*/ 	.word	0x00007670
        /*3df8*/ 	.word	0x00000002
        /*3dfc*/ 	.word	0x00000000
        /*3e00*/ 	.short	0x010a
        /*3e02*/ 	.byte	0x3f
	.zero		1


	//   ....[9]....
        /*3e04*/ 	.word	0x000076b0
        /*3e08*/ 	.word	0x00000002
        /*3e0c*/ 	.word	0x00000000
        /*3e10*/ 	.short	0x010a
        /*3e12*/ 	.byte	0x3f
	.zero		1


	//   ....[10]....
        /*3e14*/ 	.word	0x0000e150
        /*3e18*/ 	.word	0x00000002
        /*3e1c*/ 	.word	0x00000000
        /*3e20*/ 	.short	0x0101
        /*3e22*/ 	.byte	0x3f
	.zero		1


	//   ....[11]....
        /*3e24*/ 	.word	0x0000e340
        /*3e28*/ 	.word	0x00000000
        /*3e2c*/ 	.word	0x00000000
        /*3e30*/ 	.short	0x0101
        /*3e32*/ 	.byte	0x3f
	.zero		1


	//   ....[12]....
        /*3e34*/ 	.word	0x00026c00
        /*3e38*/ 	.word	0x0000000e
        /*3e3c*/ 	.word	0x00000010
        /*3e40*/ 	.short	0x010a
        /*3e42*/ 	.byte	0x3f
	.zero		1


	//   ....[13]....
        /*3e44*/ 	.word	0x00026fe0
        /*3e48*/ 	.word	0x00000002
        /*3e4c*/ 	.word	0x00000038
        /*3e50*/ 	.short	0x0101
        /*3e52*/ 	.byte	0x3f
	.zero		1


	//   ....[14]....
        /*3e54*/ 	.word	0x00027740
        /*3e58*/ 	.word	0x00000005
        /*3e5c*/ 	.word	0x00000000
        /*3e60*/ 	.short	0x010a
        /*3e62*/ 	.byte	0x3f
	.zero		1


	//   ....[15]....
        /*3e64*/ 	.word	0x000277d0
        /*3e68*/ 	.word	0x00000003
        /*3e6c*/ 	.word	0x00000000
        /*3e70*/ 	.short	0x010a
        /*3e72*/ 	.byte	0x3f
	.zero		1


	//   ....[16]....
        /*3e74*/ 	.word	0x00027830
        /*3e78*/ 	.word	0x00000003
        /*3e7c*/ 	.word	0x00000000
        /*3e80*/ 	.short	0x010a
        /*3e82*/ 	.byte	0x3f
	.zero		1


	//   ....[17]....
        /*3e84*/ 	.word	0x00027880
        /*3e88*/ 	.word	0x00000002
        /*3e8c*/ 	.word	0x00000000
        /*3e90*/ 	.short	0x010a
        /*3e92*/ 	.byte	0x3f
	.zero		1


	//   ....[18]....
        /*3e94*/ 	.word	0x00027950
        /*3e98*/ 	.word	0x0000000e
        /*3e9c*/ 	.word	0x00000010
        /*3ea0*/ 	.short	0x010a
        /*3ea2*/ 	.byte	0x3f
	.zero		1


	//   ....[19]....
        /*3ea4*/ 	.word	0x00027a20
        /*3ea8*/ 	.word	0x00000005
        /*3eac*/ 	.word	0x00000000
        /*3eb0*/ 	.short	0x010a
        /*3eb2*/ 	.byte	0x3f
	.zero		1


	//----- nvinfo : EIATTR_NUM_MBARRIERS
	.align		4
.L_37:
        /*3eb4*/ 	.byte	0x03, 0x38
        /*3eb6*/ 	.short	0x0006


	//----- nvinfo : EIATTR_EXIT_INSTR_OFFSETS
	.align		4
        /*3eb8*/ 	.byte	0x04, 0x1c
        /*3eba*/ 	.short	(.L_39 - .L_38)


	//   ....[0]....
.L_38:
        /*3ebc*/ 	.word	0x00000640


	//   ....[1]....
        /*3ec0*/ 	.word	0x00000f60


	//   ....[2]....
        /*3ec4*/ 	.word	0x00026220


	//   ....[3]....
        /*3ec8*/ 	.word	0x00026890


	//   ....[4]....
        /*3ecc*/ 	.word	0x00027820


	//----- nvinfo : EIATTR_MAX_THREADS
	.align		4
.L_39:
        /*3ed0*/ 	.byte	0x04, 0x05
        /*3ed2*/ 	.short	(.L_41 - .L_40)
.L_40:
        /*3ed4*/ 	.word	0x00000180
        /*3ed8*/ 	.word	0x00000001
        /*3edc*/ 	.word	0x00000001


	//----- nvinfo : EIATTR_CRS_STACK_SIZE
	.align		4
.L_41:
        /*3ee0*/ 	.byte	0x04, 0x1e
        /*3ee2*/ 	.short	(.L_43 - .L_42)
.L_42:
        /*3ee4*/ 	.word	0x00000000


	//----- nvinfo : EIATTR_CBANK_PARAM_SIZE
	.align		4
.L_43:
        /*3ee8*/ 	.byte	0x03, 0x19
        /*3eea*/ 	.short	0x0470


	//----- nvinfo : EIATTR_PARAM_CBANK
	.align		4
        /*3eec*/ 	.byte	0x04, 0x0a
        /*3eee*/ 	.short	(.L_45 - .L_44)
	.align		4
.L_44:
        /*3ef0*/ 	.word	index@(.nv.constant0._ZN7cutlass13device_kernelINS_4gemm6kernel13GemmUniversalIN4cute5tupleIJiiiiEEENS1_10collective13CollectiveMmaINS1_34MainloopSm90TmaGmmaWarpSpecializedILi2ENS5_IJNS4_1CILi1EEESB_SB_EEENS1_35KernelTmaWarpSpecializedCooperativeEEENS5_IJNSA_ILi384EEENSA_ILi224EEENSA_ILi128EEEEEEaNS5_IJlSB_lEEEaSJ_NS4_8TiledMMAINS4_8MMA_AtomIJNS4_4SM904GMMA26MMA_64x32x32_S32S8S8_SS_TNEEEENS4_6LayoutINS5_IJNSA_ILi2EEESB_SB_EEENS5_IJSB_NSA_ILi0EEEST_EEEEENS5_IJNS4_10UnderscoreESW_SW_EEEEENS4_13SM90_TMA_LOADENS4_14ComposedLayoutINS4_7SwizzleILi3ELi4ELi3EEENS4_18smem_ptr_flag_bitsILi8EEENSQ_INS5_IJNSA_ILi8EEESH_EEENS5_IJSH_SB_EEEEEEEvNS4_8identityESZ_S19_vS1A_EENS_8epilogue10collective6detail29Sm90TmaWarpSpecializedAdapterINS1D_15DefaultEpilogueIaSJ_SJ_NS1C_6thread17LinearCombinationIaLi1EiiLNS1H_9ScaleType4KindE0ELNS_15FloatRoundStyleE2EaEENS1_15EpilogueDefaultEEEEEvvEEEEvNT_6ParamsE)
        /*3ef4*/ 	.short	0x0210
        /*3ef6*/ 	.short	0x0470


	//----- nvinfo : EIATTR_SW_WAR
	.align		4
.L_45:
        /*3ef8*/ 	.byte	0x04, 0x36
        /*3efa*/ 	.short	(.L_47 - .L_46)
.L_46:
        /*3efc*/ 	.word	0x00000008
.L_47:


//--------------------- .nv.callgraph             --------------------------
	.section	.nv.callgraph,"",@"SHT_CUDA_CALLGRAPH"
	.align	4
	.sectionentsize	8
	.align		4
        /*0000*/ 	.word	0x00000000
	.align		4
        /*0004*/ 	.word	0xffffffff
	.align		4
        /*0008*/ 	.word	index@(_ZN7cutlass13device_kernelINS_4gemm6kernel13GemmUniversalIN4cute5tupleIJiiiiEEENS1_10collective13CollectiveMmaINS1_34MainloopSm90TmaGmmaWarpSpecializedILi2ENS5_IJNS4_1CILi1EEESB_SB_EEENS1_35KernelTmaWarpSpecializedCooperativeEEENS5_IJNSA_ILi384EEENSA_ILi224EEENSA_ILi128EEEEEEaNS5_IJlSB_lEEEaSJ_NS4_8TiledMMAINS4_8MMA_AtomIJNS4_4SM904GMMA26MMA_64x32x32_S32S8S8_SS_TNEEEENS4_6LayoutINS5_IJNSA_ILi2EEESB_SB_EEENS5_IJSB_NSA_ILi0EEEST_EEEEENS5_IJNS4_10UnderscoreESW_SW_EEEEENS4_13SM90_TMA_LOADENS4_14ComposedLayoutINS4_7SwizzleILi3ELi4ELi3EEENS4_18smem_ptr_flag_bitsILi8EEENSQ_INS5_IJNSA_ILi8EEESH_EEENS5_IJSH_SB_EEEEEEEvNS4_8identityESZ_S19_vS1A_EENS_8epilogue10collective6detail29Sm90TmaWarpSpecializedAdapterINS1D_15DefaultEpilogueIaSJ_SJ_NS1C_6thread17LinearCombinationIaLi1EiiLNS1H_9ScaleType4KindE0ELNS_15FloatRoundStyleE2EaEENS1_15EpilogueDefaultEEEEEvvEEEEvNT_6ParamsE)
	.align		4
        /*000c*/ 	.word	index@(__assertfail)
	.align		4
        /*0010*/ 	.word	0x00000000
	.align		4
        /*0014*/ 	.word	0xfffffffe
	.align		4
        /*0018*/ 	.word	0x00000000
	.align		4
        /*001c*/ 	.word	0xfffffffd
	.align		4
        /*0020*/ 	.word	0x00000000
	.align		4
        /*0024*/ 	.word	0xfffffffc


//--------------------- .nv.constant4             --------------------------
	.section	.nv.constant4,"a",@progbits
	.align	8
	.align		8
.nv.constant4:
        /*0000*/ 	.dword	__assertfail
	.align		8
        /*0008*/ 	.dword	__unnamed_1
	.align		8
        /*0010*/ 	.dword	_ZN40_INTERNAL_fbb707cd_4_k_cu_f69325a1_122074cuda3std3__45__cpo5beginE
	.align		8
        /*0018*/ 	.dword	_ZN40_INTERNAL_fbb707cd_4_k_cu_f69325a1_122074cuda3std3__45__cpo3endE
	.align		8
        /*0020*/ 	.dword	_ZN40_INTERNAL_fbb707cd_4_k_cu_f69325a1_122074cuda3std3__45__cpo6cbeginE
	.align		8
        /*0028*/ 	.dword	_ZN40_INTERNAL_fbb707cd_4_k_cu_f69325a1_122074cuda3std3__45__cpo4cendE
	.align		8
        /*0030*/ 	.dword	_ZN40_INTERNAL_fbb707cd_4_k_cu_f69325a1_122074cuda3std3__442_GLOBAL__N__fbb707cd_4_k_cu_f69325a1_122076ignoreE
	.align		8
        /*0038*/ 	.dword	_ZN40_INTERNAL_fbb707cd_4_k_cu_f69325a1_122074cuda3std3__419piecewise_constructE
	.align		8
        /*0040*/ 	.dword	_ZN40_INTERNAL_fbb707cd_4_k_cu_f69325a1_122074cuda3std3__48in_placeE
	.align		8
        /*0048*/ 	.dword	_ZN40_INTERNAL_fbb707cd_4_k_cu_f69325a1_122074cuda3std6ranges3__45__cpo4swapE
	.align		8
        /*0050*/ 	.dword	_ZN40_INTERNAL_fbb707cd_4_k_cu_f69325a1_122074cuda3std6ranges3__45__cpo9iter_moveE
	.align		8
        /*0058*/ 	.dword	_ZN40_INTERNAL_fbb707cd_4_k_cu_f69325a1_122074cute7productE
	.align		8
        /*0060*/ 	.dword	_ZN40_INTERNAL_fbb707cd_4_k_cu_f69325a1_122074cute1_E
	.align		8
        /*0068*/ 	.dword	$str$22
	.align		8
        /*0070*/ 	.dword	$str$23


//--------------------- .text._ZN7cutlass13device_kernelINS_4gemm6kernel13GemmUniversalIN4cute5tupleIJiiiiEEENS1_10collective13CollectiveMmaINS1_34MainloopSm90TmaGmmaWarpSpecializedILi2ENS5_IJNS4_1CILi1EEESB_SB_EEENS1_35KernelTmaWarpSpecializedCooperativeEEENS5_IJNSA_ILi384EEENSA_ILi224EEENSA_ILi128EEEEEEaNS5_IJlSB_lEEEaSJ_NS4_8TiledMMAINS4_8MMA_AtomIJNS4_4SM904GMMA26MMA_64x32x32_S32S8S8_SS_TNEEEENS4_6LayoutINS5_IJNSA_ILi2EEESB_SB_EEENS5_IJSB_NSA_ILi0EEEST_EEEEENS5_IJNS4_10UnderscoreESW_SW_EEEEENS4_13SM90_TMA_LOADENS4_14ComposedLayoutINS4_7SwizzleILi3ELi4ELi3EEENS4_18smem_ptr_flag_bitsILi8EEENSQ_INS5_IJNSA_ILi8EEESH_EEENS5_IJSH_SB_EEEEEEEvNS4_8identityESZ_S19_vS1A_EENS_8epilogue10collective6detail29Sm90TmaWarpSpecializedAdapterINS1D_15DefaultEpilogueIaSJ_SJ_NS1C_6thread17LinearCombinationIaLi1EiiLNS1H_9ScaleType4KindE0ELNS_15FloatRoundStyleE2EaEENS1_15EpilogueDefaultEEEEEvvEEEEvNT_6ParamsE --------------------------
	.section	.text._ZN7cutlass13device_kernelINS_4gemm6kernel13GemmUniversalIN4cute5tupleIJiiiiEEENS1_10collective13CollectiveMmaINS1_34MainloopSm90TmaGmmaWarpSpecializedILi2ENS5_IJNS4_1CILi1EEESB_SB_EEENS1_35KernelTmaWarpSpecializedCooperativeEEENS5_IJNSA_ILi384EEENSA_ILi224EEENSA_ILi128EEEEEEaNS5_IJlSB_lEEEaSJ_NS4_8TiledMMAINS4_8MMA_AtomIJNS4_4SM904GMMA26MMA_64x32x32_S32S8S8_SS_TNEEEENS4_6LayoutINS5_IJNSA_ILi2EEESB_SB_EEENS5_IJSB_NSA_ILi0EEEST_EEEEENS5_IJNS4_10UnderscoreESW_SW_EEEEENS4_13SM90_TMA_LOADENS4_14ComposedLayoutINS4_7SwizzleILi3ELi4ELi3EEENS4_18smem_ptr_flag_bitsILi8EEENSQ_INS5_IJNSA_ILi8EEESH_EEENS5_IJSH_SB_EEEEEEEvNS4_8identityESZ_S19_vS1A_EENS_8epilogue10collective6detail29Sm90TmaWarpSpecializedAdapterINS1D_15DefaultEpilogueIaSJ_SJ_NS1C_6thread17LinearCombinationIaLi1EiiLNS1H_9ScaleType4KindE0ELNS_15FloatRoundStyleE2EaEENS1_15EpilogueDefaultEEEEEvvEEEEvNT_6ParamsE,"ax",@progbits
	.align	128
.text._ZN7cutlass13device_kernelINS_4gemm6kernel13GemmUniversalIN4cute5tupleIJiiiiEEENS1_10collective13CollectiveMmaINS1_34MainloopSm90TmaGmmaWarpSpecializedILi2ENS5_IJNS4_1CILi1EEESB_SB_EEENS1_35KernelTmaWarpSpecializedCooperativeEEENS5_IJNSA_ILi384EEENSA_ILi224EEENSA_ILi128EEEEEEaNS5_IJlSB_lEEEaSJ_NS4_8TiledMMAINS4_8MMA_AtomIJNS4_4SM904GMMA26MMA_64x32x32_S32S8S8_SS_TNEEEENS4_6LayoutINS5_IJNSA_ILi2EEESB_SB_EEENS5_IJSB_NSA_ILi0EEEST_EEEEENS5_IJNS4_10UnderscoreESW_SW_EEEEENS4_13SM90_TMA_LOADENS4_14ComposedLayoutINS4_7SwizzleILi3ELi4ELi3EEENS4_18smem_ptr_flag_bitsILi8EEENSQ_INS5_IJNSA_ILi8EEESH_EEENS5_IJSH_SB_EEEEEEEvNS4_8identityESZ_S19_vS1A_EENS_8epilogue10collective6detail29Sm90TmaWarpSpecializedAdapterINS1D_15DefaultEpilogueIaSJ_SJ_NS1C_6thread17LinearCombinationIaLi1EiiLNS1H_9ScaleType4KindE0ELNS_15FloatRoundStyleE2EaEENS1_15EpilogueDefaultEEEEEvvEEEEvNT_6ParamsE:
        .type           _ZN7cutlass13device_kernelINS_4gemm6kernel13GemmUniversalIN4cute5tupleIJiiiiEEENS1_10collective13CollectiveMmaINS1_34MainloopSm90TmaGmmaWarpSpecializedILi2ENS5_IJNS4_1CILi1EEESB_SB_EEENS1_35KernelTmaWarpSpecializedCooperativeEEENS5_IJNSA_ILi384EEENSA_ILi224EEENSA_ILi128EEEEEEaNS5_IJlSB_lEEEaSJ_NS4_8TiledMMAINS4_8MMA_AtomIJNS4_4SM904GMMA26MMA_64x32x32_S32S8S8_SS_TNEEEENS4_6LayoutINS5_IJNSA_ILi2EEESB_SB_EEENS5_IJSB_NSA_ILi0EEEST_EEEEENS5_IJNS4_10UnderscoreESW_SW_EEEEENS4_13SM90_TMA_LOADENS4_14ComposedLayoutINS4_7SwizzleILi3ELi4ELi3EEENS4_18smem_ptr_flag_bitsILi8EEENSQ_INS5_IJNSA_ILi8EEESH_EEENS5_IJSH_SB_EEEEEEEvNS4_8identityESZ_S19_vS1A_EENS_8epilogue10collective6detail29Sm90TmaWarpSpecializedAdapterINS1D_15DefaultEpilogueIaSJ_SJ_NS1C_6thread17LinearCombinationIaLi1EiiLNS1H_9ScaleType4KindE0ELNS_15FloatRoundStyleE2EaEENS1_15EpilogueDefaultEEEEEvvEEEEvNT_6ParamsE,@function
        .size           _ZN7cutlass13device_kernelINS_4gemm6kernel13GemmUniversalIN4cute5tupleIJiiiiEEENS1_10collective13CollectiveMmaINS1_34MainloopSm90TmaGmmaWarpSpecializedILi2ENS5_IJNS4_1CILi1EEESB_SB_EEENS1_35KernelTmaWarpSpecializedCooperativeEEENS5_IJNSA_ILi384EEENSA_ILi224EEENSA_ILi128EEEEEEaNS5_IJlSB_lEEEaSJ_NS4_8TiledMMAINS4_8MMA_AtomIJNS4_4SM904GMMA26MMA_64x32x32_S32S8S8_SS_TNEEEENS4_6LayoutINS5_IJNSA_ILi2EEESB_SB_EEENS5_IJSB_NSA_ILi0EEEST_EEEEENS5_IJNS4_10UnderscoreESW_SW_EEEEENS4_13SM90_TMA_LOADENS4_14ComposedLayoutINS4_7SwizzleILi3ELi4ELi3EEENS4_18smem_ptr_flag_bitsILi8EEENSQ_INS5_IJNSA_ILi8EEESH_EEENS5_IJSH_SB_EEEEEEEvNS4_8identityESZ_S19_vS1A_EENS_8epilogue10collective6detail29Sm90TmaWarpSpecializedAdapterINS1D_15DefaultEpilogueIaSJ_SJ_NS1C_6thread17LinearCombinationIaLi1EiiLNS1H_9ScaleType4KindE0ELNS_15FloatRoundStyleE2EaEENS1_15EpilogueDefaultEEEEEvvEEEEvNT_6ParamsE,(.L_x_738 - _ZN7cutlass13device_kernelINS_4gemm6kernel13GemmUniversalIN4cute5tupleIJiiiiEEENS1_10collective13CollectiveMmaINS1_34MainloopSm90TmaGmmaWarpSpecializedILi2ENS5_IJNS4_1CILi1EEESB_SB_EEENS1_35KernelTmaWarpSpecializedCooperativeEEENS5_IJNSA_ILi384EEENSA_ILi224EEENSA_ILi128EEEEEEaNS5_IJlSB_lEEEaSJ_NS4_8TiledMMAINS4_8MMA_AtomIJNS4_4SM904GMMA26MMA_64x32x32_S32S8S8_SS_TNEEEENS4_6LayoutINS5_IJNSA_ILi2EEESB_SB_EEENS5_IJSB_NSA_ILi0EEEST_EEEEENS5_IJNS4_10UnderscoreESW_SW_EEEEENS4_13SM90_TMA_LOADENS4_14ComposedLayoutINS4_7SwizzleILi3ELi4ELi3EEENS4_18smem_ptr_flag_bitsILi8EEENSQ_INS5_IJNSA_ILi8EEESH_EEENS5_IJSH_SB_EEEEEEEvNS4_8identityESZ_S19_vS1A_EENS_8epilogue10collective6detail29Sm90TmaWarpSpecializedAdapterINS1D_15DefaultEpilogueIaSJ_SJ_NS1C_6thread17LinearCombinationIaLi1EiiLNS1H_9ScaleType4KindE0ELNS_15FloatRoundStyleE2EaEENS1_15EpilogueDefaultEEEEEvvEEEEvNT_6ParamsE)
        .other          _ZN7cutlass13device_kernelINS_4gemm6kernel13GemmUniversalIN4cute5tupleIJiiiiEEENS1_10collective13CollectiveMmaINS1_34MainloopSm90TmaGmmaWarpSpecializedILi2ENS5_IJNS4_1CILi1EEESB_SB_EEENS1_35KernelTmaWarpSpecializedCooperativeEEENS5_IJNSA_ILi384EEENSA_ILi224EEENSA_ILi128EEEEEEaNS5_IJlSB_lEEEaSJ_NS4_8TiledMMAINS4_8MMA_AtomIJNS4_4SM904GMMA26MMA_64x32x32_S32S8S8_SS_TNEEEENS4_6LayoutINS5_IJNSA_ILi2EEESB_SB_EEENS5_IJSB_NSA_ILi0EEEST_EEEEENS5_IJNS4_10UnderscoreESW_SW_EEEEENS4_13SM90_TMA_LOADENS4_14ComposedLayoutINS4_7SwizzleILi3ELi4ELi3EEENS4_18smem_ptr_flag_bitsILi8EEENSQ_INS5_IJNSA_ILi8EEESH_EEENS5_IJSH_SB_EEEEEEEvNS4_8identityESZ_S19_vS1A_EENS_8epilogue10collective6detail29Sm90TmaWarpSpecializedAdapterINS1D_15DefaultEpilogueIaSJ_SJ_NS1C_6thread17LinearCombinationIaLi1EiiLNS1H_9ScaleType4KindE0ELNS_15FloatRoundStyleE2EaEENS1_15EpilogueDefaultEEEEEvvEEEEvNT_6ParamsE,@"STO_CUDA_ENTRY STV_DEFAULT"
_ZN7cutlass13device_kernelINS_4gemm6kernel13GemmUniversalIN4cute5tupleIJiiiiEEENS1_10collective13CollectiveMmaINS1_34MainloopSm90TmaGmmaWarpSpecializedILi2ENS5_IJNS4_1CILi1EEESB_SB_EEENS1_35KernelTmaWarpSpecializedCooperativeEEENS5_IJNSA_ILi384EEENSA_ILi224EEENSA_ILi128EEEEEEaNS5_IJlSB_lEEEaSJ_NS4_8TiledMMAINS4_8MMA_AtomIJNS4_4SM904GMMA26MMA_64x32x32_S32S8S8_SS_TNEEEENS4_6LayoutINS5_IJNSA_ILi2EEESB_SB_EEENS5_IJSB_NSA_ILi0EEEST_EEEEENS5_IJNS4_10UnderscoreESW_SW_EEEEENS4_13SM90_TMA_LOADENS4_14ComposedLayoutINS4_7SwizzleILi3ELi4ELi3EEENS4_18smem_ptr_flag_bitsILi8EEENSQ_INS5_IJNSA_ILi8EEESH_EEENS5_IJSH_SB_EEEEEEEvNS4_8identityESZ_S19_vS1A_EENS_8epilogue10collective6detail29Sm90TmaWarpSpecializedAdapterINS1D_15DefaultEpilogueIaSJ_SJ_NS1C_6thread17LinearCombinationIaLi1EiiLNS1H_9ScaleType4KindE0ELNS_15FloatRoundStyleE2EaEENS1_15EpilogueDefaultEEEEEvvEEEEvNT_6ParamsE:
[----:B------:R-:W0:Y:S02]  /*0000*/  LDC R1, c[0x0][0x28] ;  /* 0x00000a00ff017b82 */ /* 0x000e240000000800 */
[----:B0-----:R-:W-:Y:S01]  /*0010*/  VIADD R1, R1, 0xfffff830 ;  /* 0xfffff83001017836 */ /* 0x001fe20000000000 */
[----:B------:R-:W0:Y:S01]  /*0020*/  S2R R2, SR_TID.X ;  /* 0x0000000000027919 */ /* 0x000e220000002100 */
[----:B------:R-:W-:Y:S01]  /*0030*/  ELECT P0, URZ, PT ;  /* 0x00000000003f782f */ /* 0x000fe20003800000 */
[----:B------:R-:W-:Y:S01]  /*0040*/  BSSY B0, `(.L_x_0) ;  /* 0x0000015000007945 */ /* 0x000fe20003800000 */
[--C-:B0-----:R-:W-:Y:S02]  /*0050*/  SHF.R.U32.HI R0, RZ, 0x5, R2.reuse ;  /* 0x00000005ff007819 */ /* 0x101fe40000011602 */
[----:B------:R-:W-:-:S03]  /*0060*/  SHF.R.U32.HI R2, RZ, 0x7, R2 ;  /* 0x00000007ff027819 */ /* 0x000fc60000011602 */
[----:B------:R-:W0:Y:S04]  /*0070*/  SHFL.IDX PT, R3, R0, RZ, 0x1f ;  /* 0x00001fff00037589 */ /* 0x000e2800000e0000 */
[----:B------:R-:W1:Y:S01]  /*0080*/  SHFL.IDX PT, R2, R2, RZ, 0x1f ;  /* 0x00001fff02027589 */ /* 0x000e6200000e0000 */
[----:B0-----:R-:W-:Y:S02]  /*0090*/  R2UR UR4, R3 ;  /* 0x00000000030472ca */ /* 0x001fe400000e0000 */
[----:B-1----:R-:W-:-:S11]  /*00a0*/  R2UR UR6, R2 ;  /* 0x00000000020672ca */ /* 0x002fd600000e0000 */
[----:B------:R-:W-:Y:S02]  /*00b0*/  USHF.R.S32.HI UR5, URZ, 0x1f, UR4 ;  /* 0x0000001f3f057899 */ /* 0x000fe40008011404 */
[----:B------:R-:W-:Y:S02]  /*00c0*/  ISETP.NE.OR P0, PT, RZ, UR4, !P0 ;  /* 0x00000004ff007c0c */ /* 0x000fe4000c705670 */
[----:B------:R-:W-:-:S04]  /*00d0*/  ULEA.HI UR5, UR5, UR4, URZ, 0x2 ;  /* 0x0000000405057291 */ /* 0x000fc8000f8f103f */
[----:B------:R-:W-:-:S04]  /*00e0*/  ULOP3.LUT UR5, UR5, 0xfffffffc, URZ, 0xc0, !UPT ;  /* 0xfffffffc05057892 */ /* 0x000fc8000f8ec03f */
[----:B------:R-:W-:-:S03]  /*00f0*/  UIADD3 UR8, UR4, -UR5, URZ ;  /* 0x8000000504087290 */ /* 0x000fc6000fffe03f */
[----:B------:R-:W-:Y:S09]  /*0100*/  @P0 BRA `(.L_x_1) ;  /* 0x0000000000200947 */ /* 0x000ff20003800000 */
[----:B------:R-:W-:Y:S02]  /*0110*/  ULDC.64 UR4, c[0x0][0x198] ;  /* 0x0000660000047ab9 */ /* 0x000fe40000000a00 */
[----:B------:R-:W-:Y:S02]  /*0120*/  UIADD3 UR10, UP0, UR4, 0xf0, URZ ;  /* 0x000000f0040a7890 */ /* 0x000fe4000ff1e03f */
[----:B------:R-:W-:Y:S02]  /*0130*/  UIADD3 UR4, UP1, UR4, 0x1f0, URZ ;  /* 0x000001f004047890 */ /* 0x000fe4000ff3e03f */
[----:B------:R-:W-:Y:S02]  /*0140*/  UIADD3.X UR11, URZ, UR5, URZ, UP0, !UPT ;  /* 0x000000053f0b7290 */ /* 0x000fe400087fe43f */
[----:B------:R-:W-:-:S07]  /*0150*/  UIADD3.X UR5, URZ, UR5, URZ, UP1, !UPT ;  /* 0x000000053f057290 */ /* 0x000fce0008ffe43f */
[----:B------:R0:W-:Y:S02]  /*0160*/  UTMACCTL.PF [UR10] ;  /* 0x000000000a0079b9 */ /* 0x0001e40008040000 */
[----:B------:R0:W-:Y:S02]  /*0170*/  UTMACCTL.PF [UR4] ;  /* 0x00000000040079b9 */ /* 0x0001e40008040000 */
[----:B0-----:R-:W-:Y:S01]  /*0180*/  NOP ;  /* 0x0000000000007918 */ /* 0x001fe20000000000 */
.L_x_1:
[----:B------:R-:W-:Y:S05]  /*0190*/  BSYNC B0 ;  /* 0x0000000000007941 */ /* 0x000fea0003800000 */
.L_x_0:
[----:B------:R-:W0:Y:S01]  /*01a0*/  SHFL.IDX PT, R2, R0, RZ, 0x1f ;  /* 0x00001fff00027589 */ /* 0x000e2200000e0000 */
[----:B------:R-:W-:Y:S01]  /*01b0*/  UISETP.NE.AND UP0, UPT, UR8, 0x3, UPT ;  /* 0x000000030800788c */ /* 0x000fe2000bf05270 */
[----:B------:R-:W-:Y:S01]  /*01c0*/  ISETP.NE.AND P1, PT, RZ, UR6, PT ;  /* 0x00000006ff007c0c */ /* 0x000fe2000bf25270 */
[----:B------:R-:W-:Y:S02]  /*01d0*/  UIADD3 UR10, UR6, -0x1, URZ ;  /* 0xffffffff060a7890 */ /* 0x000fe4000fffe03f */
[----:B------:R-:W-:Y:S02]  /*01e0*/  UISETP.EQ.OR UP0, UPT, UR8, URZ, !UP0 ;  /* 0x0000003f0800728c */ /* 0x000fe4000c702670 */
[----:B------:R-:W-:Y:S02]  /*01f0*/  UISETP.GE.U32.AND UP1, UPT, UR10, 0x2, UPT ;  /* 0x000000020a00788c */ /* 0x000fe4000bf26070 */
[----:B------:R-:W-:-:S04]  /*0200*/  UISETP.EQ.AND UP0, UPT, UR6, URZ, UP0 ;  /* 0x0000003f0600728c */ /* 0x000fc80008702270 */
[----:B------:R-:W-:-:S04]  /*0210*/  USEL UR36, URZ, 0x1, !UP0 ;  /* 0x000000013f247887 */ /* 0x000fc8000c000000 */
[----:B------:R-:W-:Y:S01]  /*0220*/  USEL UR36, UR36, 0x2, UP1 ;  /* 0x0000000224247887 */ /* 0x000fe20008800000 */
[----:B0-----:R-:W-:-:S13]  /*0230*/  ISETP.NE.AND P0, PT, R2, RZ, PT ;  /* 0x000000ff0200720c */ /* 0x001fda0003f05270 */
[----:B------:R-:W-:Y:S05]  /*0240*/  @P0 BRA `(.L_x_2) ;  /* 0x0000000000480947 */ /* 0x000fea0003800000 */
[----:B------:R-:W0:Y:S01]  /*0250*/  S2UR UR9, SR_CgaCtaId ;  /* 0x00000000000979c3 */ /* 0x000e220000008800 */
[----:B------:R-:W-:Y:S01]  /*0260*/  UMOV UR4, 0x400 ;  /* 0x0000040000047882 */ /* 0x000fe20000000000 */
[----:B------:R-:W-:Y:S01]  /*0270*/  UMOV UR5, 0x1 ;  /* 0x0000000100057882 */ /* 0x000fe20000000000 */
[----:B------:R-:W-:Y:S01]  /*0280*/  UMOV UR6, 0x100 ;  /* 0x0000010000067882 */ /* 0x000fe20000000000 */
[----:B------:R-:W-:Y:S01]  /*0290*/  ELECT P0, URZ, PT ;  /* 0x00000000003f782f */ /* 0x000fe20003800000 */
[----:B------:R-:W-:-:S04]  /*02a0*/  UIADD3 UR6, -UR6, 0x100000, URZ ;  /* 0x0010000006067890 */ /* 0x000fc8000fffe13f */
[----:B------:R-:W-:Y:S02]  /*02b0*/  USHF.L.U32 UR7, UR6, 0xb, URZ ;  /* 0x0000000b06077899 */ /* 0x000fe4000800063f */
[----:B------:R-:W-:Y:S02]  /*02c0*/  USHF.L.U32 UR6, UR6, 0x1, URZ ;  /* 0x0000000106067899 */ /* 0x000fe4000800063f */
[----:B0-----:R-:W-:Y:S02]  /*02d0*/  ULEA UR9, UR9, UR4, 0x18 ;  /* 0x0000000409097291 */ /* 0x001fe4000f8ec03f */
[----:B------:R-:W-:-:S04]  /*02e0*/  UIADD3 UR4, -UR5, 0x100000, URZ ;  /* 0x0010000005047890 */ /* 0x000fc8000fffe13f */
[----:B------:R-:W-:Y:S02]  /*02f0*/  USHF.L.U32 UR5, UR4, 0xb, URZ ;  /* 0x0000000b04057899 */ /* 0x000fe4000800063f */
[----:B------:R-:W-:Y:S01]  /*0300*/  USHF.L.U32 UR4, UR4, 0x1, URZ ;  /* 0x0000000104047899 */ /* 0x000fe2000800063f */
[----:B------:R-:W0:Y:S11]  /*0310*/  FENCE.VIEW.ASYNC.S ;  /* 0x00000000000073c6 */ /* 0x000e360000000000 */
[----:B0-----:R0:W1:Y:S01]  /*0320*/  SYNCS.EXCH.64 URZ, [UR9], UR4 ;  /* 0x00000004093f75b2 */ /* 0x0010620008000100 */
[----:B------:R0:W2:Y:S01]  /*0330*/  SYNCS.EXCH.64 URZ, [UR9+0x10], UR6 ;  /* 0x00001006093f75b2 */ /* 0x0000a20008000100 */
[----:B------:R0:W3:Y:S01]  /*0340*/  SYNCS.EXCH.64 URZ, [UR9+0x8], UR4 ;  /* 0x00000804093f75b2 */ /* 0x0000e20008000100 */
[----:B------:R0:W4:Y:S01]  /*0350*/  SYNCS.EXCH.64 URZ, [UR9+0x18], UR6 ;  /* 0x00001806093f75b2 */ /* 0x0001220008000100 */
[----:B------:R-:W-:Y:S01]  /*0360*/  NOP ;  /* 0x0000000000007918 */ /* 0x000fe20000000000 */
.L_x_2:
[----:B------:R-:W5:Y:S01]  /*0370*/  LDL.LU R2, [R1+0x200] ;  /* 0x0002000001027983 */ /* 0x000f620000300800 */
[----:B------:R-:W1:Y:S01]  /*0380*/  LDC R3, c[0x0][0x65c] ;  /* 0x00019700ff037b82 */ /* 0x000e620000000800 */
[----:B------:R-:W-:Y:S01]  /*0390*/  ELECT P0, URZ, PT ;  /* 0x00000000003f782f */ /* 0x000fe20003800000 */
[----:B------:R-:W-:Y:S01]  /*03a0*/  IMAD.MOV.U32 R5, RZ, RZ, RZ ;  /* 0x000000ffff057224 */ /* 0x000fe200078e00ff */
[----:B------:R-:W2:Y:S01]  /*03b0*/  SHFL.IDX PT, R0, R0, RZ, 0x1f ;  /* 0x00001fff00007589 */ /* 0x000ea200000e0000 */
[----:B0-----:R-:W-:Y:S01]  /*03c0*/  UMOV UR4, 0x20 ;  /* 0x0000002000047882 */ /* 0x001fe20000000000 */
[----:B------:R-:W-:Y:S01]  /*03d0*/  NOP ;  /* 0x0000000000007918 */ /* 0x000fe20000000000 */
[----:B------:R-:W-:Y:S01]  /*03e0*/  NOP ;  /* 0x0000000000007918 */ /* 0x000fe20000000000 */
[----:B------:R-:W0:Y:S01]  /*03f0*/  S2R R4, SR_CTAID.X ;  /* 0x0000000000047919 */ /* 0x000e220000002500 */
[----:B-1----:R-:W-:Y:S02]  /*0400*/  ISETP.NE.AND P2, PT, R3, 0x1, PT ;  /* 0x000000010300780c */ /* 0x002fe40003f45270 */
[----:B--2---:R-:W-:-:S02]  /*0410*/  ISETP.NE.OR P0, PT, R0, RZ, !P0 ;  /* 0x000000ff0000720c */ /* 0x004fc40004705670 */
[----:B------:R-:W1:Y:S09]  /*0420*/  S2R R0, SR_CTAID.Y ;  /* 0x0000000000007919 */ /* 0x000e720000002600 */
[----:B------:R-:W0:Y:S01]  /*0430*/  @P2 LDC R7, c[0x0][0x10] ;  /* 0x00000400ff072b82 */ /* 0x000e220000000800 */
[----:B------:R-:W-:Y:S01]  /*0440*/  @P2 IMAD.MOV.U32 R3, RZ, RZ, RZ ;  /* 0x000000ffff032224 */ /* 0x000fe200078e00ff */
[----:B------:R-:W-:Y:S01]  /*0450*/  VOTEU.ALL UP0, P0 ;  /* 0x00000000003f7886 */ /* 0x000fe20000000000 */
[----:B------:R-:W-:Y:S01]  /*0460*/  @P2 IMAD.MOV.U32 R11, RZ, RZ, RZ ;  /* 0x000000ffff0b2224 */ /* 0x000fe200078e00ff */
[----:B------:R-:W-:-:S04]  /*0470*/  VOTEU.ALL UP1, P0 ;  /* 0x00000000003f7886 */ /* 0x000fc80000020000 */
[----:B------:R-:W2:Y:S01]  /*0480*/  @!P2 LDC R9, c[0x0][0xc] ;  /* 0x00000300ff09ab82 */ /* 0x000ea20000000800 */
[----:B------:R-:W-:Y:S01]  /*0490*/  @!UP0 UMOV UR6, 0x400 ;  /* 0x0000040000068882 */ /* 0x000fe20000000000 */
[----:B------:R-:W-:-:S04]  /*04a0*/  @!UP0 UIADD3 UR4, -UR4, 0x100000, URZ ;  /* 0x0010000004048890 */ /* 0x000fc8000fffe13f */
[----:B------:R-:W-:Y:S02]  /*04b0*/  @!UP0 USHF.L.U32 UR5, UR4, 0xb, URZ ;  /* 0x0000000b04058899 */ /* 0x000fe4000800063f */
[----:B------:R-:W-:Y:S01]  /*04c0*/  @!UP0 USHF.L.U32 UR4, UR4, 0x1, URZ ;  /* 0x0000000104048899 */ /* 0x000fe2000800063f */
[----:B------:R-:W3:Y:S02]  /*04d0*/  @!UP0 S2UR UR7, SR_CgaCtaId ;  /* 0x00000000000789c3 */ /* 0x000ee40000008800 */
[----:B---3--:R-:W-:Y:S01]  /*04e0*/  @!UP0 ULEA UR6, UR7, UR6, 0x18 ;  /* 0x0000000607068291 */ /* 0x008fe2000f8ec03f */
[----:B------:R-:W-:Y:S01]  /*04f0*/  VOTEU.ALL UP0, P0 ;  /* 0x00000000003f7886 */ /* 0x000fe20000000000 */
[----:B------:R-:W3:Y:S10]  /*0500*/  FENCE.VIEW.ASYNC.S ;  /* 0x00000000000073c6 */ /* 0x000ef40000000000 */
[----:B---3--:R3:W4:Y:S01]  /*0510*/  @!UP0 SYNCS.EXCH.64 URZ, [UR6+0x30], UR4 ;  /* 0x00003004063f85b2 */ /* 0x0087220008000100 */
[----:B------:R3:W4:Y:S01]  /*0520*/  @!UP1 SYNCS.EXCH.64 URZ, [UR6+0x38], UR4 ;  /* 0x00003804063f95b2 */ /* 0x0007220008000100 */
[----:B------:R-:W-:Y:S01]  /*0530*/  NOP ;  /* 0x0000000000007918 */ /* 0x000fe20000000000 */
[----:B-----5:R-:W-:-:S04]  /*0540*/  LOP3.LUT R2, R2, 0xfffffdff, RZ, 0xc0, !PT ;  /* 0xfffffdff02027812 */ /* 0x020fc800078ec0ff */
[----:B------:R-:W-:-:S05]  /*0550*/  @P2 LOP3.LUT R2, R2, 0x200, RZ, 0xfc, !PT ;  /* 0x0000020002022812 */ /* 0x000fca00078efcff */
[----:B------:R1:W-:Y:S02]  /*0560*/  STL [R1+0x200], R2 ;  /* 0x0002000201007387 */ /* 0x0003e40000100800 */
[----:B-1----:R-:W-:-:S04]  /*0570*/  @P2 IMAD.MOV.U32 R2, RZ, RZ, R0 ;  /* 0x000000ffff022224 */ /* 0x002fc800078e0000 */
[----:B0-----:R-:W-:-:S04]  /*0580*/  @P2 IMAD.WIDE.U32 R6, R4, R7, R2 ;  /* 0x0000000704062225 */ /* 0x001fc800078e0002 */
[----:B--2---:R-:W-:-:S04]  /*0590*/  @!P2 IMAD.WIDE.U32 R2, R9, R0, R4 ;  /* 0x000000000902a225 */ /* 0x004fc800078e0004 */
[----:B------:R-:W-:Y:S02]  /*05a0*/  @P2 IMAD.MOV.U32 R16, RZ, RZ, R6 ;  /* 0x000000ffff102224 */ /* 0x000fe400078e0006 */
[----:B------:R-:W-:Y:S02]  /*05b0*/  @P2 IMAD.IADD R17, R7, 0x1, R11 ;  /* 0x0000000107112824 */ /* 0x000fe400078e020b */
[----:B------:R-:W-:Y:S02]  /*05c0*/  @!P2 IMAD.MOV.U32 R16, RZ, RZ, R2 ;  /* 0x000000ffff10a224 */ /* 0x000fe400078e0002 */
[----:B------:R-:W-:-:S03]  /*05d0*/  @!P2 IMAD.MOV.U32 R17, RZ, RZ, R3 ;  /* 0x000000ffff11a224 */ /* 0x000fc600078e0003 */
[----:B------:R3:W-:Y:S04]  /*05e0*/  STL [R1+0x208], R16 ;  /* 0x0002081001007387 */ /* 0x0007e80000100800 */
[----:B------:R3:W-:Y:S01]  /*05f0*/  STL [R1+0x204], R17 ;  /* 0x0002041101007387 */ /* 0x0007e20000100800 */
[----:B----4-:R-:W-:Y:S06]  /*0600*/  BAR.SYNC.DEFER_BLOCKING 0x0 ;  /* 0x0000000000007b1d */ /* 0x010fec0000010000 */
[----:B------:R-:W-:Y:S05]  /*0610*/  @!P1 BRA `(.L_x_3) ;  /* 0x0000025c00049947 */ /* 0x000fea0003800000 */
[----:B------:R-:W-:-:S06]  /*0620*/  UISETP.GT.U32.AND UP0, UPT, UR10, 0x1, UPT ;  /* 0x000000010a00788c */ /* 0x000fcc000bf04070 */
[----:B------:R-:W-:-:S13]  /*0630*/  PLOP3.LUT P0, PT, PT, PT, UP0, 0x80, 0x0 ;  /* 0x000000000000781c */ /* 0x000fda0003f0f008 */
[----:B---3--:R-:W-:Y:S05]  /*0640*/  @P0 EXIT ;  /* 0x000000000000094d */ /* 0x008fea0003800000 */
[----:B------:R-:W-:Y:S01]  /*0650*/  ULDC.64 UR4, c[0x0][0x650] ;  /* 0x0001940000047ab9 */ /* 0x000fe20000000a00 */
[----:B------:R-:W-:Y:S01]  /*0660*/  UMOV UR52, 0xffffffff ;  /* 0xffffffff00347882 */ /* 0x000fe20000000000 */
[----:B------:R-:W-:Y:S01]  /*0670*/  ISETP.GE.U32.AND P0, PT, R16, UR4, PT ;  /* 0x0000000410007c0c */ /* 0x000fe2000bf06070 */
[----:B------:R-:W-:Y:S01]  /*0680*/  UMOV UR51, 0xffffffff ;  /* 0xffffffff00337882 */ /* 0x000fe20000000000 */
[----:B------:R-:W-:Y:S01]  /*0690*/  UMOV UR50, 0xffffffff ;  /* 0xffffffff00327882 */ /* 0x000fe20000000000 */
[----:B------:R-:W-:Y:S02]  /*06a0*/  PRMT R6, RZ, 0x7610, R6 ;  /* 0x00007610ff067816 */ /* 0x000fe40000000006 */
[----:B------:R-:W-:-:S13]  /*06b0*/  ISETP.GE.U32.AND.EX P0, PT, R17, UR5, PT, P0 ;  /* 0x0000000511007c0c */ /* 0x000fda000bf06100 */
[----:B------:R-:W-:Y:S05]  /*06c0*/  @P0 BRA `(.L_x_4) ;  /* 0x00000004006c0947 */ /* 0x000fea0003800000 */
[----:B------:R-:W0:Y:S01]  /*06d0*/  LDC.64 R12, c[0x0][0x628] ;  /* 0x00018a00ff0c7b82 */ /* 0x000e220000000a00 */
[----:B------:R-:W-:Y:S02]  /*06e0*/  IMAD.MOV.U32 R2, RZ, RZ, R16 ;  /* 0x000000ffff027224 */ /* 0x000fe400078e0010 */
[----:B------:R-:W-:-:S05]  /*06f0*/  IMAD.MOV.U32 R3, RZ, RZ, R17 ;  /* 0x000000ffff037224 */ /* 0x000fca00078e0011 */
[----:B------:R-:W1:Y:S08]  /*0700*/  LDC R10, c[0x0][0x630] ;  /* 0x00018c00ff0a7b82 */ /* 0x000e700000000800 */
[----:B------:R-:W2:Y:S01]  /*0710*/  LDC.64 R14, c[0x0][0x620] ;  /* 0x00018800ff0e7b82 */ /* 0x000ea20000000a00 */
[----:B0-----:R-:W-:-:S04]  /*0720*/  ISETP.NE.U32.AND P0, PT, R12, RZ, PT ;  /* 0x000000ff0c00720c */ /* 0x001fc80003f05070 */
[----:B------:R-:W-:-:S13]  /*0730*/  ISETP.NE.AND.EX P0, PT, R13, RZ, PT, P0 ;  /* 0x000000ff0d00720c */ /* 0x000fda0003f05300 */
[----:B-12---:R-:W-:Y:S05]  /*0740*/  @!P0 BRA `(.L_x_5) ;  /* 0x0000000000288947 */ /* 0x006fea0003800000 */
[----:B------:R-:W0:Y:S02]  /*0750*/  LDC R9, c[0x0][0x634] ;  /* 0x00018d00ff097b82 */ /* 0x000e240000000800 */
[----:B0-----:R-:W-:-:S05]  /*0760*/  IADD3 R9, P0, R16, R9, RZ ;  /* 0x0000000910097210 */ /* 0x001fca0007f1e0ff */
[----:B------:R-:W-:-:S04]  /*0770*/  IMAD.X R11, RZ, RZ, R17, P0 ;  /* 0x000000ffff0b7224 */ /* 0x000fc800000e0611 */
[----:B------:R-:W-:-:S04]  /*0780*/  IMAD.WIDE.U32 R2, R11, R12, RZ ;  /* 0x0000000c0b027225 */ /* 0x000fc800078e00ff */
[----:B------:R-:W-:-:S04]  /*0790*/  IMAD.WIDE.U32 R6, P0, R9, R13, R2 ;  /* 0x0000000d09067225 */ /* 0x000fc80007800002 */
[----:B------:R-:W-:-:S04]  /*07a0*/  IMAD.WIDE.U32 R2, R9, R12, RZ ;  /* 0x0000000c09027225 */ /* 0x000fc800078e00ff */
[----:B------:R-:W-:Y:S01]  /*07b0*/  IMAD.X R9, RZ, RZ, RZ, P0 ;  /* 0x000000ffff097224 */ /* 0x000fe200000e06ff */
[----:B------:R-:W-:Y:S01]  /*07c0*/  IADD3 RZ, P0, R3, R6, RZ ;  /* 0x0000000603ff7210 */ /* 0x000fe20007f1e0ff */
[----:B------:R-:W-:-:S04]  /*07d0*/  IMAD.MOV.U32 R8, RZ, RZ, R7 ;  /* 0x000000ffff087224 */ /* 0x000fc800078e0007 */
[----:B------:R-:W-:-:S08]  /*07e0*/  IMAD.WIDE.U32.X R2, R11, R13, R8, P0 ;  /* 0x0000000d0b027225 */ /* 0x000fd000000e0408 */
.L_x_5:
[-CC-:B------:R-:W-:Y:S01]  /*07f0*/  SHF.R.U64 R22, R2, R10.reuse, R3.reuse ;  /* 0x0000000a02167219 */ /* 0x180fe20000001203 */
[----:B------:R-:W0:Y:S01]  /*0800*/  LDC.64 R18, c[0x0][0x640] ;  /* 0x00019000ff127b82 */ /* 0x000e220000000a00 */
[----:B------:R-:W-:Y:S01]  /*0810*/  SHF.R.U32.HI R2, RZ, R10, R3 ;  /* 0x0000000aff027219 */ /* 0x000fe20000011603 */
[----:B------:R-:W-:Y:S01]  /*0820*/  ULDC UR4, c[0x0][0x150] ;  /* 0x0000540000047ab9 */ /* 0x000fe20000000800 */
[----:B------:R-:W-:Y:S01]  /*0830*/  IADD3 R9, P0, RZ, -R22, RZ ;  /* 0x80000016ff097210 */ /* 0x000fe20007f1e0ff */
[----:B------:R-:W-:Y:S01]  /*0840*/  IMAD.MOV.U32 R3, RZ, RZ, R17 ;  /* 0x000000ffff037224 */ /* 0x000fe200078e0011 */
[----:B------:R-:W-:-:S03]  /*0850*/  I2FP.F32.U32 R5, R4 ;  /* 0x0000000400057245 */ /* 0x000fc60000201000 */
[----:B------:R-:W1:Y:S01]  /*0860*/  LDC R8, c[0x0][0x618] ;  /* 0x00018600ff087b82 */ /* 0x000e620000000800 */
[----:B------:R-:W-:Y:S02]  /*0870*/  IMAD.X R11, RZ, RZ, ~R2, P0 ;  /* 0x000000ffff0b7224 */ /* 0x000fe400000e0e02 */
[----:B------:R-:W-:Y:S01]  /*0880*/  FMUL R5, R5, UR4 ;  /* 0x0000000405057c20 */ /* 0x000fe20008400000 */
[----:B------:R-:W-:Y:S01]  /*0890*/  IMAD.MOV.U32 R2, RZ, RZ, R16 ;  /* 0x000000ffff027224 */ /* 0x000fe200078e0010 */
[----:B------:R-:W-:Y:S01]  /*08a0*/  ULDC UR4, c[0x0][0x154] ;  /* 0x0000550000047ab9 */ /* 0x000fe20000000800 */
[-C--:B------:R-:W-:Y:S02]  /*08b0*/  IMAD R6, R11, R14.reuse, RZ ;  /* 0x0000000e0b067224 */ /* 0x080fe400078e02ff */
[C---:B------:R-:W-:Y:S01]  /*08c0*/  IMAD.WIDE.U32 R2, R9.reuse, R14, R2 ;  /* 0x0000000e09027225 */ /* 0x040fe200078e0002 */
[----:B------:R-:W2:Y:S01]  /*08d0*/  LDC R7, c[0x0][0x144] ;  /* 0x00005100ff077b82 */ /* 0x000ea20000000800 */
[----:B------:R-:W3:Y:S02]  /*08e0*/  F2I.U32.TRUNC.NTZ R5, R5 ;  /* 0x0000000500057305 */ /* 0x000ee4000020f000 */
[----:B------:R-:W-:-:S04]  /*08f0*/  IMAD R9, R9, R15, R6 ;  /* 0x0000000f09097224 */ /* 0x000fc800078e0206 */
[----:B------:R-:W-:Y:S01]  /*0900*/  IMAD.IADD R3, R3, 0x1, R9 ;  /* 0x0000000103037824 */ /* 0x000fe200078e0209 */
[----:B------:R-:W4:Y:S01]  /*0910*/  LDC R10, c[0x0][0x608] ;  /* 0x00018200ff0a7b82 */ /* 0x000f220000000800 */
[----:B0-----:R-:W-:-:S04]  /*0920*/  ISETP.NE.U32.AND P0, PT, R18, RZ, PT ;  /* 0x000000ff1200720c */ /* 0x001fc80003f05070 */
[----:B------:R-:W-:-:S03]  /*0930*/  ISETP.NE.AND.EX P0, PT, R19, RZ, PT, P0 ;  /* 0x000000ff1300720c */ /* 0x000fc60003f05300 */
[----:B------:R-:W0:Y:S01]  /*0940*/  LDC R15, c[0x0][0x658] ;  /* 0x00019600ff0f7b82 */ /* 0x000e220000000800 */
[----:B-1----:R-:W-:Y:S01]  /*0950*/  SHF.R.U64 R12, R2, R8, R3 ;  /* 0x00000008020c7219 */ /* 0x002fe20000001203 */
[----:B---3--:R-:W-:Y:S01]  /*0960*/  IMAD.MOV R6, RZ, RZ, -R5 ;  /* 0x000000ffff067224 */ /* 0x008fe200078e0a05 */
[----:B------:R-:W-:Y:S02]  /*0970*/  I2FP.F32.U32 R2, R0 ;  /* 0x0000000000027245 */ /* 0x000fe40000201000 */
[----:B------:R-:W-:-:S03]  /*0980*/  SHF.R.U32.HI R5, RZ, R8, R3 ;  /* 0x00000008ff057219 */ /* 0x000fc60000011603 */
[----:B------:R-:W1:Y:S01]  /*0990*/  LDC R13, c[0x0][0x148] ;  /* 0x00005200ff0d7b82 */ /* 0x000e620000000800 */
[----:B--2---:R-:W-:Y:S02]  /*09a0*/  IMAD R8, R7, R6, R4 ;  /* 0x0000000607087224 */ /* 0x004fe400078e0204 */
[----:B------:R-:W-:Y:S01]  /*09b0*/  FMUL R3, R2, UR4 ;  /* 0x0000000402037c20 */ /* 0x000fe20008400000 */
[----:B------:R-:W-:Y:S02]  /*09c0*/  IMAD.MOV.U32 R2, RZ, RZ, -0x1 ;  /* 0xffffffffff027424 */ /* 0x000fe400078e00ff */
[----:B------:R-:W-:Y:S01]  /*09d0*/  IMAD.MOV.U32 R6, RZ, RZ, 0x1 ;  /* 0x00000001ff067424 */ /* 0x000fe200078e00ff */
[----:B------:R2:W3:Y:S01]  /*09e0*/  F2I.U32.TRUNC.NTZ R11, R3 ;  /* 0x00000003000b7305 */ /* 0x0004e2000020f000 */
[----:B------:R-:W1:Y:S01]  /*09f0*/  LDC R17, c[0x0][0x600] ;  /* 0x00018000ff117b82 */ /* 0x000e620000000800 */
[-CC-:B----4-:R-:W-:Y:S02]  /*0a00*/  SHF.R.U64 R23, R12, R10.reuse, R5.reuse ;  /* 0x0000000a0c177219 */ /* 0x190fe40000001205 */
[----:B------:R-:W-:-:S05]  /*0a10*/  SHF.R.U32.HI R4, RZ, R10, R5 ;  /* 0x0000000aff047219 */ /* 0x000fca0000011605 */
[----:B------:R-:W4:Y:S01]  /*0a20*/  LDC R14, c[0x0][0x648] ;  /* 0x00019200ff0e7b82 */ /* 0x000f220000000800 */
[-CC-:B0-----:R-:W-:Y:S02]  /*0a30*/  SHF.R.U64 R20, R23, R15.reuse, R4.reuse ;  /* 0x0000000f17147219 */ /* 0x181fe40000001204 */
[-C--:B------:R-:W-:Y:S02]  /*0a40*/  SHF.L.U32 R2, R2, R15.reuse, RZ ;  /* 0x0000000f02027219 */ /* 0x080fe400000006ff */
[-C--:B------:R-:W-:Y:S02]  /*0a50*/  SHF.R.U32.HI R4, RZ, R15.reuse, R4 ;  /* 0x0000000fff047219 */ /* 0x080fe40000011604 */
[----:B------:R-:W-:Y:S01]  /*0a60*/  LOP3.LUT R10, RZ, R2, RZ, 0x33, !PT ;  /* 0x00000002ff0a7212 */ /* 0x000fe200078e33ff */
[----:B------:R-:W0:Y:S01]  /*0a70*/  LDC R21, c[0x0][0x638] ;  /* 0x00018e00ff157b82 */ /* 0x000e220000000800 */
[----:B------:R-:W-:Y:S01]  /*0a80*/  SHF.L.U32 R9, R6, R15, RZ ;  /* 0x0000000f06097219 */ /* 0x000fe200000006ff */
[----:B------:R-:W-:-:S02]  /*0a90*/  IMAD.MOV.U32 R2, RZ, RZ, R20 ;  /* 0x000000ffff027224 */ /* 0x000fc400078e0014 */
[----:B--2---:R-:W-:-:S04]  /*0aa0*/  IMAD.MOV.U32 R3, RZ, RZ, R4 ;  /* 0x000000ffff037224 */ /* 0x004fc800078e0004 */
[----:B------:R-:W2:Y:S01]  /*0ab0*/  LDC R16, c[0x0][0x610] ;  /* 0x00018400ff107b82 */ /* 0x000ea20000000800 */
[----:B---3--:R-:W-:Y:S05]  /*0ac0*/  @!P0 BRA `(.L_x_6) ;  /* 0x0000000000288947 */ /* 0x008fea0003800000 */
[----:B------:R-:W3:Y:S02]  /*0ad0*/  LDC R7, c[0x0][0x64c] ;  /* 0x00019300ff077b82 */ /* 0x000ee40000000800 */
[----:B---3--:R-:W-:-:S05]  /*0ae0*/  IADD3 R7, P0, R20, R7, RZ ;  /* 0x0000000714077210 */ /* 0x008fca0007f1e0ff */
        /* <DEDUP_REMOVED lines=8> */
.L_x_6:
[----:B----4-:R-:W-:Y:S01]  /*0b70*/  SHF.R.U64 R2, R2, R14, R3 ;  /* 0x0000000e02027219 */ /* 0x010fe20000001203 */
[----:B-1----:R-:W-:Y:S01]  /*0b80*/  VIADD R3, R17, 0xffffffff ;  /* 0xffffffff11037836 */ /* 0x002fe20000000000 */
[----:B------:R-:W-:Y:S01]  /*0b90*/  LOP3.LUT R10, R23, R10, RZ, 0xc0, !PT ;  /* 0x0000000a170a7212 */ /* 0x000fe200078ec0ff */
[----:B------:R-:W-:Y:S01]  /*0ba0*/  IMAD.MOV R11, RZ, RZ, -R11 ;  /* 0x000000ffff0b7224 */ /* 0x000fe200078e0a0b */
[----:B------:R-:W-:Y:S01]  /*0bb0*/  R2UR UR50, R22 ;  /* 0x00000000163272ca */ /* 0x000fe200000e0000 */
[----:B------:R-:W-:Y:S01]  /*0bc0*/  IMAD.MOV R4, RZ, RZ, -R2 ;  /* 0x000000ffff047224 */ /* 0x000fe200078e0a02 */
[----:B------:R-:W-:Y:S01]  /*0bd0*/  LOP3.LUT R3, R12, R3, RZ, 0xc0, !PT ;  /* 0x000000030c037212 */ /* 0x000fe200078ec0ff */
[----:B------:R-:W-:Y:S02]  /*0be0*/  @P2 IMAD R8, R13, R11, R0 ;  /* 0x0000000b0d082224 */ /* 0x000fe400078e0200 */
[----:B------:R-:W-:Y:S02]  /*0bf0*/  IMAD R9, R9, R2, R10 ;  /* 0x0000000209097224 */ /* 0x000fe400078e020a */
[----:B0-----:R-:W-:-:S02]  /*0c00*/  IMAD R0, R4, R21, R20 ;  /* 0x0000001504007224 */ /* 0x001fc400078e0214 */
[----:B--2---:R-:W-:Y:S02]  /*0c10*/  IMAD R8, R9, R16, R8 ;  /* 0x0000001009087224 */ /* 0x004fe400078e0208 */
[----:B------:R-:W-:Y:S02]  /*0c20*/  IMAD R3, R0, R17, R3 ;  /* 0x0000001100037224 */ /* 0x000fe400078e0203 */
[----:B------:R-:W-:-:S03]  /*0c30*/  IMAD.MOV.U32 R6, RZ, RZ, 0x1 ;  /* 0x00000001ff067424 */ /* 0x000fc600078e00ff */
[----:B------:R-:W-:Y:S02]  /*0c40*/  SEL R0, R3, R8, !P2 ;  /* 0x0000000803007207 */ /* 0x000fe40005000000 */
[----:B------:R-:W-:Y:S02]  /*0c50*/  SEL R8, R8, R3, !P2 ;  /* 0x0000000308087207 */ /* 0x000fe40005000000 */
[----:B------:R-:W-:Y:S02]  /*0c60*/  R2UR UR51, R0 ;  /* 0x00000000003372ca */ /* 0x000fe400000e0000 */
[----:B------:R-:W-:-:S15]  /*0c70*/  R2UR UR52, R8 ;  /* 0x00000000083472ca */ /* 0x000fde00000e0000 */
.L_x_4:
[----:B------:R-:W-:-:S08]  /*0c80*/  NOP ;  /* 0x0000000000007918 */ /* 0x000fd00000000000 */
[----:B------:R-:W0:Y:S02]  /*0c90*/  USETMAXREG.TRY_ALLOC.CTAPOOL UP0, 0xf0 ;  /* 0x000000f0000079c8 */ /* 0x000e240008000600 */
[----:B0-----:R-:W-:-:S13]  /*0ca0*/  PLOP3.LUT P0, PT, PT, PT, UP0, 0x80, 0x0 ;  /* 0x000000000000781c */ /* 0x001fda0003f0f008 */
[----:B------:R-:W-:Y:S05]  /*0cb0*/  @!P0 BRA `(.L_x_4) ;  /* 0xfffffffc00f08947 */ /* 0x000fea000383ffff */
[----:B------:R-:W-:Y:S01]  /*0cc0*/  ULDC.64 UR4, c[0x0][0x598] ;  /* 0x0001660000047ab9 */ /* 0x000fe20000000a00 */
[----:B------:R-:W-:Y:S01]  /*0cd0*/  ULDC.64 UR56, c[0x0][0x208] ;  /* 0x0000820000387ab9 */ /* 0x000fe20000000a00 */
[----:B------:R-:W-:-:S04]  /*0ce0*/  ISETP.NE.U32.AND P0, PT, RZ, UR4, PT ;  /* 0x00000004ff007c0c */ /* 0x000fc8000bf05070 */
[----:B------:R-:W-:-:S13]  /*0cf0*/  ISETP.NE.AND.EX P0, PT, RZ, UR5, PT, P0 ;  /* 0x00000005ff007c0c */ /* 0x000fda000bf05300 */
[----:B------:R-:W-:Y:S05]  /*0d00*/  @!P0 BRA `(.L_x_7) ;  /* 0x00000000001c8947 */ /* 0x000fea0003800000 */
[----:B------:R-:W0:Y:S02]  /*0d10*/  LDC.64 R2, c[0x0][0x598] ;  /* 0x00016600ff027b82 */ /* 0x000e240000000a00 */
[----:B0-----:R-:W2:Y:S02]  /*0d20*/  LDG.E.64 R2, desc[UR56][R2.64] ;  /* 0x0000003802027981 */ /* 0x001ea4000c1e1b00 */
[----:B--2---:R-:W-:-:S04]  /*0d30*/  ISETP.NE.U32.AND P0, PT, R2, RZ, PT ;  /* 0x000000ff0200720c */ /* 0x004fc80003f05070 */
[----:B------:R-:W-:-:S13]  /*0d40*/  ISETP.NE.AND.EX P0, PT, R3, RZ, PT, P0 ;  /* 0x000000ff0300720c */ /* 0x000fda0003f05300 */
[----:B------:R-:W-:Y:S05]  /*0d50*/  @!P0 BRA `(.L_x_7) ;  /* 0x0000000000088947 */ /* 0x000fea0003800000 */
[----:B------:R0:W5:Y:S01]  /*0d60*/  LD.E R17, desc[UR56][R2.64] ;  /* 0x0000003802117980 */ /* 0x000162000c101900 */
[----:B------:R-:W-:Y:S05]  /*0d70*/  BRA `(.L_x_8) ;  /* 0x0000000000247947 */ /* 0x000fea0003800000 */
.L_x_7:
[----:B------:R-:W-:Y:S02]  /*0d80*/  ULDC.64 UR4, c[0x0][0x588] ;  /* 0x0001620000047ab9 */ /* 0x000fe40000000a00 */
[----:B------:R-:W-:-:S04]  /*0d90*/  ISETP.NE.U32.AND P0, PT, RZ, UR4, PT ;  /* 0x00000004ff007c0c */ /* 0x000fc8000bf05070 */
[----:B------:R-:W-:-:S13]  /*0da0*/  ISETP.NE.AND.EX P0, PT, RZ, UR5, PT, P0 ;  /* 0x00000005ff007c0c */ /* 0x000fda000bf05300 */
[----:B------:R-:W-:Y:S05]  /*0db0*/  @!P0 BRA `(.L_x_9) ;  /* 0x00000000000c8947 */ /* 0x000fea0003800000 */
[----:B------:R-:W0:Y:S02]  /*0dc0*/  LDC.64 R2, c[0x0][0x588] ;  /* 0x00016200ff027b82 */ /* 0x000e240000000a00 */
[----:B0-----:R1:W5:Y:S01]  /*0dd0*/  LDG.E R17, desc[UR56][R2.64] ;  /* 0x0000003802117981 */ /* 0x001362000c1e1900 */
[----:B------:R-:W-:Y:S05]  /*0de0*/  BRA `(.L_x_8) ;  /* 0x0000000000087947 */ /* 0x000fea0003800000 */
.L_x_9:
[----:B------:R-:W-:Y:S02]  /*0df0*/  ULDC UR4, c[0x0][0x580] ;  /* 0x0001600000047ab9 */ /* 0x000fe40000000800 */
[----:B------:R-:W-:-:S07]  /*0e00*/  IMAD.U32 R17, RZ, RZ, UR4 ;  /* 0x00000004ff117e24 */ /* 0x000fce000f8e00ff */
.L_x_8:
[----:B------:R-:W-:Y:S02]  /*0e10*/  ULDC.64 UR4, c[0x0][0x5a0] ;  /* 0x0001680000047ab9 */ /* 0x000fe40000000a00 */
[----:B------:R-:W-:-:S04]  /*0e20*/  ISETP.NE.U32.AND P0, PT, RZ, UR4, PT ;  /* 0x00000004ff007c0c */ /* 0x000fc8000bf05070 */
[----:B------:R-:W-:-:S13]  /*0e30*/  ISETP.NE.AND.EX P0, PT, RZ, UR5, PT, P0 ;  /* 0x00000005ff007c0c */ /* 0x000fda000bf05300 */
[----:B------:R-:W-:Y:S05]  /*0e40*/  @!P0 BRA `(.L_x_10) ;  /* 0x00000000001c8947 */ /* 0x000fea0003800000 */
[----:B01----:R-:W0:Y:S02]  /*0e50*/  LDC.64 R2, c[0x0][0x5a0] ;  /* 0x00016800ff027b82 */ /* 0x003e240000000a00 */
[----:B0-----:R-:W2:Y:S02]  /*0e60*/  LDG.E.64 R2, desc[UR56][R2.64] ;  /* 0x0000003802027981 */ /* 0x001ea4000c1e1b00 */
[----:B--2---:R-:W-:-:S04]  /*0e70*/  ISETP.NE.U32.AND P0, PT, R2, RZ, PT ;  /* 0x000000ff0200720c */ /* 0x004fc80003f05070 */
[----:B------:R-:W-:-:S13]  /*0e80*/  ISETP.NE.AND.EX P0, PT, R3, RZ, PT, P0 ;  /* 0x000000ff0300720c */ /* 0x000fda0003f05300 */
[----:B------:R-:W-:Y:S05]  /*0e90*/  @!P0 BRA `(.L_x_10) ;  /* 0x0000000000088947 */ /* 0x000fea0003800000 */
[----:B------:R0:W5:Y:S01]  /*0ea0*/  LD.E R18, desc[UR56][R2.64] ;  /* 0x0000003802127980 */ /* 0x000162000c101900 */
[----:B------:R-:W-:Y:S05]  /*0eb0*/  BRA `(.L_x_11) ;  /* 0x0000000000247947 */ /* 0x000fea0003800000 */
.L_x_10:
[----:B------:R-:W-:Y:S02]  /*0ec0*/  ULDC.64 UR4, c[0x0][0x590] ;  /* 0x0001640000047ab9 */ /* 0x000fe40000000a00 */
[----:B------:R-:W-:-:S04]  /*0ed0*/  ISETP.NE.U32.AND P0, PT, RZ, UR4, PT ;  /* 0x00000004ff007c0c */ /* 0x000fc8000bf05070 */
[----:B------:R-:W-:-:S13]  /*0ee0*/  ISETP.NE.AND.EX P0, PT, RZ, UR5, PT, P0 ;  /* 0x00000005ff007c0c */ /* 0x000fda000bf05300 */
[----:B------:R-:W-:Y:S05]  /*0ef0*/  @!P0 BRA `(.L_x_12) ;  /* 0x00000000000c8947 */ /* 0x000fea0003800000 */
[----:B------:R-:W2:Y:S02]  /*0f00*/  LDC.64 R18, c[0x0][0x590] ;  /* 0x00016400ff127b82 */ /* 0x000ea40000000a00 */
[----:B--2---:R2:W5:Y:S01]  /*0f10*/  LDG.E R18, desc[UR56][R18.64] ;  /* 0x0000003812127981 */ /* 0x004562000c1e1900 */
[----:B------:R-:W-:Y:S05]  /*0f20*/  BRA `(.L_x_11) ;  /* 0x0000000000087947 */ /* 0x000fea0003800000 */
.L_x_12:
[----:B------:R-:W-:Y:S02]  /*0f30*/  ULDC UR4, c[0x0][0x584] ;  /* 0x0001610000047ab9 */ /* 0x000fe40000000800 */
[----:B------:R-:W-:-:S07]  /*0f40*/  IMAD.U32 R18, RZ, RZ, UR4 ;  /* 0x00000004ff127e24 */ /* 0x000fce000f8e00ff */
.L_x_11:
[----:B------:R-:W-:-:S13]  /*0f50*/  LOP3.LUT P0, RZ, R6, 0xff, RZ, 0xc0, !PT ;  /* 0x000000ff06ff7812 */ /* 0x000fda000780c0ff */
[----:B------:R-:W-:Y:S05]  /*0f60*/  @!P0 EXIT ;  /* 0x000000000000894d */ /* 0x000fea0003800000 */
[----:B------:R-:W-:Y:S01]  /*0f70*/  ULDC UR4, c[0x0][0x28c] ;  /* 0x0000a30000047ab9 */ /* 0x000fe20000000800 */
[----:B------:R-:W-:Y:S01]  /*0f80*/  ULDC.64 UR42, c[0x0][0x5c8] ;  /* 0x00017200002a7ab9 */ /* 0x000fe20000000a00 */
[----:B------:R-:W-:Y:S02]  /*0f90*/  UIADD3 UR4, UR4, 0x7f, URZ ;  /* 0x0000007f04047890 */ /* 0x000fe4000fffe03f */
[----:B------:R-:W-:Y:S02]  /*0fa0*/  USHF.L.U64.HI UR37, UR42, 0x7, UR43 ;  /* 0x000000072a257899 */ /* 0x000fe4000801022b */
[----:B------:R-:W-:Y:S02]  /*0fb0*/  USHF.R.S32.HI UR5, URZ, 0x1f, UR4 ;  /* 0x0000001f3f057899 */ /* 0x000fe40008011404 */
[----:B------:R-:W-:Y:S02]  /*0fc0*/  USHF.L.U32 UR38, UR42, 0x7, URZ ;  /* 0x000000072a267899 */ /* 0x000fe4000800063f */
[----:B------:R-:W-:-:S02]  /*0fd0*/  ULEA.HI UR5, UR5, UR4, URZ, 0x7 ;  /* 0x0000000405057291 */ /* 0x000fc4000f8f383f */
[----:B------:R-:W-:Y:S02]  /*0fe0*/  USHF.L.U64.HI UR39, UR42, 0x3, UR43 ;  /* 0x000000032a277899 */ /* 0x000fe4000801022b */
[----:B------:R-:W-:Y:S02]  /*0ff0*/  USHF.L.U32 UR40, UR42, 0x3, URZ ;  /* 0x000000032a287899 */ /* 0x000fe4000800063f */
[----:B------:R-:W-:Y:S02]  /*1000*/  USHF.L.U64.HI UR41, UR42, 0x8, UR43 ;  /* 0x000000082a297899 */ /* 0x000fe4000801022b */
[----:B------:R-:W-:Y:S02]  /*1010*/  USHF.L.U32 UR42, UR42, 0x8, URZ ;  /* 0x000000082a2a7899 */ /* 0x000fe4000800063f */
[----:B------:R-:W-:Y:S01]  /*1020*/  USHF.R.S32.HI UR49, URZ, 0x7, UR5 ;  /* 0x000000073f317899 */ /* 0x000fe20008011405 */
[----:B------:R-:W-:Y:S01]  /*1030*/  UMOV UR48, URZ ;  /* 0x0000003f00307c82 */ /* 0x000fe20008000000 */
[----:B------:R-:W-:-:S10]  /*1040*/  UMOV UR43, URZ ;  /* 0x0000003f002b7c82 */ /* 0x000fd40008000000 */
.L_x_706:
[----:B------:R-:W3:Y:S01]  /*1050*/  S2R R0, SR_TID.X ;  /* 0x0000000000007919 */ /* 0x000ee20000002100 */
[----:B----4-:R-:W4:Y:S01]  /*1060*/  S2UR UR7, SR_CgaCtaId ;  /* 0x00000000000779c3 */ /* 0x010f220000008800 */
[----:B------:R-:W-:Y:S02]  /*1070*/  UMOV UR6, 0x400 ;  /* 0x0000040000067882 */ /* 0x000fe40000000000 */
[----:B----4-:R-:W-:Y:S01]  /*1080*/  ULEA UR6, UR7, UR6, 0x18 ;  /* 0x0000000607067291 */ /* 0x010fe2000f8ec03f */
[----:B---3--:R-:W-:-:S04]  /*1090*/  LOP3.LUT R0, R0, 0x80, RZ, 0xc0, !PT ;  /* 0x0000008000007812 */ /* 0x008fc800078ec0ff */
[----:B------:R-:W-:-:S06]  /*10a0*/  SHF.R.U32.HI R0, RZ, 0x7, R0 ;  /* 0x00000007ff007819 */ /* 0x000fcc0000011600 */
[----:B------:R-:W3:Y:S02]  /*10b0*/  SHFL.IDX PT, R0, R0, RZ, 0x1f ;  /* 0x00001fff00007589 */ /* 0x000ee400000e0000 */
[----:B---3--:R-:W-:-:S13]  /*10c0*/  R2UR UR4, R0 ;  /* 0x00000000000472ca */ /* 0x008fda00000e0000 */
[----:B------:R-:W-:-:S04]  /*10d0*/  ULEA.HI UR5, UR4, UR4, URZ, 0x1 ;  /* 0x0000000404057291 */ /* 0x000fc8000f8f083f */
[----:B------:R-:W-:-:S04]  /*10e0*/  ULOP3.LUT UR5, UR5, 0x7fffe, URZ, 0xc0, !UPT ;  /* 0x0007fffe05057892 */ /* 0x000fc8000f8ec03f */
[----:B------:R-:W-:-:S03]  /*10f0*/  UIADD3 UR5, UR4, -UR5, URZ ;  /* 0x8000000504057290 */ /* 0x000fc6000fffe03f */
[----:B------:R-:W-:Y:S01]  /*1100*/  ULDC UR4, c[0x0][0x28c] ;  /* 0x0000a30000047ab9 */ /* 0x000fe20000000800 */
[----:B------:R-:W-:Y:S01]  /*1110*/  ULEA UR5, UR5, UR6, 0xd ;  /* 0x0000000605057291 */ /* 0x000fe2000f8e683f */
[----:B------:R-:W-:-:S03]  /*1120*/  ISETP.LT.AND P0, PT, RZ, UR4, PT ;  /* 0x00000004ff007c0c */ /* 0x000fc6000bf01270 */
[----:B------:R-:W-:-:S04]  /*1130*/  UIADD3 UR5, UR5, 0x100, URZ ;  /* 0x0000010005057890 */ /* 0x000fc8000fffe03f */
[----:B------:R-:W-:-:S04]  /*1140*/  USHF.R.U32.HI UR5, URZ, 0x4, UR5 ;  /* 0x000000043f057899 */ /* 0x000fc80008011605 */
[----:B------:R-:W-:Y:S02]  /*1150*/  ULOP3.LUT UR53, UR5, 0x3fff, URZ, 0xc0, !UPT ;  /* 0x00003fff05357892 */ /* 0x000fe4000f8ec03f */
[----:B-12--5:R-:W-:Y:S10]  /*1160*/  @P0 BRA `(.L_x_13) ;  /* 0x0000000000400947 */ /* 0x026ff40003800000 */
[----:B------:R-:W-:Y:S01]  /*1170*/  MOV R0, 0x0 ;  /* 0x0000000000007802 */ /* 0x000fe20000000f00 */
[----:B------:R-:W-:Y:S01]  /*1180*/  ULDC.64 UR4, c[0x4][0x68] ;  /* 0x01001a0000047ab9 */ /* 0x000fe20000000a00 */
[----:B------:R-:W-:Y:S01]  /*1190*/  ULDC.64 UR6, c[0x4][0x8] ;  /* 0x0100020000067ab9 */ /* 0x000fe20000000a00 */
[----:B------:R-:W-:Y:S01]  /*11a0*/  IMAD.U32 R4, RZ, RZ, UR4 ;  /* 0x00000004ff047e24 */ /* 0x000fe2000f8e00ff */
[----:B01----:R0:W1:Y:S01]  /*11b0*/  LDC.64 R2, c[0x4][R0] ;  /* 0x0100000000027b82 */ /* 0x0030620000000a00 */
[----:B------:R-:W-:Y:S01]  /*11c0*/  IMAD.U32 R5, RZ, RZ, UR5 ;  /* 0x00000005ff057e24 */ /* 0x000fe2000f8e00ff */
[----:B------:R-:W-:Y:S01]  /*11d0*/  ULDC.64 UR4, c[0x4][0x70] ;  /* 0x01001c0000047ab9 */ /* 0x000fe20000000a00 */
[----:B------:R-:W-:Y:S02]  /*11e0*/  IMAD.U32 R10, RZ, RZ, UR6 ;  /* 0x00000006ff0a7e24 */ /* 0x000fe4000f8e00ff */
[----:B------:R-:W-:Y:S02]  /*11f0*/  IMAD.U32 R6, RZ, RZ, UR4 ;  /* 0x00000004ff067e24 */ /* 0x000fe4000f8e00ff */
[----:B------:R-:W-:-:S02]  /*1200*/  IMAD.U32 R7, RZ, RZ, UR5 ;  /* 0x00000005ff077e24 */ /* 0x000fc4000f8e00ff */
[----:B------:R-:W-:Y:S02]  /*1210*/  IMAD.U32 R11, RZ, RZ, UR7 ;  /* 0x00000007ff0b7e24 */ /* 0x000fe4000f8e00ff */
[----:B------:R-:W-:Y:S02]  /*1220*/  IMAD.MOV.U32 R8, RZ, RZ, 0x1e1 ;  /* 0x000001e1ff087424 */ /* 0x000fe400078e00ff */
[----:B------:R-:W-:Y:S02]  /*1230*/  IMAD.MOV.U32 R12, RZ, RZ, 0x1 ;  /* 0x00000001ff0c7424 */ /* 0x000fe400078e00ff */
[----:B0-----:R-:W-:-:S07]  /*1240*/  IMAD.MOV.U32 R13, RZ, RZ, RZ ;  /* 0x000000ffff0d7224 */ /* 0x001fce00078e00ff */
[----:B------:R-:W-:-:S07]  /*1250*/  LEPC R20, `(.L_x_13) ;  /* 0x000000001014794e */ /* 0x000fce0000000000 */
[----:B-12--5:R-:W-:Y:S05]  /*1260*/  CALL.ABS.NOINC R2 ;  /* 0x0000000002007343 */ /* 0x026fea0003c00000 */
.L_x_13:
[----:B------:R-:W-:-:S06]  /*1270*/  ULOP3.LUT UR4, UR36, 0x1, URZ, 0xfc, !UPT ;  /* 0x0000000124047892 */ /* 0x000fcc000f8efc3f */
[----:B------:R-:W-:-:S05]  /*1280*/  IMAD.U32 R0, RZ, RZ, UR4 ;  /* 0x00000004ff007e24 */ /* 0x000fca000f8e00ff */
[----:B------:R-:W-:-:S13]  /*1290*/  ISETP.NE.AND P0, PT, R0, 0x3, PT ;  /* 0x000000030000780c */ /* 0x000fda0003f05270 */
[----:B------:R-:W-:Y:S05]  /*12a0*/  @!P0 BRA `(.L_x_14) ;  /* 0x0000000000048947 */ /* 0x000fea0003800000 */
[----:B------:R-:W-:Y:S01]  /*12b0*/  BPT.TRAP 0x1 ;  /* 0x000000040000795c */ /* 0x000fe20000300000 */
.L_x_14:
[----:B------:R-:W3:Y:S01]  /*12c0*/  S2UR UR5, SR_CgaCtaId ;  /* 0x00000000000579c3 */ /* 0x000ee20000008800 */
[----:B------:R-:W-:Y:S01]  /*12d0*/  UMOV UR4, 0x400 ;  /* 0x0000040000047882 */ /* 0x000fe20000000000 */
[----:B01----:R-:W-:Y:S02]  /*12e0*/  IMAD.U32 R2, RZ, RZ, UR48 ;  /* 0x00000030ff027e24 */ /* 0x003fe4000f8e00ff */
[----:B------:R-:W-:-:S03]  /*12f0*/  IMAD.U32 R3, RZ, RZ, UR43 ;  /* 0x0000002bff037e24 */ /* 0x000fc6000f8e00ff */
[----:B------:R-:W-:Y:S01]  /*1300*/  SHF.L.U32 R2, R2, 0x1f, RZ ;  /* 0x0000001f02027819 */ /* 0x000fe200000006ff */
[----:B---3--:R-:W-:-:S06]  /*1310*/  ULEA UR4, UR5, UR4, 0x18 ;  /* 0x0000000405047291 */ /* 0x008fcc000f8ec03f */
[----:B------:R-:W-:-:S04]  /*1320*/  IMAD.U32 R0, RZ, RZ, UR4 ;  /* 0x00000004ff007e24 */ /* 0x000fc8000f8e00ff */
[----:B------:R-:W-:-:S04]  /*1330*/  IMAD R3, R3, 0x8, R0 ;  /* 0x0000000803037824 */ /* 0x000fc800078e0200 */
[----:B------:R0:W1:Y:S01]  /*1340*/  SYNCS.PHASECHK.TRANS64.TRYWAIT P1, [R3+URZ], R2 ;  /* 0x00000002030075a7 */ /* 0x000062000802017f */
[----:B------:R-:W-:Y:S05]  /*1350*/  @!P0 BRA `(.L_x_15) ;  /* 0x0000000000048947 */ /* 0x000fea0003800000 */
[----:B------:R-:W-:Y:S01]  /*1360*/  BPT.TRAP 0x1 ;  /* 0x000000040000795c */ /* 0x000fe20000300000 */
.L_x_15:
[----:B-1----:R-:W-:Y:S05]  /*1370*/  @P1 BRA `(.L_x_16) ;  /* 0x0000000000081947 */ /* 0x002fea0003800000 */
[----:B------:R-:W1:Y:S02]  /*1380*/  SYNCS.PHASECHK.TRANS64.TRYWAIT P1, [R3+URZ], R2 ;  /* 0x00000002030075a7 */ /* 0x000e64000802017f */
[----:B-1----:R-:W-:Y:S05]  /*1390*/  @!P1 BRA `(.L_x_17) ;  /* 0x0000026400249947 */ /* 0x002fea0003800000 */
.L_x_16:
[----:B------:R-:W-:-:S04]  /*13a0*/  UISETP.LT.AND UP0, UPT, UR49, 0x1, UPT ;  /* 0x000000013100788c */ /* 0x000fc8000bf01270 */
[----:B------:R-:W-:-:S06]  /*13b0*/  USEL UR4, UR49, 0x1, UP0 ;  /* 0x0000000131047887 */ /* 0x000fcc0008000000 */
[----:B01----:R-:W-:Y:S01]  /*13c0*/  IMAD.U32 R2, RZ, RZ, UR4 ;  /* 0x00000004ff027e24 */ /* 0x003fe2000f8e00ff */
[----:B------:R-:W-:Y:S05]  /*13d0*/  WARPSYNC.ALL ;  /* 0x0000000000007948 */ /* 0x000fea0003800000 */
[----:B------:R-:W-:-:S04]  /*13e0*/  IADD3 R2, -R2, UR49, RZ ;  /* 0x0000003102027c10 */ /* 0x000fc8000fffe1ff */
[----:B------:R-:W-:Y:S02]  /*13f0*/  ISETP.GE.AND P1, PT, R2, 0x1, PT ;  /* 0x000000010200780c */ /* 0x000fe40003f26270 */
[----:B------:R-:W-:Y:S01]  /*1400*/  R2UR UR4, R0 ;  /* 0x00000000000472ca */ /* 0x000fe200000e0000 */
[----:B------:R-:W-:Y:S01]  /*1410*/  ULOP3.LUT UR53, UR53, 0x10000, URZ, 0xfc, !UPT ;  /* 0x0001000035357892 */ /* 0x000fe2000f8efc3f */
[----:B------:R-:W-:Y:S01]  /*1420*/  WARPGROUP.ARRIVE ;  /* 0x00000000000079c5 */ /* 0x000fe20000000000 */
[----:B------:R-:W-:Y:S01]  /*1430*/  UMOV UR21, 0x40000040 ;  /* 0x4000004000157882 */ /* 0x000fe20000000000 */
[----:B------:R-:W-:Y:S01]  /*1440*/  UMOV UR23, 0x40000040 ;  /* 0x4000004000177882 */ /* 0x000fe20000000000 */
[----:B------:R-:W-:Y:S01]  /*1450*/  UIMAD UR55, UR43, 0xc00, UR53 ;  /* 0x00000c002b3778a4 */ /* 0x000fe2000f8e0235 */
[----:B------:R-:W-:Y:S01]  /*1460*/  STL [R1+0x350], R19 ;  /* 0x0003501301007387 */ /* 0x000fe20000100800 */
[----:B------:R-:W-:Y:S01]  /*1470*/  UMOV UR25, UR21 ;  /* 0x0000001500197c82 */ /* 0x000fe20008000000 */
[----:B------:R-:W-:Y:S01]  /*1480*/  UMOV UR27, 0x40000040 ;  /* 0x40000040001b7882 */ /* 0x000fe20000000000 */
[----:B------:R-:W-:Y:S01]  /*1490*/  UMOV UR29, UR21 ;  /* 0x00000015001d7c82 */ /* 0x000fe20008000000 */
[----:B-----5:R-:W-:Y:S01]  /*14a0*/  STL [R1+0x34c], R18 ;  /* 0x00034c1201007387 */ /* 0x020fe20000100800 */
[----:B------:R-:W-:Y:S01]  /*14b0*/  UMOV UR31, 0x40000040 ;  /* 0x40000040001f7882 */ /* 0x000fe20000000000 */
[----:B------:R-:W-:Y:S01]  /*14c0*/  UMOV UR20, UR55 ;  /* 0x0000003700147c82 */ /* 0x000fe20008000000 */
[----:B------:R-:W-:Y:S01]  /*14d0*/  UIADD3 UR4, UR4, 0x18100, URZ ;  /* 0x0001810004047890 */ /* 0x000fe2000fffe03f */
[----:B------:R-:W-:Y:S01]  /*14e0*/  STL [R1+0x348], R17 ;  /* 0x0003481101007387 */ /* 0x000fe20000100800 */
[----:B------:R-:W-:Y:S01]  /*14f0*/  UMOV UR24, UR20 ;  /* 0x0000001400187c82 */ /* 0x000fe20008000000 */
[----:B------:R-:W-:Y:S01]  /*1500*/  UMOV UR28, UR20 ;  /* 0x00000014001c7c82 */ /* 0x000fe20008000000 */
[----:B------:R-:W-:Y:S01]  /*1510*/  USHF.R.U32.HI UR4, URZ, 0x4, UR4 ;  /* 0x000000043f047899 */ /* 0x000fe20008011604 */
[----:B------:R2:W-:Y:S01]  /*1520*/  STL [R1+0x344], R16 ;  /* 0x0003441001007387 */ /* 0x0005e20000100800 */
[----:B------:R-:W-:Y:S01]  /*1530*/  UMOV UR12, UR20 ;  /* 0x00000014000c7c82 */ /* 0x000fe20008000000 */
[----:B------:R-:W-:Y:S01]  /*1540*/  UMOV UR13, UR21 ;  /* 0x00000015000d7c82 */ /* 0x000fe20008000000 */
[----:B------:R-:W-:Y:S01]  /*1550*/  ULOP3.LUT UR4, UR4, 0x3fff, URZ, 0xc0, !UPT ;  /* 0x00003fff04047892 */ /* 0x000fe2000f8ec03f */
[----:B------:R-:W-:Y:S01]  /*1560*/  STL [R1+0x340], R2 ;  /* 0x0003400201007387 */ /* 0x000fe20000100800 */
[----:B------:R-:W-:Y:S01]  /*1570*/  UMOV UR15, 0x40000040 ;  /* 0x40000040000f7882 */ /* 0x000fe20000000000 */
[----:B------:R-:W-:Y:S01]  /*1580*/  UMOV UR5, UR21 ;  /* 0x0000001500057c82 */ /* 0x000fe20008000000 */
[----:B------:R-:W-:Y:S01]  /*1590*/  ULOP3.LUT UR54, UR4, 0x10000, URZ, 0xfc, !UPT ;  /* 0x0001000004367892 */ /* 0x000fe2000f8efc3f */
[----:B------:R-:W-:Y:S01]  /*15a0*/  STL [R1+0x354], R0 ;  /* 0x0003540001007387 */ /* 0x000fe20000100800 */
[----:B------:R-:W-:Y:S01]  /*15b0*/  UMOV UR7, 0x40000040 ;  /* 0x4000004000077882 */ /* 0x000fe20000000000 */
[----:B------:R-:W-:Y:S01]  /*15c0*/  UMOV UR4, UR20 ;  /* 0x0000001400047c82 */ /* 0x000fe20008000000 */
[----:B------:R-:W-:Y:S01]  /*15d0*/  UIMAD UR58, UR43, 0x700, UR54 ;  /* 0x000007002b3a78a4 */ /* 0x000fe2000f8e0236 */
[----:B------:R-:W-:Y:S01]  /*15e0*/  UMOV UR8, UR20 ;  /* 0x0000001400087c82 */ /* 0x000fe20008000000 */
[----:B------:R-:W-:-:S02]  /*15f0*/  UMOV UR9, UR21 ;  /* 0x0000001500097c82 */ /* 0x000fc40008000000 */
[----:B------:R-:W-:Y:S02]  /*1600*/  UIADD3 UR26, UR58, 0x100, URZ ;  /* 0x000001003a1a7890 */ /* 0x000fe4000fffe03f */
[----:B------:R-:W-:Y:S02]  /*1610*/  UIADD3 UR30, UR58, 0x200, URZ ;  /* 0x000002003a1e7890 */ /* 0x000fe4000fffe03f */
[----:B------:R-:W-:Y:S01]  /*1620*/  UMOV UR22, UR58 ;  /* 0x0000003a00167c82 */ /* 0x000fe20008000000 */
[----:B------:R-:W-:Y:S01]  /*1630*/  UIADD3 UR14, UR58, 0x300, URZ ;  /* 0x000003003a0e7890 */ /* 0x000fe2000fffe03f */
[----:B------:R-:W-:Y:S01]  /*1640*/  IGMMA.64x32x32.S8.S8 R24, gdesc[UR20], RZ, !UPT, gsb0 ;  /* 0x01200000141879f1 */ /* 0x000fe2000c0410ff */
[----:B------:R-:W-:Y:S02]  /*1650*/  UIADD3 UR6, UR58, 0x400, URZ ;  /* 0x000004003a067890 */ /* 0x000fe4000fffe03f */
[----:B------:R-:W-:Y:S01]  /*1660*/  UIADD3 UR10, UR58, 0x500, URZ ;  /* 0x000005003a0a7890 */ /* 0x000fe2000fffe03f */
[----:B------:R-:W-:Y:S01]  /*1670*/  UMOV UR11, 0x40000040 ;  /* 0x40000040000b7882 */ /* 0x000fe20000000000 */
[----:B------:R-:W-:Y:S01]  /*1680*/  UIADD3 UR18, UR58, 0x600, URZ ;  /* 0x000006003a127890 */ /* 0x000fe2000fffe03f */
[----:B------:R-:W-:Y:S01]  /*1690*/  UMOV UR16, UR20 ;  /* 0x0000001400107c82 */ /* 0x000fe20008000000 */
[----:B------:R-:W-:Y:S01]  /*16a0*/  UMOV UR17, UR21 ;  /* 0x0000001500117c82 */ /* 0x000fe20008000000 */
[----:B------:R-:W-:Y:S01]  /*16b0*/  UMOV UR19, 0x40000040 ;  /* 0x4000004000137882 */ /* 0x000fe20000000000 */
[----:B------:R-:W-:Y:S01]  /*16c0*/  UMOV UR34, UR22 ;  /* 0x0000001600227c82 */ /* 0x000fe20008000000 */
[----:B------:R-:W-:Y:S01]  /*16d0*/  UMOV UR35, UR23 ;  /* 0x0000001700237c82 */ /* 0x000fe20008000000 */
[----:B------:R-:W-:Y:S01]  /*16e0*/  UIADD3 UR20, UR55, 0x800, URZ ;  /* 0x0000080037147890 */ /* 0x000fe2000fffe03f */
[----:B------:R-:W-:Y:S01]  /*16f0*/  UMOV UR21, 0x40000040 ;  /* 0x4000004000157882 */ /* 0x000fe20000000000 */
[----:B------:R-:W-:Y:S01]  /*1700*/  UIADD3 UR46, UR58, 0x202, URZ ;  /* 0x000002023a2e7890 */ /* 0x000fe2000fffe03f */
[----:B------:R-:W-:-:S02]  /*1710*/  WARPGROUP.DEPBAR.LE gsb0, 0x0 ;  /* 0x00008000000079c5 */ /* 0x000fc40000010000 */
[----:B--2---:R-:W-:Y:S01]  /*1720*/  WARPGROUP.ARRIVE ;  /* 0x00000000000079c5 */ /* 0x004fe20000000000 */
[----:B------:R-:W-:Y:S04]  /*1730*/  STL.64 [R1+0x1c0], R24 ;  /* 0x0001c01801007387 */ /* 0x000fe80000100a00 */
[----:B------:R-:W-:Y:S01]  /*1740*/  STL.64 [R1+0x1c8], R26 ;  /* 0x0001c81a01007387 */ /* 0x000fe20000100a00 */
[----:B------:R-:W-:Y:S01]  /*1750*/  IGMMA.64x32x32.S8.S8 R4, gdesc[UR24], RZ, !UPT, gsb0 ;  /* 0x01200000180479f1 */ /* 0x000fe2000c0410ff */
[----:B------:R-:W-:Y:S02]  /*1760*/  UIADD3 UR24, UR55, 0x2, URZ ;  /* 0x0000000237187890 */ /* 0x000fe4000fffe03f */
[----:B------:R-:W-:Y:S04]  /*1770*/  STL.64 [R1+0x1d0], R28 ;  /* 0x0001d01c01007387 */ /* 0x000fe80000100a00 */
[----:B------:R-:W-:Y:S04]  /*1780*/  STL.64 [R1+0x1d8], R30 ;  /* 0x0001d81e01007387 */ /* 0x000fe80000100a00 */
[----:B------:R-:W-:Y:S04]  /*1790*/  STL.64 [R1+0x1e0], R32 ;  /* 0x0001e02001007387 */ /* 0x000fe80000100a00 */
[----:B------:R-:W-:Y:S04]  /*17a0*/  STL.64 [R1+0x1e8], R34 ;  /* 0x0001e82201007387 */ /* 0x000fe80000100a00 */
[----:B------:R-:W-:Y:S04]  /*17b0*/  STL.64 [R1+0x1f0], R36 ;  /* 0x0001f02401007387 */ /* 0x000fe80000100a00 */
[----:B------:R0:W-:Y:S01]  /*17c0*/  STL.64 [R1+0x1f8], R38 ;  /* 0x0001f82601007387 */ /* 0x0001e20000100a00 */
[----:B------:R-:W-:-:S02]  /*17d0*/  WARPGROUP.DEPBAR.LE gsb0, 0x0 ;  /* 0x00008000000079c5 */ /* 0x000fc40000010000 */
[----:B------:R-:W-:Y:S02]  /*17e0*/  IMAD.MOV.U32 R78, RZ, RZ, R4 ;  /* 0x000000ffff4e7224 */ /* 0x000fe400078e0004 */
[----:B------:R-:W-:Y:S02]  /*17f0*/  IMAD.MOV.U32 R77, RZ, RZ, R5 ;  /* 0x000000ffff4d7224 */ /* 0x000fe400078e0005 */
[----:B------:R-:W-:Y:S02]  /*1800*/  IMAD.MOV.U32 R76, RZ, RZ, R6 ;  /* 0x000000ffff4c7224 */ /* 0x000fe400078e0006 */
[----:B------:R-:W-:Y:S02]  /*1810*/  IMAD.MOV.U32 R75, RZ, RZ, R7 ;  /* 0x000000ffff4b7224 */ /* 0x000fe400078e0007 */
[----:B------:R-:W-:Y:S02]  /*1820*/  IMAD.MOV.U32 R74, RZ, RZ, R8 ;  /* 0x000000ffff4a7224 */ /* 0x000fe400078e0008 */
[----:B------:R-:W-:-:S02]  /*1830*/  IMAD.MOV.U32 R73, RZ, RZ, R9 ;  /* 0x000000ffff497224 */ /* 0x000fc400078e0009 */
[----:B------:R-:W-:Y:S02]  /*1840*/  IMAD.MOV.U32 R72, RZ, RZ, R10 ;  /* 0x000000ffff487224 */ /* 0x000fe400078e000a */
[----:B0-----:R-:W-:Y:S02]  /*1850*/  IMAD.MOV.U32 R39, RZ, RZ, R11 ;  /* 0x000000ffff277224 */ /* 0x001fe400078e000b */
[----:B------:R-:W-:Y:S02]  /*1860*/  IMAD.MOV.U32 R38, RZ, RZ, R12 ;  /* 0x000000ffff267224 */ /* 0x000fe400078e000c */
[----:B------:R-:W-:Y:S02]  /*1870*/  IMAD.MOV.U32 R37, RZ, RZ, R13 ;  /* 0x000000ffff257224 */ /* 0x000fe400078e000d */
[----:B------:R-:W-:Y:S02]  /*1880*/  IMAD.MOV.U32 R36, RZ, RZ, R14 ;  /* 0x000000ffff247224 */ /* 0x000fe400078e000e */
[----:B------:R-:W-:-:S02]  /*1890*/  IMAD.MOV.U32 R35, RZ, RZ, R15 ;  /* 0x000000ffff237224 */ /* 0x000fc400078e000f */
[----:B------:R-:W-:Y:S02]  /*18a0*/  IMAD.MOV.U32 R34, RZ, RZ, R16 ;  /* 0x000000ffff227224 */ /* 0x000fe400078e0010 */
[----:B------:R-:W-:Y:S02]  /*18b0*/  IMAD.MOV.U32 R33, RZ, RZ, R17 ;  /* 0x000000ffff217224 */ /* 0x000fe400078e0011 */
[----:B------:R-:W-:Y:S02]  /*18c0*/  IMAD.MOV.U32 R32, RZ, RZ, R18 ;  /* 0x000000ffff207224 */ /* 0x000fe400078e0012 */
[----:B------:R-:W-:Y:S02]  /*18d0*/  IMAD.MOV.U32 R31, RZ, RZ, R19 ;  /* 0x000000ffff1f7224 */ /* 0x000fe400078e0013 */
[----:B------:R-:W-:-:S06]  /*18e0*/  WARPGROUP.ARRIVE ;  /* 0x00000000000079c5 */ /* 0x000fcc0000000000 */
[----:B------:R-:W-:Y:S03]  /*18f0*/  IGMMA.64x32x32.S8.S8 R4, gdesc[UR28], RZ, !UPT, gsb0 ;  /* 0x012000001c0479f1 */ /* 0x000fe6000c0410ff */
[----:B------:R-:W-:Y:S02]  /*1900*/  WARPGROUP.DEPBAR.LE gsb0, 0x0 ;  /* 0x00008000000079c5 */ /* 0x000fe40000010000 */
[----:B------:R-:W-:Y:S01]  /*1910*/  WARPGROUP.ARRIVE ;  /* 0x00000000000079c5 */ /* 0x000fe20000000000 */
[----:B------:R-:W-:Y:S04]  /*1920*/  STL [R1+0x674], R4 ;  /* 0x0006740401007387 */ /* 0x000fe80000100800 */
[----:B------:R-:W-:Y:S01]  /*1930*/  STL [R1+0x670], R5 ;  /* 0x0006700501007387 */ /* 0x000fe20000100800 */
[----:B------:R-:W-:Y:S03]  /*1940*/  IGMMA.64x32x32.S8.S8 R200, gdesc[UR12], RZ, !UPT, gsb0 ;  /* 0x012000000cc879f1 */ /* 0x000fe6000c0410ff */
[----:B------:R-:W-:Y:S04]  /*1950*/  STL [R1+0x66c], R6 ;  /* 0x00066c0601007387 */ /* 0x000fe80000100800 */
        /* <DEDUP_REMOVED lines=12> */
[----:B------:R-:W-:Y:S01]  /*1a20*/  STL [R1+0x638], R19 ;  /* 0x0006381301007387 */ /* 0x000fe20000100800 */
[----:B------:R-:W-:-:S02]  /*1a30*/  WARPGROUP.DEPBAR.LE gsb0, 0x0 ;  /* 0x00008000000079c5 */ /* 0x000fc40000010000 */
[----:B------:R-:W-:Y:S01]  /*1a40*/  WARPGROUP.ARRIVE ;  /* 0x00000000000079c5 */ /* 0x000fe20000000000 */
[----:B------:R-:W-:Y:S04]  /*1a50*/  STL [R1+0x6b4], R200 ;  /* 0x0006b4c801007387 */ /* 0x000fe80000100800 */
[----:B------:R-:W-:Y:S01]  /*1a60*/  STL [R1+0x6b0], R201 ;  /* 0x0006b0c901007387 */ /* 0x000fe20000100800 */
[----:B------:R-:W-:Y:S01]  /*1a70*/  IGMMA.64x32x32.S8.S8 R152, gdesc[UR4], RZ, !UPT, gsb0 ;  /* 0x01200000049879f1 */ /* 0x000fe2000c0410ff */
[----:B------:R-:W-:Y:S02]  /*1a80*/  UIADD3 UR4, UR55, 0x400, URZ ;  /* 0x0000040037047890 */ /* 0x000fe4000fffe03f */
        /* <DEDUP_REMOVED lines=18> */
[----:B------:R-:W-:Y:S03]  /*1bb0*/  IGMMA.64x32x32.S8.S8 R104, gdesc[UR8], RZ, !UPT, gsb0 ;  /* 0x01200000086879f1 */ /* 0x000fe6000c0410ff */
[----:B------:R-:W-:Y:S02]  /*1bc0*/  WARPGROUP.DEPBAR.LE gsb0, 0x0 ;  /* 0x00008000000079c5 */ /* 0x000fe40000010000 */
[----:B------:R-:W-:-:S06]  /*1bd0*/  WARPGROUP.ARRIVE ;  /* 0x00000000000079c5 */ /* 0x000fcc0000000000 */
[----:B------:R-:W-:Y:S01]  /*1be0*/  IGMMA.64x32x32.S8.S8 R56, gdesc[UR16], RZ, !UPT, gsb0 ;  /* 0x01200000103879f1 */ /* 0x000fe2000c0410ff */
[----:B------:R-:W-:Y:S01]  /*1bf0*/  UMOV UR16, UR4 ;  /* 0x0000000400107c82 */ /* 0x000fe20008000000 */
[----:B------:R-:W-:Y:S01]  /*1c00*/  UMOV UR17, 0x40000040 ;  /* 0x4000004000117882 */ /* 0x000fe20000000000 */
[----:B------:R-:W-:Y:S01]  /*1c10*/  UMOV UR8, UR16 ;  /* 0x0000001000087c82 */ /* 0x000fe20008000000 */
        /* <DEDUP_REMOVED lines=10> */
[----:B------:R-:W-:-:S02]  /*1cc0*/  WARPGROUP.DEPBAR.LE gsb0, 0x0 ;  /* 0x00008000000079c5 */ /* 0x000fc40000010000 */
[----:B------:R-:W-:-:S06]  /*1cd0*/  WARPGROUP.ARRIVE ;  /* 0x00000000000079c5 */ /* 0x000fcc0000000000 */
[----:B------:R-:W-:Y:S03]  /*1ce0*/  IGMMA.64x32x32.S8.S8 R40, gdesc[UR16], RZ, !UPT, gsb0 ;  /* 0x01200000102879f1 */ /* 0x000fe6000c0410ff */
[----:B------:R-:W-:Y:S02]  /*1cf0*/  WARPGROUP.DEPBAR.LE gsb0, 0x0 ;  /* 0x00008000000079c5 */ /* 0x000fe40000010000 */
[----:B------:R-:W-:-:S06]  /*1d00*/  WARPGROUP.ARRIVE ;  /* 0x00000000000079c5 */ /* 0x000fcc0000000000 */
[----:B------:R-:W-:Y:S01]  /*1d10*/  IGMMA.64x32x32.S8.S8 R88, gdesc[UR8], RZ, !UPT, gsb0 ;  /* 0x01200000085879f1 */ /* 0x000fe2000c0410ff */
[----:B------:R-:W-:Y:S01]  /*1d20*/  UMOV UR8, UR20 ;  /* 0x0000001400087c82 */ /* 0x000fe20008000000 */
[----:B------:R-:W-:Y:S01]  /*1d30*/  UMOV UR9, UR21 ;  /* 0x0000001500097c82 */ /* 0x000fe20008000000 */
[----:B------:R-:W-:Y:S02]  /*1d40*/  WARPGROUP.DEPBAR.LE gsb0, 0x0 ;  /* 0x00008000000079c5 */ /* 0x000fe40000010000 */
[----:B------:R-:W-:-:S06]  /*1d50*/  WARPGROUP.ARRIVE ;  /* 0x00000000000079c5 */ /* 0x000fcc0000000000 */
[----:B------:R-:W-:Y:S01]  /*1d60*/  IGMMA.64x32x32.S8.S8 R136, gdesc[UR4], RZ, !UPT, gsb0 ;  /* 0x01200000048879f1 */ /* 0x000fe2000c0410ff */
[----:B------:R-:W-:Y:S01]  /*1d70*/  UMOV UR4, UR24 ;  /* 0x0000001800047c82 */ /* 0x000fe20008000000 */
[----:B------:R-:W-:Y:S01]  /*1d80*/  UMOV UR24, UR16 ;  /* 0x0000001000187c82 */ /* 0x000fe20008000000 */
[----:B------:R-:W-:Y:S01]  /*1d90*/  UMOV UR5, 0x40000040 ;  /* 0x4000004000057882 */ /* 0x000fe20000000000 */
[----:B------:R-:W-:Y:S01]  /*1da0*/  UMOV UR16, UR4 ;  /* 0x0000000400107c82 */ /* 0x000fe20008000000 */
[----:B------:R-:W-:Y:S01]  /*1db0*/  UMOV UR17, UR5 ;  /* 0x0000000500117c82 */ /* 0x000fe20008000000 */
[----:B------:R-:W-:Y:S01]  /*1dc0*/  UMOV UR44, UR4 ;  /* 0x00000004002c7c82 */ /* 0x000fe20008000000 */
[----:B------:R-:W-:Y:S01]  /*1dd0*/  UMOV UR45, UR5 ;  /* 0x00000005002d7c82 */ /* 0x000fe20008000000 */
        /* <DEDUP_REMOVED lines=11> */
[----:B------:R-:W-:Y:S04]  /*1e90*/  STL.64 [R1], R120 ;  /* 0x0000007801007387 */ /* 0x000fe80000100a00 */
[----:B------:R-:W-:Y:S04]  /*1ea0*/  STL.64 [R1+0x8], R122 ;  /* 0x0000087a01007387 */ /* 0x000fe80000100a00 */
[----:B------:R-:W-:Y:S04]  /*1eb0*/  STL.64 [R1+0x10], R124 ;  /* 0x0000107c01007387 */ /* 0x000fe80000100a00 */
[----:B------:R-:W-:Y:S04]  /*1ec0*/  STL.64 [R1+0x18], R126 ;  /* 0x0000187e01007387 */ /* 0x000fe80000100a00 */
[----:B------:R-:W-:Y:S04]  /*1ed0*/  STL.64 [R1+0x20], R128 ;  /* 0x0000208001007387 */ /* 0x000fe80000100a00 */
[----:B------:R-:W-:Y:S04]  /*1ee0*/  STL.64 [R1+0x28], R130 ;  /* 0x0000288201007387 */ /* 0x000fe80000100a00 */
[----:B------:R-:W-:Y:S04]  /*1ef0*/  STL.64 [R1+0x30], R132 ;  /* 0x0000308401007387 */ /* 0x000fe80000100a00 */
[----:B------:R0:W-:Y:S02]  /*1f00*/  STL.64 [R1+0x38], R134 ;  /* 0x0000388601007387 */ /* 0x0001e40000100a00 */
[----:B0-----:R-:W-:-:S06]  /*1f10*/  WARPGROUP.ARRIVE ;  /* 0x00000000000079c5 */ /* 0x001fcc0000000000 */
[----:B------:R-:W-:Y:S01]  /*1f20*/  IGMMA.64x32x32.S8.S8 R120, gdesc[UR24], RZ, !UPT, gsb0 ;  /* 0x01200000187879f1 */ /* 0x000fe2000c0410ff */
[----:B------:R-:W-:Y:S01]  /*1f30*/  UMOV UR24, UR20 ;  /* 0x0000001400187c82 */ /* 0x000fe20008000000 */
[----:B------:R-:W-:Y:S01]  /*1f40*/  UMOV UR25, UR21 ;  /* 0x0000001500197c82 */ /* 0x000fe20008000000 */
[----:B------:R-:W-:Y:S02]  /*1f50*/  WARPGROUP.DEPBAR.LE gsb0, 0x0 ;  /* 0x00008000000079c5 */ /* 0x000fe40000010000 */
[----:B------:R-:W-:Y:S01]  /*1f60*/  IMAD.MOV.U32 R4, RZ, RZ, R120 ;  /* 0x000000ffff047224 */ /* 0x000fe200078e0078 */
[----:B------:R-:W-:Y:S01]  /*1f70*/  MOV R15, R131 ;  /* 0x00000083000f7202 */ /* 0x000fe20000000f00 */
[----:B------:R-:W-:Y:S02]  /*1f80*/  IMAD.MOV.U32 R5, RZ, RZ, R121 ;  /* 0x000000ffff057224 */ /* 0x000fe400078e0079 */
[----:B------:R-:W-:Y:S02]  /*1f90*/  IMAD.MOV.U32 R6, RZ, RZ, R122 ;  /* 0x000000ffff067224 */ /* 0x000fe400078e007a */
[----:B------:R-:W-:-:S02]  /*1fa0*/  IMAD.MOV.U32 R7, RZ, RZ, R123 ;  /* 0x000000ffff077224 */ /* 0x000fc400078e007b */
[----:B------:R-:W-:Y:S02]  /*1fb0*/  IMAD.MOV.U32 R8, RZ, RZ, R124 ;  /* 0x000000ffff087224 */ /* 0x000fe400078e007c */
[----:B------:R-:W-:Y:S02]  /*1fc0*/  IMAD.MOV.U32 R9, RZ, RZ, R125 ;  /* 0x000000ffff097224 */ /* 0x000fe400078e007d */
        /* <DEDUP_REMOVED lines=9> */
[----:B------:R-:W-:-:S06]  /*2060*/  WARPGROUP.ARRIVE ;  /* 0x00000000000079c5 */ /* 0x000fcc0000000000 */
[----:B------:R-:W-:Y:S01]  /*2070*/  IGMMA.64x32x32.S8.S8 R120, gdesc[UR32], RZ, !UPT, gsb0 ;  /* 0x01200000207879f1 */ /* 0x000fe2000c0410ff */
[----:B------:R-:W-:Y:S01]  /*2080*/  UMOV UR32, UR20 ;  /* 0x0000001400207c82 */ /* 0x000fe20008000000 */
[----:B------:R-:W-:Y:S01]  /*2090*/  UMOV UR33, UR21 ;  /* 0x0000001500217c82 */ /* 0x000fe20008000000 */
[----:B------:R-:W-:Y:S01]  /*20a0*/  UMOV UR34, UR18 ;  /* 0x0000001200227c82 */ /* 0x000fe20008000000 */
[----:B------:R-:W-:Y:S01]  /*20b0*/  UMOV UR35, UR19 ;  /* 0x0000001300237c82 */ /* 0x000fe20008000000 */
[----:B------:R-:W-:Y:S02]  /*20c0*/  WARPGROUP.DEPBAR.LE gsb0, 0x0 ;  /* 0x00008000000079c5 */ /* 0x000fe40000010000 */
        /* <DEDUP_REMOVED lines=16> */
[----:B------:R-:W-:-:S06]  /*21d0*/  WARPGROUP.ARRIVE ;  /* 0x00000000000079c5 */ /* 0x000fcc0000000000 */
[----:B------:R-:W-:Y:S01]  /*21e0*/  IGMMA.64x32x32.S8.S8 R120, gdesc[UR20], RZ, !UPT, gsb0 ;  /* 0x01200000147879f1 */ /* 0x000fe2000c0410ff */
[----:B------:R-:W-:Y:S01]  /*21f0*/  UMOV UR22, UR26 ;  /* 0x0000001a00167c82 */ /* 0x000fe20008000000 */
[----:B------:R-:W-:Y:S01]  /*2200*/  UMOV UR23, UR27 ;  /* 0x0000001b00177c82 */ /* 0x000fe20008000000 */
[----:B------:R-:W-:Y:S01]  /*2210*/  UMOV UR26, UR6 ;  /* 0x00000006001a7c82 */ /* 0x000fe20008000000 */
[----:B------:R-:W-:Y:S01]  /*2220*/  UMOV UR27, UR7 ;  /* 0x00000007001b7c82 */ /* 0x000fe20008000000 */
[----:B------:R-:W-:Y:S01]  /*2230*/  UMOV UR7, 0x40000040 ;  /* 0x4000004000077882 */ /* 0x000fe20000000000 */
[----:B------:R-:W-:Y:S02]  /*2240*/  WARPGROUP.DEPBAR.LE gsb0, 0x0 ;  /* 0x00008000000079c5 */ /* 0x000fe40000010000 */
[----:B------:R-:W-:Y:S01]  /*2250*/  WARPGROUP.ARRIVE ;  /* 0x00000000000079c5 */ /* 0x000fe20000000000 */
[----:B------:R-:W-:Y:S02]  /*2260*/  IMAD.MOV.U32 R30, RZ, RZ, R120 ;  /* 0x000000ffff1e7224 */ /* 0x000fe400078e0078 */
[----:B------:R-:W-:-:S02]  /*2270*/  IMAD.MOV.U32 R29, RZ, RZ, R121 ;  /* 0x000000ffff1d7224 */ /* 0x000fc400078e0079 */
[----:B------:R-:W-:Y:S01]  /*2280*/  IMAD.MOV.U32 R28, RZ, RZ, R122 ;  /* 0x000000ffff1c7224 */ /* 0x000fe200078e007a */
[----:B------:R-:W-:Y:S01]  /*2290*/  IGMMA.64x32x32.S8.S8 R168, gdesc[UR20], RZ, !UPT, gsb0 ;  /* 0x0120000014a879f1 */ /* 0x000fe2000c0410ff */
[----:B------:R-:W-:Y:S01]  /*22a0*/  IMAD.MOV.U32 R27, RZ, RZ, R123 ;  /* 0x000000ffff1b7224 */ /* 0x000fe200078e007b */
[----:B------:R-:W-:Y:S01]  /*22b0*/  UIADD3 UR22, UR58, 0x2, URZ ;  /* 0x000000023a167890 */ /* 0x000fe2000fffe03f */
[----:B------:R-:W-:Y:S01]  /*22c0*/  IMAD.MOV.U32 R26, RZ, RZ, R124 ;  /* 0x000000ffff1a7224 */ /* 0x000fe200078e007c */
[----:B------:R-:W-:Y:S01]  /*22d0*/  UMOV UR19, 0x40000040 ;  /* 0x4000004000137882 */ /* 0x000fe20000000000 */
[----:B------:R-:W-:Y:S01]  /*22e0*/  IMAD.MOV.U32 R25, RZ, RZ, R125 ;  /* 0x000000ffff197224 */ /* 0x000fe200078e007d */
[----:B------:R-:W-:Y:S01]  /*22f0*/  UMOV UR47, 0x40000040 ;  /* 0x40000040002f7882 */ /* 0x000fe20000000000 */
[----:B------:R-:W-:Y:S01]  /*2300*/  IMAD.MOV.U32 R24, RZ, RZ, R126 ;  /* 0x000000ffff187224 */ /* 0x000fe200078e007e */
[----:B------:R-:W-:Y:S01]  /*2310*/  UMOV UR20, UR4 ;  /* 0x0000000400147c82 */ /* 0x000fe20008000000 */
[----:B------:R-:W-:Y:S01]  /*2320*/  IMAD.MOV.U32 R23, RZ, RZ, R127 ;  /* 0x000000ffff177224 */ /* 0x000fe200078e007f */
[----:B------:R-:W-:Y:S01]  /*2330*/  UMOV UR6, UR22 ;  /* 0x0000001600067c82 */ /* 0x000fe20008000000 */
[----:B------:R-:W-:Y:S01]  /*2340*/  IMAD.MOV.U32 R22, RZ, RZ, R128 ;  /* 0x000000ffff167224 */ /* 0x000fe200078e0080 */
[----:B------:R-:W-:Y:S01]  /*2350*/  UMOV UR21, UR5 ;  /* 0x0000000500157c82 */ /* 0x000fe20008000000 */
[----:B------:R-:W-:-:S02]  /*2360*/  IMAD.MOV.U32 R21, RZ, RZ, R129 ;  /* 0x000000ffff157224 */ /* 0x000fc400078e0081 */
[----:B------:R-:W-:Y:S02]  /*2370*/  IMAD.MOV.U32 R20, RZ, RZ, R130 ;  /* 0x000000ffff147224 */ /* 0x000fe400078e0082 */
[----:B------:R-:W-:Y:S02]  /*2380*/  IMAD.MOV.U32 R3, RZ, RZ, R131 ;  /* 0x000000ffff037224 */ /* 0x000fe400078e0083 */
[----:B------:R-:W-:Y:S02]  /*2390*/  IMAD.MOV.U32 R2, RZ, RZ, R132 ;  /* 0x000000ffff027224 */ /* 0x000fe400078e0084 */
[----:B------:R-:W-:Y:S02]  /*23a0*/  IMAD.MOV.U32 R0, RZ, RZ, R133 ;  /* 0x000000ffff007224 */ /* 0x000fe400078e0085 */
[----:B------:R-:W-:Y:S02]  /*23b0*/  IMAD.MOV.U32 R166, RZ, RZ, R134 ;  /* 0x000000ffffa67224 */ /* 0x000fe400078e0086 */
[----:B------:R-:W-:Y:S01]  /*23c0*/  IMAD.MOV.U32 R167, RZ, RZ, R135 ;  /* 0x000000ffffa77224 */ /* 0x000fe200078e0087 */
[----:B------:R-:W-:-:S02]  /*23d0*/  WARPGROUP.DEPBAR.LE gsb0, 0x0 ;  /* 0x00008000000079c5 */ /* 0x000fc40000010000 */
[----:B------:R-:W-:Y:S01]  /*23e0*/  WARPGROUP.ARRIVE ;  /* 0x00000000000079c5 */ /* 0x000fe20000000000 */
[----:B------:R-:W-:Y:S02]  /*23f0*/  IMAD.MOV.U32 R122, RZ, RZ, R178 ;  /* 0x000000ffff7a7224 */ /* 0x000fe400078e00b2 */
[----:B------:R-:W-:Y:S02]  /*2400*/  IMAD.MOV.U32 R121, RZ, RZ, R179 ;  /* 0x000000ffff797224 */ /* 0x000fe400078e00b3 */
[----:B------:R-:W-:Y:S01]  /*2410*/  IMAD.MOV.U32 R120, RZ, RZ, R176 ;  /* 0x000000ffff787224 */ /* 0x000fe200078e00b0 */
[----:B------:R-:W-:Y:S01]  /*2420*/  IGMMA.64x32x32.S8.S8 R216, gdesc[UR28], RZ, !UPT, gsb0 ;  /* 0x012000001cd879f1 */ /* 0x000fe2000c0410ff */
[----:B------:R-:W-:Y:S01]  /*2430*/  IMAD.MOV.U32 R87, RZ, RZ, R177 ;  /* 0x000000ffff577224 */ /* 0x000fe200078e00b1 */
[----:B------:R-:W-:Y:S01]  /*2440*/  UIADD3 UR22, UR58, 0x302, URZ ;  /* 0x000003023a167890 */ /* 0x000fe2000fffe03f */
[----:B------:R-:W-:Y:S01]  /*2450*/  IMAD.MOV.U32 R86, RZ, RZ, R174 ;  /* 0x000000ffff567224 */ /* 0x000fe200078e00ae */
[----:B------:R-:W-:Y:S01]  /*2460*/  UMOV UR23, 0x40000040 ;  /* 0x4000004000177882 */ /* 0x000fe20000000000 */
        /* <DEDUP_REMOVED lines=12> */
[----:B------:R-:W-:Y:S01]  /*2530*/  IMAD.MOV.U32 R235, RZ, RZ, R183 ;  /* 0x000000ffffeb7224 */ /* 0x000fe200078e00b7 */
[----:B------:R-:W-:Y:S02]  /*2540*/  WARPGROUP.DEPBAR.LE gsb0, 0x0 ;  /* 0x00008000000079c5 */ /* 0x000fe40000010000 */
[----:B------:R-:W-:Y:S01]  /*2550*/  WARPGROUP.ARRIVE ;  /* 0x00000000000079c5 */ /* 0x000fe20000000000 */
[----:B------:R0:W-:Y:S04]  /*2560*/  STL.64 [R1+0x530], R230 ;  /* 0x000530e601007387 */ /* 0x0001e80000100a00 */
[----:B------:R1:W-:Y:S01]  /*2570*/  STL.64 [R1+0x528], R228 ;  /* 0x000528e401007387 */ /* 0x0003e20000100a00 */
[----:B------:R-:W-:Y:S01]  /*2580*/  IGMMA.64x32x32.S8.S8 R168, gdesc[UR12], RZ, !UPT, gsb0 ;  /* 0x012000000ca879f1 */ /* 0x000fe2000c0410ff */
[----:B------:R-:W-:-:S02]  /*2590*/  UIADD3 UR12, UR58, 0x102, URZ ;  /* 0x000001023a0c7890 */ /* 0x000fc4000fffe03f */
[----:B------:R2:W-:Y:S01]  /*25a0*/  STL.64 [R1+0x520], R226 ;  /* 0x000520e201007387 */ /* 0x0005e20000100a00 */
[----:B0-----:R-:W-:-:S03]  /*25b0*/  IMAD.MOV.U32 R230, RZ, RZ, R122 ;  /* 0x000000ffffe67224 */ /* 0x001fc600078e007a */
[----:B------:R0:W-:Y:S01]  /*25c0*/  STL.64 [R1+0x518], R224 ;  /* 0x000518e001007387 */ /* 0x0001e20000100a00 */
[----:B------:R-:W-:Y:S02]  /*25d0*/  IMAD.MOV.U32 R231, RZ, RZ, R121 ;  /* 0x000000ffffe77224 */ /* 0x000fe400078e0079 */
[----:B-1----:R-:W-:Y:S01]  /*25e0*/  IMAD.MOV.U32 R228, RZ, RZ, R120 ;  /* 0x000000ffffe47224 */ /* 0x002fe200078e0078 */
[----:B------:R1:W-:Y:S01]  /*25f0*/  STL.64 [R1+0x510], R222 ;  /* 0x000510de01007387 */ /* 0x0003e20000100a00 */
[----:B------:R-:W-:Y:S02]  /*2600*/  IMAD.MOV.U32 R229, RZ, RZ, R87 ;  /* 0x000000ffffe57224 */ /* 0x000fe400078e0057 */
[----:B--2---:R-:W-:Y:S01]  /*2610*/  IMAD.MOV.U32 R226, RZ, RZ, R86 ;  /* 0x000000ffffe27224 */ /* 0x004fe200078e0056 */
[----:B------:R2:W-:Y:S01]  /*2620*/  STL.64 [R1+0x508], R220 ;  /* 0x000508dc01007387 */ /* 0x0005e20000100a00 */
[----:B------:R-:W-:Y:S02]  /*2630*/  IMAD.MOV.U32 R227, RZ, RZ, R85 ;  /* 0x000000ffffe37224 */ /* 0x000fe400078e0055 */
[----:B0-----:R-:W-:-:S02]  /*2640*/  IMAD.MOV.U32 R224, RZ, RZ, R84 ;  /* 0x000000ffffe07224 */ /* 0x001fc400078e0054 */
[----:B------:R-:W-:Y:S02]  /*2650*/  IMAD.MOV.U32 R225, RZ, RZ, R83 ;  /* 0x000000ffffe17224 */ /* 0x000fe400078e0053 */
[----:B-1----:R-:W-:Y:S02]  /*2660*/  IMAD.MOV.U32 R222, RZ, RZ, R82 ;  /* 0x000000ffffde7224 */ /* 0x002fe400078e0052 */
[----:B------:R-:W-:Y:S02]  /*2670*/  IMAD.MOV.U32 R223, RZ, RZ, R81 ;  /* 0x000000ffffdf7224 */ /* 0x000fe400078e0051 */
[----:B--2---:R-:W-:Y:S02]  /*2680*/  IMAD.MOV.U32 R221, RZ, RZ, R80 ;  /* 0x000000ffffdd7224 */ /* 0x004fe400078e0050 */
[----:B------:R-:W-:Y:S01]  /*2690*/  IMAD.MOV.U32 R220, RZ, RZ, R79 ;  /* 0x000000ffffdc7224 */ /* 0x000fe200078e004f */
[----:B------:R-:W-:Y:S02]  /*26a0*/  WARPGROUP.DEPBAR.LE gsb0, 0x0 ;  /* 0x00008000000079c5 */ /* 0x000fe40000010000 */
[----:B------:R-:W-:Y:S01]  /*26b0*/  WARPGROUP.ARRIVE ;  /* 0x00000000000079c5 */ /* 0x000fe20000000000 */
[----:B------:R0:W-:Y:S04]  /*26c0*/  STL.64 [R1+0x570], R182 ;  /* 0x000570b601007387 */ /* 0x0001e80000100a00 */
[----:B------:R1:W-:Y:S01]  /*26d0*/  STL.64 [R1+0x568], R180 ;  /* 0x000568b401007387 */ /* 0x0003e20000100a00 */
[----:B------:R-:W-:Y:S03]  /*26e0*/  IGMMA.64x32x32.S8.S8 R120, gdesc[UR24], RZ, !UPT, gsb0 ;  /* 0x01200000187879f1 */ /* 0x000fe6000c0410ff */
[----:B------:R2:W-:Y:S04]  /*26f0*/  STL.64 [R1+0x560], R178 ;  /* 0x000560b201007387 */ /* 0x0005e80000100a00 */
[----:B------:R3:W-:Y:S01]  /*2700*/  STL.64 [R1+0x558], R176 ;  /* 0x000558b001007387 */ /* 0x0007e20000100a00 */
[----:B------:R-:W-:Y:S01]  /*2710*/  UMOV UR18, UR12 ;  /* 0x0000000c00127c82 */ /* 0x000fe20008000000 */
[----:B0-----:R-:W-:-:S02]  /*2720*/  IMAD.MOV.U32 R182, RZ, RZ, R2 ;  /* 0x000000ffffb67224 */ /* 0x001fc400078e0002 */
[----:B------:R0:W-:Y:S01]  /*2730*/  STL.64 [R1+0x550], R174 ;  /* 0x000550ae01007387 */ /* 0x0001e20000100a00 */
[----:B-1----:R-:W-:Y:S02]  /*2740*/  IMAD.MOV.U32 R180, RZ, RZ, R20 ;  /* 0x000000ffffb47224 */ /* 0x002fe400078e0014 */
[----:B------:R-:W-:Y:S01]  /*2750*/  IMAD.MOV.U32 R181, RZ, RZ, R3 ;  /* 0x000000ffffb57224 */ /* 0x000fe200078e0003 */
[----:B------:R1:W-:Y:S01]  /*2760*/  STL.64 [R1+0x548], R172 ;  /* 0x000548ac01007387 */ /* 0x0003e20000100a00 */
[----:B--2---:R-:W-:Y:S02]  /*2770*/  IMAD.MOV.U32 R178, RZ, RZ, R22 ;  /* 0x000000ffffb27224 */ /* 0x004fe400078e0016 */
[----:B------:R-:W-:Y:S01]  /*2780*/  IMAD.MOV.U32 R179, RZ, RZ, R21 ;  /* 0x000000ffffb37224 */ /* 0x000fe200078e0015 */
[----:B------:R2:W-:Y:S01]  /*2790*/  STL.64 [R1+0x540], R170 ;  /* 0x000540aa01007387 */ /* 0x0005e20000100a00 */
[----:B---3--:R-:W-:Y:S02]  /*27a0*/  IMAD.MOV.U32 R176, RZ, RZ, R24 ;  /* 0x000000ffffb07224 */ /* 0x008fe400078e0018 */
[----:B------:R-:W-:Y:S01]  /*27b0*/  IMAD.MOV.U32 R177, RZ, RZ, R23 ;  /* 0x000000ffffb17224 */ /* 0x000fe200078e0017 */
[----:B------:R-:W-:Y:S01]  /*27c0*/  STL.64 [R1+0x538], R168 ;  /* 0x000538a801007387 */ /* 0x000fe20000100a00 */
[----:B0-----:R-:W-:-:S02]  /*27d0*/  IMAD.MOV.U32 R174, RZ, RZ, R26 ;  /* 0x000000ffffae7224 */ /* 0x001fc400078e001a */
[----:B------:R-:W-:Y:S02]  /*27e0*/  IMAD.MOV.U32 R175, RZ, RZ, R25 ;  /* 0x000000ffffaf7224 */ /* 0x000fe400078e0019 */
[----:B-1----:R-:W-:Y:S02]  /*27f0*/  IMAD.MOV.U32 R172, RZ, RZ, R28 ;  /* 0x000000ffffac7224 */ /* 0x002fe400078e001c */
[----:B------:R-:W-:Y:S02]  /*2800*/  IMAD.MOV.U32 R173, RZ, RZ, R27 ;  /* 0x000000ffffad7224 */ /* 0x000fe400078e001b */
[----:B--2---:R-:W-:Y:S02]  /*2810*/  IMAD.MOV.U32 R170, RZ, RZ, R30 ;  /* 0x000000ffffaa7224 */ /* 0x004fe400078e001e */
[----:B------:R-:W-:Y:S02]  /*2820*/  IMAD.MOV.U32 R171, RZ, RZ, R29 ;  /* 0x000000ffffab7224 */ /* 0x000fe400078e001d */
[----:B------:R-:W-:Y:S01]  /*2830*/  IMAD.MOV.U32 R183, RZ, RZ, R0 ;  /* 0x000000ffffb77224 */ /* 0x000fe200078e0000 */
[----:B------:R-:W-:-:S02]  /*2840*/  WARPGROUP.DEPBAR.LE gsb0, 0x0 ;  /* 0x00008000000079c5 */ /* 0x000fc40000010000 */
[----:B------:R0:W-:Y:S04]  /*2850*/  STL.64 [R1+0x5b0], R134 ;  /* 0x0005b08601007387 */ /* 0x0001e80000100a00 */
[----:B------:R1:W-:Y:S04]  /*2860*/  STL.64 [R1+0x5a8], R132 ;  /* 0x0005a88401007387 */ /* 0x0003e80000100a00 */
[----:B------:R2:W-:Y:S04]  /*2870*/  STL.64 [R1+0x5a0], R130 ;  /* 0x0005a08201007387 */ /* 0x0005e80000100a00 */
[----:B------:R3:W-:Y:S01]  /*2880*/  STL.64 [R1+0x598], R128 ;  /* 0x0005988001007387 */ /* 0x0007e20000100a00 */
[----:B0-----:R-:W-:-:S02]  /*2890*/  IMAD.MOV.U32 R134, RZ, RZ, R32 ;  /* 0x000000ffff867224 */ /* 0x001fc400078e0020 */
[----:B------:R-:W-:Y:S01]  /*28a0*/  IMAD.MOV.U32 R135, RZ, RZ, R31 ;  /* 0x000000ffff877224 */ /* 0x000fe200078e001f */
[----:B------:R0:W-:Y:S01]  /*28b0*/  STL.64 [R1+0x590], R126 ;  /* 0x0005907e01007387 */ /* 0x0001e20000100a00 */
[----:B-1----:R-:W-:Y:S02]  /*28c0*/  IMAD.MOV.U32 R132, RZ, RZ, R34 ;  /* 0x000000ffff847224 */ /* 0x002fe400078e0022 */
[----:B------:R-:W-:Y:S01]  /*28d0*/  IMAD.MOV.U32 R133, RZ, RZ, R33 ;  /* 0x000000ffff857224 */ /* 0x000fe200078e0021 */
[----:B------:R1:W-:Y:S01]  /*28e0*/  STL.64 [R1+0x588], R124 ;  /* 0x0005887c01007387 */ /* 0x0003e20000100a00 */
[----:B--2---:R-:W-:Y:S02]  /*28f0*/  IMAD.MOV.U32 R130, RZ, RZ, R36 ;  /* 0x000000ffff827224 */ /* 0x004fe400078e0024 */
[----:B------:R-:W-:Y:S01]  /*2900*/  IMAD.MOV.U32 R131, RZ, RZ, R35 ;  /* 0x000000ffff837224 */ /* 0x000fe200078e0023 */
[----:B------:R2:W-:Y:S01]  /*2910*/  STL.64 [R1+0x580], R122 ;  /* 0x0005807a01007387 */ /* 0x0005e20000100a00 */
[----:B---3--:R-:W-:-:S02]  /*2920*/  IMAD.MOV.U32 R128, RZ, RZ, R38 ;  /* 0x000000ffff807224 */ /* 0x008fc400078e0026 */
[----:B------:R-:W-:Y:S01]  /*2930*/  IMAD.MOV.U32 R129, RZ, RZ, R37 ;  /* 0x000000ffff817224 */ /* 0x000fe200078e0025 */
[----:B------:R3:W-:Y:S01]  /*2940*/  STL.64 [R1+0x578], R120 ;  /* 0x0005787801007387 */ /* 0x0007e20000100a00 */
[----:B0-----:R-:W-:Y:S01]  /*2950*/  MOV R126, R72 ;  /* 0x00000048007e7202 */ /* 0x001fe20000000f00 */
[----:B------:R-:W-:Y:S02]  /*2960*/  IMAD.MOV.U32 R127, RZ, RZ, R39 ;  /* 0x000000ffff7f7224 */ /* 0x000fe400078e0027 */
[----:B-1----:R-:W-:Y:S02]  /*2970*/  IMAD.MOV.U32 R124, RZ, RZ, R74 ;  /* 0x000000ffff7c7224 */ /* 0x002fe400078e004a */
[----:B------:R-:W-:Y:S02]  /*2980*/  IMAD.MOV.U32 R125, RZ, RZ, R73 ;  /* 0x000000ffff7d7224 */ /* 0x000fe400078e0049 */
[----:B--2---:R-:W-:Y:S02]  /*2990*/  IMAD.MOV.U32 R122, RZ, RZ, R76 ;  /* 0x000000ffff7a7224 */ /* 0x004fe400078e004c */
[----:B------:R-:W-:-:S02]  /*29a0*/  IMAD.MOV.U32 R123, RZ, RZ, R75 ;  /* 0x000000ffff7b7224 */ /* 0x000fc400078e004b */
[----:B---3--:R-:W-:Y:S02]  /*29b0*/  IMAD.MOV.U32 R120, RZ, RZ, R78 ;  /* 0x000000ffff787224 */ /* 0x008fe400078e004e */
[----:B------:R-:W-:Y:S02]  /*29c0*/  IMAD.MOV.U32 R121, RZ, RZ, R77 ;  /* 0x000000ffff797224 */ /* 0x000fe400078e004d */
[----:B------:R-:W-:-:S06]  /*29d0*/  WARPGROUP.ARRIVE ;  /* 0x00000000000079c5 */ /* 0x000fcc0000000000 */
[----:B------:R-:W-:Y:S03]  /*29e0*/  IGMMA.64x32x32.S8.S8 R72, gdesc[UR8], RZ, !UPT, gsb0 ;  /* 0x01200000084879f1 */ /* 0x000fe6000c0410ff */
[----:B------:R-:W-:Y:S02]  /*29f0*/  WARPGROUP.DEPBAR.LE gsb0, 0x0 ;  /* 0x00008000000079c5 */ /* 0x000fe40000010000 */
[----:B------:R-:W-:Y:S04]  /*2a00*/  STL.64 [R1+0x5f0], R86 ;  /* 0x0005f05601007387 */ /* 0x000fe80000100a00 */
[----:B------:R-:W-:Y:S04]  /*2a10*/  STL.64 [R1+0x5e8], R84 ;  /* 0x0005e85401007387 */ /* 0x000fe80000100a00 */
[----:B------:R-:W-:Y:S04]  /*2a20*/  STL.64 [R1+0x5e0], R82 ;  /* 0x0005e05201007387 */ /* 0x000fe80000100a00 */
[----:B------:R-:W-:Y:S04]  /*2a30*/  STL.64 [R1+0x5d8], R80 ;  /* 0x0005d85001007387 */ /* 0x000fe80000100a00 */
[----:B------:R-:W-:Y:S04]  /*2a40*/  STL.64 [R1+0x5d0], R78 ;  /* 0x0005d04e01007387 */ /* 0x000fe80000100a00 */
[----:B------:R-:W-:Y:S04]  /*2a50*/  STL.64 [R1+0x5c8], R76 ;  /* 0x0005c84c01007387 */ /* 0x000fe80000100a00 */
[----:B------:R-:W-:Y:S04]  /*2a60*/  STL.64 [R1+0x5c0], R74 ;  /* 0x0005c04a01007387 */ /* 0x000fe80000100a00 */
[----:B------:R0:W-:Y:S04]  /*2a70*/  STL.64 [R1+0x5b8], R72 ;  /* 0x0005b84801007387 */ /* 0x0001e80000100a00 */
[----:B0-----:R-:W2:Y:S04]  /*2a80*/  LDL.LU.64 R72, [R1+0x1c0] ;  /* 0x0001c00001487983 */ /* 0x001ea80000300a00 */
[----:B------:R-:W2:Y:S04]  /*2a90*/  LDL.LU.64 R74, [R1+0x1c8] ;  /* 0x0001c800014a7983 */ /* 0x000ea80000300a00 */
[----:B------:R-:W2:Y:S04]  /*2aa0*/  LDL.LU.64 R76, [R1+0x1d0] ;  /* 0x0001d000014c7983 */ /* 0x000ea80000300a00 */
[----:B------:R-:W2:Y:S04]  /*2ab0*/  LDL.LU.64 R78, [R1+0x1d8] ;  /* 0x0001d800014e7983 */ /* 0x000ea80000300a00 */
[----:B------:R-:W2:Y:S04]  /*2ac0*/  LDL.LU.64 R80, [R1+0x1e0] ;  /* 0x0001e00001507983 */ /* 0x000ea80000300a00 */
[----:B------:R-:W2:Y:S04]  /*2ad0*/  LDL.LU.64 R82, [R1+0x1e8] ;  /* 0x0001e80001527983 */ /* 0x000ea80000300a00 */
[----:B------:R-:W2:Y:S04]  /*2ae0*/  LDL.LU.64 R84, [R1+0x1f0] ;  /* 0x0001f00001547983 */ /* 0x000ea80000300a00 */
[----:B------:R-:W2:Y:S01]  /*2af0*/  LDL.LU.64 R86, [R1+0x1f8] ;  /* 0x0001f80001567983 */ /* 0x000ea20000300a00 */
[----:B------:R-:W-:Y:S01]  /*2b00*/  WARPGROUP.ARRIVE ;  /* 0x00000000000079c5 */ /* 0x000fe20000000000 */
[----:B------:R-:W-:-:S02]  /*2b10*/  IMAD.MOV.U32 R168, RZ, RZ, R170 ;  /* 0x000000ffffa87224 */ /* 0x000fc400078e00aa */
[----:B------:R-:W-:Y:S02]  /*2b20*/  IMAD.MOV.U32 R169, RZ, RZ, R171 ;  /* 0x000000ffffa97224 */ /* 0x000fe400078e00ab */
[----:B------:R-:W-:Y:S01]  /*2b30*/  IMAD.MOV.U32 R170, RZ, RZ, R172 ;  /* 0x000000ffffaa7224 */ /* 0x000fe200078e00ac */
[----:B------:R-:W-:Y:S01]  /*2b40*/  IGMMA.64x32x32.S8.S8 R24, gdesc[UR32], RZ, !UPT, gsb0 ;  /* 0x01200000201879f1 */ /* 0x000fe2000c0410ff */
        /* <DEDUP_REMOVED lines=20> */
[----:B------:R-:W-:Y:S01]  /*2c90*/  STL.64 [R1+0x5f8], R24 ;  /* 0x0005f81801007387 */ /* 0x000fe20000100a00 */
[----:B------:R-:W-:Y:S01]  /*2ca0*/  IMAD.MOV.U32 R183, RZ, RZ, R167 ;  /* 0x000000ffffb77224 */ /* 0x000fe200078e00a7 */
[----:B--2---:R-:W-:-:S06]  /*2cb0*/  WARPGROUP.ARRIVE ;  /* 0x00000000000079c5 */ /* 0x004fcc0000000000 */
[----:B------:R-:W-:Y:S03]  /*2cc0*/  IGMMA.64x32x32.S8.S8 R72, gdesc[UR4], R72, gsb0 ;  /* 0x01200000044879f1 */ /* 0x000fe60008041048 */
[----:B------:R-:W-:Y:S02]  /*2cd0*/  WARPGROUP.DEPBAR.LE gsb0, 0x0 ;  /* 0x00008000000079c5 */ /* 0x000fe40000010000 */
[----:B------:R-:W-:Y:S01]  /*2ce0*/  WARPGROUP.ARRIVE ;  /* 0x00000000000079c5 */ /* 0x000fe20000000000 */
[----:B------:R0:W-:Y:S01]  /*2cf0*/  STL.64 [R1+0x1c0], R72 ;  /* 0x0001c04801007387 */ /* 0x0001e20000100a00 */
[----:B------:R-:W-:Y:S02]  /*2d00*/  IMAD.MOV.U32 R23, RZ, RZ, R81 ;  /* 0x000000ffff177224 */ /* 0x000fe400078e0051 */
[----:B------:R-:W-:Y:S01]  /*2d10*/  IMAD.MOV.U32 R22, RZ, RZ, R82 ;  /* 0x000000ffff167224 */ /* 0x000fe200078e0052 */
[----:B------:R1:W-:Y:S01]  /*2d20*/  STL.64 [R1+0x1c8], R74 ;  /* 0x0001c84a01007387 */ /* 0x0003e20000100a00 */
[----:B------:R-:W-:Y:S01]  /*2d30*/  IGMMA.64x32x32.S8.S8 R120, gdesc[UR16], R120, gsb0 ;  /* 0x01200000107879f1 */ /* 0x000fe20008041078 */
[----:B------:R-:W-:-:S02]  /*2d40*/  IMAD.MOV.U32 R21, RZ, RZ, R83 ;  /* 0x000000ffff157224 */ /* 0x000fc400078e0053 */
[----:B------:R2:W-:Y:S01]  /*2d50*/  STL.64 [R1+0x1d0], R76 ;  /* 0x0001d04c01007387 */ /* 0x0005e20000100a00 */
[----:B------:R-:W-:Y:S02]  /*2d60*/  IMAD.MOV.U32 R20, RZ, RZ, R84 ;  /* 0x000000ffff147224 */ /* 0x000fe400078e0054 */
[----:B------:R-:W-:Y:S01]  /*2d70*/  IMAD.MOV.U32 R3, RZ, RZ, R85 ;  /* 0x000000ffff037224 */ /* 0x000fe200078e0055 */
[----:B------:R3:W-:Y:S01]  /*2d80*/  STL.64 [R1+0x1d8], R78 ;  /* 0x0001d84e01007387 */ /* 0x0007e20000100a00 */
[----:B------:R-:W-:Y:S02]  /*2d90*/  IMAD.MOV.U32 R2, RZ, RZ, R86 ;  /* 0x000000ffff027224 */ /* 0x000fe400078e0056 */
[----:B------:R-:W-:Y:S01]  /*2da0*/  IMAD.MOV.U32 R0, RZ, RZ, R87 ;  /* 0x000000ffff007224 */ /* 0x000fe200078e0057 */
[----:B------:R4:W-:Y:S01]  /*2db0*/  STL [R1+0x1e0], R80 ;  /* 0x0001e05001007387 */ /* 0x0009e20000100800 */
[----:B0-----:R-:W-:Y:S02]  /*2dc0*/  IMAD.MOV.U32 R72, RZ, RZ, R4 ;  /* 0x000000ffff487224 */ /* 0x001fe400078e0004 */
[----:B------:R-:W-:-:S02]  /*2dd0*/  IMAD.MOV.U32 R73, RZ, RZ, R5 ;  /* 0x000000ffff497224 */ /* 0x000fc400078e0005 */
[----:B-1----:R-:W-:Y:S02]  /*2de0*/  IMAD.MOV.U32 R74, RZ, RZ, R6 ;  /* 0x000000ffff4a7224 */ /* 0x002fe400078e0006 */
[----:B------:R-:W-:Y:S02]  /*2df0*/  IMAD.MOV.U32 R75, RZ, RZ, R7 ;  /* 0x000000ffff4b7224 */ /* 0x000fe400078e0007 */
[----:B--2---:R-:W-:Y:S02]  /*2e00*/  IMAD.MOV.U32 R76, RZ, RZ, R8 ;  /* 0x000000ffff4c7224 */ /* 0x004fe400078e0008 */
[----:B------:R-:W-:Y:S02]  /*2e10*/  IMAD.MOV.U32 R77, RZ, RZ, R9 ;  /* 0x000000ffff4d7224 */ /* 0x000fe400078e0009 */
[----:B---3--:R-:W-:Y:S01]  /*2e20*/  IMAD.MOV.U32 R78, RZ, RZ, R10 ;  /* 0x000000ffff4e7224 */ /* 0x008fe200078e000a */
[----:B----4-:R-:W-:Y:S01]  /*2e30*/  MOV R80, R12 ;  /* 0x0000000c00507202 */ /* 0x010fe20000000f00 */
[----:B------:R-:W-:Y:S01]  /*2e40*/  IMAD.MOV.U32 R79, RZ, RZ, R11 ;  /* 0x000000ffff4f7224 */ /* 0x000fe200078e000b */
[----:B------:R-:W-:-:S02]  /*2e50*/  WARPGROUP.DEPBAR.LE gsb0, 0x0 ;  /* 0x00008000000079c5 */ /* 0x000fc40000010000 */
[----:B------:R0:W-:Y:S04]  /*2e60*/  STL.64 [R1+0x100], R120 ;  /* 0x0001007801007387 */ /* 0x0001e80000100a00 */
[----:B------:R1:W-:Y:S04]  /*2e70*/  STL.64 [R1+0x108], R122 ;  /* 0x0001087a01007387 */ /* 0x0003e80000100a00 */
[----:B------:R2:W-:Y:S04]  /*2e80*/  STL.64 [R1+0x110], R124 ;  /* 0x0001107c01007387 */ /* 0x0005e80000100a00 */
[----:B------:R3:W-:Y:S04]  /*2e90*/  STL.64 [R1+0x118], R126 ;  /* 0x0001187e01007387 */ /* 0x0007e80000100a00 */
[----:B------:R4:W-:Y:S04]  /*2ea0*/  STL.64 [R1+0x120], R128 ;  /* 0x0001208001007387 */ /* 0x0009e80000100a00 */
[----:B------:R4:W-:Y:S01]  /*2eb0*/  STL.64 [R1+0x128], R130 ;  /* 0x0001288201007387 */ /* 0x0009e20000100a00 */
[----:B0-----:R-:W-:-:S03]  /*2ec0*/  IMAD.MOV.U32 R120, RZ, RZ, R200 ;  /* 0x000000ffff787224 */ /* 0x001fc600078e00c8 */
[----:B------:R0:W-:Y:S01]  /*2ed0*/  STL.64 [R1+0x130], R132 ;  /* 0x0001308401007387 */ /* 0x0001e20000100a00 */
[----:B------:R-:W-:-:S03]  /*2ee0*/  IMAD.MOV.U32 R121, RZ, RZ, R201 ;  /* 0x000000ffff797224 */ /* 0x000fc600078e00c9 */
[----:B------:R0:W-:Y:S01]  /*2ef0*/  STL.64 [R1+0x138], R134 ;  /* 0x0001388601007387 */ /* 0x0001e20000100a00 */
[----:B-1----:R-:W-:-:S03]  /*2f00*/  IMAD.MOV.U32 R122, RZ, RZ, R202 ;  /* 0x000000ffff7a7224 */ /* 0x002fc600078e00ca */
[----:B------:R-:W4:Y:S01]  /*2f10*/  LDL.LU R166, [R1+0x6bc] ;  /* 0x0006bc0001a67983 */ /* 0x000f220000300800 */
[----:B------:R-:W-:-:S03]  /*2f20*/  IMAD.MOV.U32 R123, RZ, RZ, R203 ;  /* 0x000000ffff7b7224 */ /* 0x000fc600078e00cb */
[----:B------:R-:W4:Y:S01]  /*2f30*/  LDL.LU R167, [R1+0x6b8] ;  /* 0x0006b80001a77983 */ /* 0x000f220000300800 */
[----:B--2---:R-:W-:-:S03]  /*2f40*/  IMAD.MOV.U32 R124, RZ, RZ, R204 ;  /* 0x000000ffff7c7224 */ /* 0x004fc600078e00cc */
[----:B------:R-:W2:Y:S01]  /*2f50*/  LDL.LU R200, [R1+0x6b4] ;  /* 0x0006b40001c87983 */ /* 0x000ea20000300800 */
[----:B------:R-:W-:-:S03]  /*2f60*/  IMAD.MOV.U32 R125, RZ, RZ, R205 ;  /* 0x000000ffff7d7224 */ /* 0x000fc600078e00cd */
[----:B------:R-:W2:Y:S01]  /*2f70*/  LDL.LU R201, [R1+0x6b0] ;  /* 0x0006b00001c97983 */ /* 0x000ea20000300800 */
[----:B---3--:R-:W-:-:S03]  /*2f80*/  IMAD.MOV.U32 R126, RZ, RZ, R206 ;  /* 0x000000ffff7e7224 */ /* 0x008fc600078e00ce */
[----:B------:R-:W2:Y:S01]  /*2f90*/  LDL.LU R202, [R1+0x6ac] ;  /* 0x0006ac0001ca7983 */ /* 0x000ea20000300800 */
[----:B------:R-:W-:-:S03]  /*2fa0*/  IMAD.MOV.U32 R127, RZ, RZ, R207 ;  /* 0x000000ffff7f7224 */ /* 0x000fc600078e00cf */
[----:B------:R-:W2:Y:S01]  /*2fb0*/  LDL.LU R203, [R1+0x6a8] ;  /* 0x0006a80001cb7983 */ /* 0x000ea20000300800 */
[----:B----4-:R-:W-:-:S03]  /*2fc0*/  IMAD.MOV.U32 R128, RZ, RZ, R208 ;  /* 0x000000ffff807224 */ /* 0x010fc600078e00d0 */
[----:B------:R-:W2:Y:S01]  /*2fd0*/  LDL.LU R204, [R1+0x6a4] ;  /* 0x0006a40001cc7983 */ /* 0x000ea20000300800 */
[----:B------:R-:W-:-:S03]  /*2fe0*/  IMAD.MOV.U32 R129, RZ, RZ, R209 ;  /* 0x000000ffff817224 */ /* 0x000fc600078e00d1 */
[----:B------:R-:W2:Y:S01]  /*2ff0*/  LDL.LU R205, [R1+0x6a0] ;  /* 0x0006a00001cd7983 */ /* 0x000ea20000300800 */
[----:B------:R-:W-:-:S03]  /*3000*/  IMAD.MOV.U32 R130, RZ, RZ, R210 ;  /* 0x000000ffff827224 */ /* 0x000fc600078e00d2 */
[----:B------:R-:W2:Y:S01]  /*3010*/  LDL.LU R206, [R1+0x69c] ;  /* 0x00069c0001ce7983 */ /* 0x000ea20000300800 */
[----:B------:R-:W-:-:S03]  /*3020*/  IMAD.MOV.U32 R131, RZ, RZ, R211 ;  /* 0x000000ffff837224 */ /* 0x000fc600078e00d3 */
[----:B------:R-:W2:Y:S01]  /*3030*/  LDL.LU R207, [R1+0x698] ;  /* 0x0006980001cf7983 */ /* 0x000ea20000300800 */
[----:B0-----:R-:W-:-:S03]  /*3040*/  IMAD.MOV.U32 R132, RZ, RZ, R212 ;  /* 0x000000ffff847224 */ /* 0x001fc600078e00d4 */
[----:B------:R-:W2:Y:S01]  /*3050*/  LDL.LU R208, [R1+0x694] ;  /* 0x0006940001d07983 */ /* 0x000ea20000300800 */
[----:B------:R-:W-:-:S03]  /*3060*/  IMAD.MOV.U32 R133, RZ, RZ, R213 ;  /* 0x000000ffff857224 */ /* 0x000fc600078e00d5 */
[----:B------:R-:W2:Y:S01]  /*3070*/  LDL.LU R209, [R1+0x690] ;  /* 0x0006900001d17983 */ /* 0x000ea20000300800 */
[----:B------:R-:W-:-:S03]  /*3080*/  IMAD.MOV.U32 R134, RZ, RZ, R214 ;  /* 0x000000ffff867224 */ /* 0x000fc600078e00d6 */
[----:B------:R-:W2:Y:S01]  /*3090*/  LDL.LU R210, [R1+0x68c] ;  /* 0x00068c0001d27983 */ /* 0x000ea20000300800 */
[----:B------:R-:W-:-:S03]  /*30a0*/  IMAD.MOV.U32 R135, RZ, RZ, R215 ;  /* 0x000000ffff877224 */ /* 0x000fc600078e00d7 */
[----:B------:R-:W2:Y:S04]  /*30b0*/  LDL.LU R211, [R1+0x688] ;  /* 0x0006880001d37983 */ /* 0x000ea80000300800 */
[----:B------:R-:W2:Y:S04]  /*30c0*/  LDL.LU R212, [R1+0x684] ;  /* 0x0006840001d47983 */ /* 0x000ea80000300800 */
[----:B------:R-:W2:Y:S04]  /*30d0*/  LDL.LU R213, [R1+0x680] ;  /* 0x0006800001d57983 */ /* 0x000ea80000300800 */
[----:B------:R-:W2:Y:S04]  /*30e0*/  LDL.LU R214, [R1+0x67c] ;  /* 0x00067c0001d67983 */ /* 0x000ea80000300800 */
[----:B------:R-:W2:Y:S04]  /*30f0*/  LDL.LU R215, [R1+0x678] ;  /* 0x0006780001d77983 */ /* 0x000ea80000300800 */
[----:B------:R-:W3:Y:S04]  /*3100*/  LDL.LU R4, [R1+0x674] ;  /* 0x0006740001047983 */ /* 0x000ee80000300800 */
[----:B------:R-:W3:Y:S04]  /*3110*/  LDL.LU R5, [R1+0x670] ;  /* 0x0006700001057983 */ /* 0x000ee80000300800 */
[----:B------:R-:W3:Y:S04]  /*3120*/  LDL.LU R6, [R1+0x66c] ;  /* 0x00066c0001067983 */ /* 0x000ee80000300800 */
[----:B------:R-:W3:Y:S04]  /*3130*/  LDL.LU R7, [R1+0x668] ;  /* 0x0006680001077983 */ /* 0x000ee80000300800 */
[----:B------:R-:W3:Y:S01]  /*3140*/  LDL.LU R8, [R1+0x664] ;  /* 0x0006640001087983 */ /* 0x000ee20000300800 */
[----:B------:R-:W-:-:S03]  /*3150*/  IMAD.MOV.U32 R81, RZ, RZ, R13 ;  /* 0x000000ffff517224 */ /* 0x000fc600078e000d */
        /* <DEDUP_REMOVED lines=12> */
[----:B------:R-:W3:Y:S04]  /*3220*/  LDL.LU R15, [R1+0x648] ;  /* 0x00064800010f7983 */ /* 0x000ee80000300800 */
[----:B------:R-:W3:Y:S04]  /*3230*/  LDL.LU R16, [R1+0x644] ;  /* 0x0006440001107983 */ /* 0x000ee80000300800 */
[----:B------:R-:W3:Y:S04]  /*3240*/  LDL.LU R17, [R1+0x640] ;  /* 0x0006400001117983 */ /* 0x000ee80000300800 */
[----:B------:R-:W3:Y:S04]  /*3250*/  LDL.LU R18, [R1+0x63c] ;  /* 0x00063c0001127983 */ /* 0x000ee80000300800 */
[----:B------:R-:W3:Y:S01]  /*3260*/  LDL.LU R19, [R1+0x638] ;  /* 0x0006380001137983 */ /* 0x000ee20000300800 */
[----:B------:R-:W-:Y:S01]  /*3270*/  UIADD3 UR30, UR58, 0x402, URZ ;  /* 0x000004023a1e7890 */ /* 0x000fe2000fffe03f */
[----:B------:R-:W-:Y:S01]  /*3280*/  UMOV UR31, 0x40000040 ;  /* 0x40000040001f7882 */ /* 0x000fe20000000000 */
[----:B------:R-:W-:Y:S01]  /*3290*/  UIADD3 UR10, UR58, 0x502, URZ ;  /* 0x000005023a0a7890 */ /* 0x000fe2000fffe03f */
[----:B------:R-:W4:Y:S01]  /*32a0*/  LDL.LU R24, [R1] ;  /* 0x0000000001187983 */ /* 0x000f220000300800 */
[----:B------:R-:W-:Y:S01]  /*32b0*/  UMOV UR8, UR4 ;  /* 0x0000000400087c82 */ /* 0x000fe20008000000 */
[----:B------:R-:W-:Y:S01]  /*32c0*/  UMOV UR9, UR5 ;  /* 0x0000000500097c82 */ /* 0x000fe20008000000 */
[----:B------:R-:W-:Y:S01]  /*32d0*/  UMOV UR11, 0x40000040 ;  /* 0x40000040000b7882 */ /* 0x000fe20000000000 */
[----:B------:R-:W-:Y:S01]  /*32e0*/  UIADD3 UR14, UR58, 0x602, URZ ;  /* 0x000006023a0e7890 */ /* 0x000fe2000fffe03f */
[----:B------:R-:W4:Y:S01]  /*32f0*/  LDL.LU R25, [R1+0x4] ;  /* 0x0000040001197983 */ /* 0x000f220000300800 */
[----:B------:R-:W-:Y:S01]  /*3300*/  UMOV UR12, UR4 ;  /* 0x00000004000c7c82 */ /* 0x000fe20008000000 */
[----:B------:R-:W-:Y:S01]  /*3310*/  UMOV UR13, UR5 ;  /* 0x00000005000d7c82 */ /* 0x000fe20008000000 */
[----:B------:R-:W-:Y:S01]  /*3320*/  UMOV UR15, 0x40000040 ;  /* 0x40000040000f7882 */ /* 0x000fe20000000000 */
[----:B------:R-:W4:Y:S04]  /*3330*/  LDL.LU R26, [R1+0x8] ;  /* 0x00000800011a7983 */ /* 0x000f280000300800 */
        /* <DEDUP_REMOVED lines=12> */
[----:B------:R-:W4:Y:S01]  /*3400*/  LDL.LU R39, [R1+0x3c] ;  /* 0x00003c0001277983 */ /* 0x000f220000300800 */
[----:B------:R-:W-:Y:S01]  /*3410*/  UIADD3 UR16, UR55, 0x402, URZ ;  /* 0x0000040237107890 */ /* 0x000fe2000fffe03f */
[----:B---3--:R-:W-:-:S06]  /*3420*/  WARPGROUP.ARRIVE ;  /* 0x00000000000079c5 */ /* 0x008fcc0000000000 */
[----:B------:R-:W-:Y:S03]  /*3430*/  IGMMA.64x32x32.S8.S8 R4, gdesc[UR44], R4, gsb0 ;  /* 0x012000002c0479f1 */ /* 0x000fe60008041004 */
[----:B------:R-:W-:Y:S02]  /*3440*/  WARPGROUP.DEPBAR.LE gsb0, 0x0 ;  /* 0x00008000000079c5 */ /* 0x000fe40000010000 */
[----:B--2---:R-:W-:-:S06]  /*3450*/  WARPGROUP.ARRIVE ;  /* 0x00000000000079c5 */ /* 0x004fcc0000000000 */
[----:B------:R-:W-:Y:S03]  /*3460*/  IGMMA.64x32x32.S8.S8 R200, gdesc[UR20], R200, gsb0 ;  /* 0x0120000014c879f1 */ /* 0x000fe600080410c8 */
[----:B------:R-:W-:Y:S02]  /*3470*/  WARPGROUP.DEPBAR.LE gsb0, 0x0 ;  /* 0x00008000000079c5 */ /* 0x000fe40000010000 */
[----:B------:R-:W-:-:S06]  /*3480*/  WARPGROUP.ARRIVE ;  /* 0x00000000000079c5 */ /* 0x000fcc0000000000 */
[----:B------:R-:W-:Y:S03]  /*3490*/  IGMMA.64x32x32.S8.S8 R152, gdesc[UR28], R152, gsb0 ;  /* 0x012000001c9879f1 */ /* 0x000fe60008041098 */
[----:B------:R-:W-:Y:S02]  /*34a0*/  WARPGROUP.DEPBAR.LE gsb0, 0x0 ;  /* 0x00008000000079c5 */ /* 0x000fe40000010000 */
[----:B------:R-:W-:-:S06]  /*34b0*/  WARPGROUP.ARRIVE ;  /* 0x00000000000079c5 */ /* 0x000fcc0000000000 */
[----:B------:R-:W-:Y:S03]  /*34c0*/  IGMMA.64x32x32.S8.S8 R104, gdesc[UR8], R104, gsb0 ;  /* 0x01200000086879f1 */ /* 0x000fe60008041068 */
[----:B------:R-:W-:Y:S02]  /*34d0*/  WARPGROUP.DEPBAR.LE gsb0, 0x0 ;  /* 0x00008000000079c5 */ /* 0x000fe40000010000 */
[----:B------:R-:W-:-:S06]  /*34e0*/  WARPGROUP.ARRIVE ;  /* 0x00000000000079c5 */ /* 0x000fcc0000000000 */
[----:B------:R-:W-:Y:S01]  /*34f0*/  IGMMA.64x32x32.S8.S8 R56, gdesc[UR12], R56, gsb0 ;  /* 0x012000000c3879f1 */ /* 0x000fe20008041038 */
        /* <DEDUP_REMOVED lines=12> */
[----:B------:R-:W-:Y:S03]  /*35c0*/  IGMMA.64x32x32.S8.S8 R40, gdesc[UR12], R40, gsb0 ;  /* 0x012000000c2879f1 */ /* 0x000fe60008041028 */
[----:B------:R-:W-:Y:S02]  /*35d0*/  WARPGROUP.DEPBAR.LE gsb0, 0x0 ;  /* 0x00008000000079c5 */ /* 0x000fe40000010000 */
[----:B------:R-:W-:-:S06]  /*35e0*/  WARPGROUP.ARRIVE ;  /* 0x00000000000079c5 */ /* 0x000fcc0000000000 */
[----:B------:R-:W-:Y:S01]  /*35f0*/  IGMMA.64x32x32.S8.S8 R88, gdesc[UR8], R88, gsb0 ;  /* 0x01200000085879f1 */ /* 0x000fe20008041058 */
[----:B------:R-:W-:Y:S01]  /*3600*/  UMOV UR16, UR12 ;  /* 0x0000000c00107c82 */ /* 0x000fe20008000000 */
[----:B------:R-:W-:Y:S01]  /*3610*/  UMOV UR17, UR13 ;  /* 0x0000000d00117c82 */ /* 0x000fe20008000000 */
[----:B------:R-:W-:Y:S01]  /*3620*/  UMOV UR4, UR12 ;  /* 0x0000000c00047c82 */ /* 0x000fe20008000000 */
[----:B------:R-:W-:Y:S01]  /*3630*/  UMOV UR5, UR13 ;  /* 0x0000000d00057c82 */ /* 0x000fe20008000000 */
[----:B------:R-:W-:Y:S01]  /*3640*/  UIADD3 UR8, UR55, 0x802, URZ ;  /* 0x0000080237087890 */ /* 0x000fe2000fffe03f */
[----:B------:R-:W-:Y:S02]  /*3650*/  WARPGROUP.DEPBAR.LE gsb0, 0x0 ;  /* 0x00008000000079c5 */ /* 0x000fe40000010000 */
[----:B------:R-:W-:-:S06]  /*3660*/  WARPGROUP.ARRIVE ;  /* 0x00000000000079c5 */ /* 0x000fcc0000000000 */
[----:B------:R-:W-:Y:S03]  /*3670*/  IGMMA.64x32x32.S8.S8 R136, gdesc[UR28], R136, gsb0 ;  /* 0x012000001c8879f1 */ /* 0x000fe60008041088 */
[----:B------:R-:W-:Y:S02]  /*3680*/  WARPGROUP.DEPBAR.LE gsb0, 0x0 ;  /* 0x00008000000079c5 */ /* 0x000fe40000010000 */
[----:B------:R-:W-:-:S06]  /*3690*/  WARPGROUP.ARRIVE ;  /* 0x00000000000079c5 */ /* 0x000fcc0000000000 */
[----:B------:R-:W-:Y:S03]  /*36a0*/  IGMMA.64x32x32.S8.S8 R184, gdesc[UR20], R184, gsb0 ;  /* 0x0120000014b879f1 */ /* 0x000fe600080410b8 */
[----:B------:R-:W-:Y:S02]  /*36b0*/  WARPGROUP.DEPBAR.LE gsb0, 0x0 ;  /* 0x00008000000079c5 */ /* 0x000fe40000010000 */
[----:B----4-:R-:W-:-:S06]  /*36c0*/  WARPGROUP.ARRIVE ;  /* 0x00000000000079c5 */ /* 0x010fcc0000000000 */
[----:B------:R-:W-:Y:S03]  /*36d0*/  IGMMA.64x32x32.S8.S8 R24, gdesc[UR44], R24, gsb0 ;  /* 0x012000002c1879f1 */ /* 0x000fe60008041018 */
[----:B------:R-:W-:Y:S02]  /*36e0*/  WARPGROUP.DEPBAR.LE gsb0, 0x0 ;  /* 0x00008000000079c5 */ /* 0x000fe40000010000 */
[----:B------:R-:W-:Y:S01]  /*36f0*/  WARPGROUP.ARRIVE ;  /* 0x00000000000079c5 */ /* 0x000fe20000000000 */
[----:B------:R-:W-:Y:S04]  /*3700*/  STL.64 [R1], R24 ;  /* 0x0000001801007387 */ /* 0x000fe80000100a00 */
[----:B------:R-:W-:Y:S01]  /*3710*/  STL.64 [R1+0x8], R26 ;  /* 0x0000081a01007387 */ /* 0x000fe20000100a00 */
[----:B------:R-:W-:Y:S03]  /*3720*/  IGMMA.64x32x32.S8.S8 R72, gdesc[UR16], R72, gsb0 ;  /* 0x01200000104879f1 */ /* 0x000fe60008041048 */
        /* <DEDUP_REMOVED lines=12> */
[----:B------:R-:W2:Y:S01]  /*37f0*/  LDL.LU.64 R26, [R1+0x600] ;  /* 0x00060000011a7983 */ /* 0x000ea20000300a00 */
[----:B------:R-:W-:-:S02]  /*3800*/  WARPGROUP.DEPBAR.LE gsb0, 0x0 ;  /* 0x00008000000079c5 */ /* 0x000fc40000010000 */
[----:B------:R-:W-:Y:S01]  /*3810*/  WARPGROUP.ARRIVE ;  /* 0x00000000000079c5 */ /* 0x000fe20000000000 */
[----:B------:R-:W2:Y:S01]  /*3820*/  LDL.LU.64 R24, [R1+0x5f8] ;  /* 0x0005f80001187983 */ /* 0x000ea20000300a00 */
[----:B------:R-:W-:-:S03]  /*3830*/  UIADD3 UR20, UR55, 0x4, URZ ;  /* 0x0000000437147890 */ /* 0x000fc6000fffe03f */
[----:B------:R-:W-:Y:S01]  /*3840*/  STL.64 [R1+0xc0], R72 ;  /* 0x0000c04801007387 */ /* 0x000fe20000100a00 */
[----:B------:R-:W-:Y:S01]  /*3850*/  IGMMA.64x32x32.S8.S8 R120, gdesc[UR4], R120, gsb0 ;  /* 0x01200000047879f1 */ /* 0x000fe20008041078 */
[----:B------:R-:W-:Y:S01]  /*3860*/  UMOV UR4, UR8 ;  /* 0x0000000800047c82 */ /* 0x000fe20008000000 */
[----:B------:R-:W-:Y:S01]  /*3870*/  UMOV UR5, 0x40000040 ;  /* 0x4000004000057882 */ /* 0x000fe20000000000 */
[----:B------:R-:W-:Y:S01]  /*3880*/  STL.64 [R1+0xc8], R74 ;  /* 0x0000c84a01007387 */ /* 0x000fe20000100a00 */
[----:B------:R-:W-:Y:S02]  /*3890*/  WARPGROUP.DEPBAR.LE gsb0, 0x0 ;  /* 0x00008000000079c5 */ /* 0x000fe40000010000 */
[----:B------:R-:W-:Y:S01]  /*38a0*/  WARPGROUP.ARRIVE ;  /* 0x00000000000079c5 */ /* 0x000fe20000000000 */
[----:B------:R-:W-:Y:S01]  /*38b0*/  UMOV UR16, UR4 ;  /* 0x0000000400107c82 */ /* 0x000fe20008000000 */
[----:B------:R-:W-:Y:S01]  /*38c0*/  UMOV UR17, UR5 ;  /* 0x0000000500117c82 */ /* 0x000fe20008000000 */
[----:B------:R-:W-:Y:S03]  /*38d0*/  STL.64 [R1+0xd0], R76 ;  /* 0x0000d04c01007387 */ /* 0x000fe60000100a00 */
[----:B------:R-:W-:Y:S01]  /*38e0*/  IGMMA.64x32x32.S8.S8 R168, gdesc[UR4], R168, gsb0 ;  /* 0x0120000004a879f1 */ /* 0x000fe200080410a8 */
[----:B------:R-:W-:Y:S04]  /*38f0*/  STL.64 [R1+0xd8], R78 ;  /* 0x0000d84e01007387 */ /* 0x000fe80000100a00 */
[----:B------:R-:W-:Y:S04]  /*3900*/  STL.64 [R1+0xe0], R80 ;  /* 0x0000e05001007387 */ /* 0x000fe80000100a00 */
[----:B------:R-:W-:Y:S04]  /*3910*/  STL.64 [R1+0xe8], R82 ;  /* 0x0000e85201007387 */ /* 0x000fe80000100a00 */
[----:B------:R-:W-:Y:S04]  /*3920*/  STL.64 [R1+0xf0], R84 ;  /* 0x0000f05401007387 */ /* 0x000fe80000100a00 */
[----:B------:R0:W-:Y:S04]  /*3930*/  STL.64 [R1+0xf8], R86 ;  /* 0x0000f85601007387 */ /* 0x0001e80000100a00 */
[----:B0-----:R-:W3:Y:S04]  /*3940*/  LDL.LU.64 R86, [R1+0x5f0] ;  /* 0x0005f00001567983 */ /* 0x001ee80000300a00 */
[----:B------:R-:W3:Y:S04]  /*3950*/  LDL.LU.64 R84, [R1+0x5e8] ;  /* 0x0005e80001547983 */ /* 0x000ee80000300a00 */
[----:B------:R-:W3:Y:S04]  /*3960*/  LDL.LU.64 R82, [R1+0x5e0] ;  /* 0x0005e00001527983 */ /* 0x000ee80000300a00 */
[----:B------:R-:W3:Y:S04]  /*3970*/  LDL.LU.64 R80, [R1+0x5d8] ;  /* 0x0005d80001507983 */ /* 0x000ee80000300a00 */
[----:B------:R-:W3:Y:S04]  /*3980*/  LDL.LU.64 R78, [R1+0x5d0] ;  /* 0x0005d000014e7983 */ /* 0x000ee80000300a00 */
[----:B------:R-:W3:Y:S04]  /*3990*/  LDL.LU.64 R76, [R1+0x5c8] ;  /* 0x0005c800014c7983 */ /* 0x000ee80000300a00 */
[----:B------:R-:W3:Y:S04]  /*39a0*/  LDL.LU.64 R74, [R1+0x5c0] ;  /* 0x0005c000014a7983 */ /* 0x000ee80000300a00 */
[----:B------:R-:W3:Y:S01]  /*39b0*/  LDL.LU.64 R72, [R1+0x5b8] ;  /* 0x0005b80001487983 */ /* 0x000ee20000300a00 */
[----:B------:R-:W-:-:S02]  /*39c0*/  WARPGROUP.DEPBAR.LE gsb0, 0x0 ;  /* 0x00008000000079c5 */ /* 0x000fc40000010000 */
[----:B------:R-:W-:Y:S01]  /*39d0*/  WARPGROUP.ARRIVE ;  /* 0x00000000000079c5 */ /* 0x000fe20000000000 */
[----:B------:R-:W-:Y:S04]  /*39e0*/  STL.64 [R1+0x180], R120 ;  /* 0x0001807801007387 */ /* 0x000fe80000100a00 */
        /* <DEDUP_REMOVED lines=8> */
[----:B0-----:R-:W4:Y:S04]  /*3a70*/  LDL.LU.64 R134, [R1+0x5b0] ;  /* 0x0005b00001867983 */ /* 0x001f280000300a00 */
[----:B------:R-:W4:Y:S04]  /*3a80*/  LDL.LU.64 R132, [R1+0x5a8] ;  /* 0x0005a80001847983 */ /* 0x000f280000300a00 */
[----:B------:R-:W4:Y:S04]  /*3a90*/  LDL.LU.64 R130, [R1+0x5a0] ;  /* 0x0005a00001827983 */ /* 0x000f280000300a00 */
[----:B------:R-:W4:Y:S04]  /*3aa0*/  LDL.LU.64 R128, [R1+0x598] ;  /* 0x0005980001807983 */ /* 0x000f280000300a00 */
[----:B------:R-:W4:Y:S04]  /*3ab0*/  LDL.LU.64 R126, [R1+0x590] ;  /* 0x00059000017e7983 */ /* 0x000f280000300a00 */
[----:B------:R-:W4:Y:S04]  /*3ac0*/  LDL.LU.64 R124, [R1+0x588] ;  /* 0x00058800017c7983 */ /* 0x000f280000300a00 */
[----:B------:R-:W4:Y:S04]  /*3ad0*/  LDL.LU.64 R122, [R1+0x580] ;  /* 0x00058000017a7983 */ /* 0x000f280000300a00 */
[----:B------:R-:W4:Y:S01]  /*3ae0*/  LDL.LU.64 R120, [R1+0x578] ;  /* 0x0005780001787983 */ /* 0x000f220000300a00 */
[----:B------:R-:W-:Y:S01]  /*3af0*/  UMOV UR8, UR20 ;  /* 0x0000001400087c82 */ /* 0x000fe20008000000 */
[----:B------:R-:W-:-:S02]  /*3b00*/  UMOV UR9, 0x40000040 ;  /* 0x4000004000097882 */ /* 0x000fc40000000000 */
[----:B------:R-:W-:Y:S04]  /*3b10*/  STL.64 [R1+0x140], R168 ;  /* 0x000140a801007387 */ /* 0x000fe80000100a00 */
[----:B------:R-:W-:Y:S04]  /*3b20*/  STL.64 [R1+0x148], R170 ;  /* 0x000148aa01007387 */ /* 0x000fe80000100a00 */
[----:B------:R-:W-:Y:S04]  /*3b30*/  STL.64 [R1+0x150], R172 ;  /* 0x000150ac01007387 */ /* 0x000fe80000100a00 */
[----:B------:R-:W-:Y:S04]  /*3b40*/  STL.64 [R1+0x158], R174 ;  /* 0x000158ae01007387 */ /* 0x000fe80000100a00 */
[----:B------:R-:W-:Y:S04]  /*3b50*/  STL.64 [R1+0x160], R176 ;  /* 0x000160b001007387 */ /* 0x000fe80000100a00 */
[----:B------:R-:W-:Y:S04]  /*3b60*/  STL.64 [R1+0x168], R178 ;  /* 0x000168b201007387 */ /* 0x000fe80000100a00 */
[----:B------:R-:W-:Y:S04]  /*3b70*/  STL.64 [R1+0x170], R180 ;  /* 0x000170b401007387 */ /* 0x000fe80000100a00 */
[----:B------:R0:W-:Y:S01]  /*3b80*/  STL.64 [R1+0x178], R182 ;  /* 0x000178b601007387 */ /* 0x0001e20000100a00 */
[----:B------:R-:W-:-:S03]  /*3b90*/  WARPGROUP.DEPBAR.LE gsb0, 0x0 ;  /* 0x00008000000079c5 */ /* 0x000fc60000010000 */
        /* <DEDUP_REMOVED lines=8> */
[----:B------:R-:W-:Y:S01]  /*3c20*/  UMOV UR44, UR4 ;  /* 0x00000004002c7c82 */ /* 0x000fe20008000000 */
[----:B------:R-:W-:-:S02]  /*3c30*/  UMOV UR45, UR5 ;  /* 0x00000005002d7c82 */ /* 0x000fc40008000000 */
[----:B------:R-:W-:Y:S04]  /*3c40*/  STL.64 [R1+0x80], R220 ;  /* 0x000080dc01007387 */ /* 0x000fe80000100a00 */
[----:B------:R-:W-:Y:S04]  /*3c50*/  STL.64 [R1+0x88], R222 ;  /* 0x000088de01007387 */ /* 0x000fe80000100a00 */
[----:B------:R-:W-:Y:S04]  /*3c60*/  STL.64 [R1+0x90], R224 ;  /* 0x000090e001007387 */ /* 0x000fe80000100a00 */
[----:B------:R-:W-:Y:S04]  /*3c70*/  STL.64 [R1+0x98], R226 ;  /* 0x000098e201007387 */ /* 0x000fe80000100a00 */
[----:B------:R-:W-:Y:S04]  /*3c80*/  STL.64 [R1+0xa0], R228 ;  /* 0x0000a0e401007387 */ /* 0x000fe80000100a00 */
[----:B------:R0:W-:Y:S04]  /*3c90*/  STL.64 [R1+0xa8], R230 ;  /* 0x0000a8e601007387 */ /* 0x0001e80000100a00 */
[----:B------:R-:W-:Y:S04]  /*3ca0*/  STL.64 [R1+0xb0], R232 ;  /* 0x0000b0e801007387 */ /* 0x000fe80000100a00 */
[----:B------:R-:W-:Y:S04]  /*3cb0*/  STL.64 [R1+0xb8], R234 ;  /* 0x0000b8ea01007387 */ /* 0x000fe80000100a00 */
[----:B0-----:R-:W3:Y:S04]  /*3cc0*/  LDL.LU.64 R230, [R1+0x530] ;  /* 0x0005300001e67983 */ /* 0x001ee80000300a00 */
[----:B------:R-:W3:Y:S04]  /*3cd0*/  LDL.LU.64 R228, [R1+0x528] ;  /* 0x0005280001e47983 */ /* 0x000ee80000300a00 */
[----:B------:R-:W3:Y:S04]  /*3ce0*/  LDL.LU.64 R226, [R1+0x520] ;  /* 0x0005200001e27983 */ /* 0x000ee80000300a00 */
[----:B------:R-:W3:Y:S04]  /*3cf0*/  LDL.LU.64 R224, [R1+0x518] ;  /* 0x0005180001e07983 */ /* 0x000ee80000300a00 */
[----:B------:R-:W3:Y:S04]  /*3d00*/  LDL.LU.64 R222, [R1+0x510] ;  /* 0x0005100001de7983 */ /* 0x000ee80000300a00 */
[----:B------:R-:W3:Y:S01]  /*3d10*/  LDL.LU.64 R220, [R1+0x508] ;  /* 0x0005080001dc7983 */ /* 0x000ee20000300a00 */
[----:B------:R-:W-:Y:S01]  /*3d20*/  UMOV UR20, UR4 ;  /* 0x0000000400147c82 */ /* 0x000fe20008000000 */
[----:B------:R-:W-:Y:S01]  /*3d30*/  UMOV UR21, UR5 ;  /* 0x0000000500157c82 */ /* 0x000fe20008000000 */
[----:B------:R-:W-:Y:S01]  /*3d40*/  UMOV UR28, UR4 ;  /* 0x00000004001c7c82 */ /* 0x000fe20008000000 */
[----:B------:R-:W-:Y:S01]  /*3d50*/  UMOV UR29, UR5 ;  /* 0x00000005001d7c82 */ /* 0x000fe20008000000 */
[----:B---3--:R-:W-:-:S06]  /*3d60*/  WARPGROUP.ARRIVE ;  /* 0x00000000000079c5 */ /* 0x008fcc0000000000 */
[----:B------:R-:W-:Y:S03]  /*3d70*/  IGMMA.64x32x32.S8.S8 R216, gdesc[UR44], R216, gsb0 ;  /* 0x012000002cd879f1 */ /* 0x000fe600080410d8 */
[----:B------:R-:W-:Y:S02]  /*3d80*/  WARPGROUP.DEPBAR.LE gsb0, 0x0 ;  /* 0x00008000000079c5 */ /* 0x000fe40000010000 */
[----:B--2---:R-:W-:Y:S01]  /*3d90*/  WARPGROUP.ARRIVE ;  /* 0x00000000000079c5 */ /* 0x004fe20000000000 */
[----:B------:R-:W-:Y:S04]  /*3da0*/  STL.64 [R1+0x4c0], R230 ;  /* 0x0004c0e601007387 */ /* 0x000fe80000100a00 */
[----:B------:R-:W-:Y:S01]  /*3db0*/  STL.64 [R1+0x4b8], R228 ;  /* 0x0004b8e401007387 */ /* 0x000fe20000100a00 */
[----:B------:R-:W-:Y:S03]  /*3dc0*/  IGMMA.64x32x32.S8.S8 R168, gdesc[UR20], R168, gsb0 ;  /* 0x0120000014a879f1 */ /* 0x000fe600080410a8 */
        /* <DEDUP_REMOVED lines=14> */
[----:B------:R-:W-:Y:S01]  /*3eb0*/  STL.64 [R1+0x490], R218 ;  /* 0x000490da01007387 */ /* 0x000fe20000100a00 */
[----:B------:R-:W-:-:S03]  /*3ec0*/  WARPGROUP.DEPBAR.LE gsb0, 0x0 ;  /* 0x00008000000079c5 */ /* 0x000fc60000010000 */
[----:B------:R-:W-:Y:S04]  /*3ed0*/  STL.64 [R1+0x488], R216 ;  /* 0x000488d801007387 */ /* 0x000fe80000100a00 */
        /* <DEDUP_REMOVED lines=8> */
[----:B0-----:R-:W3:Y:S04]  /*3f60*/  LDL.LU R168, [R1+0x1c0] ;  /* 0x0001c00001a87983 */ /* 0x001ee80000300800 */
[----:B------:R-:W3:Y:S04]  /*3f70*/  LDL.LU R169, [R1+0x1c4] ;  /* 0x0001c40001a97983 */ /* 0x000ee80000300800 */
[----:B------:R-:W3:Y:S04]  /*3f80*/  LDL.LU R170, [R1+0x1c8] ;  /* 0x0001c80001aa7983 */ /* 0x000ee80000300800 */
[----:B------:R-:W3:Y:S04]  /*3f90*/  LDL.LU R171, [R1+0x1cc] ;  /* 0x0001cc0001ab7983 */ /* 0x000ee80000300800 */
[----:B------:R-:W3:Y:S04]  /*3fa0*/  LDL.LU R172, [R1+0x1d0] ;  /* 0x0001d00001ac7983 */ /* 0x000ee80000300800 */
[----:B------:R-:W3:Y:S04]  /*3fb0*/  LDL.LU R173, [R1+0x1d4] ;  /* 0x0001d40001ad7983 */ /* 0x000ee80000300800 */
[----:B------:R-:W3:Y:S04]  /*3fc0*/  LDL.LU R174, [R1+0x1d8] ;  /* 0x0001d80001ae7983 */ /* 0x000ee80000300800 */
[----:B------:R-:W3:Y:S04]  /*3fd0*/  LDL.LU R175, [R1+0x1dc] ;  /* 0x0001dc0001af7983 */ /* 0x000ee80000300800 */
[----:B------:R-:W3:Y:S01]  /*3fe0*/  LDL.LU R176, [R1+0x1e0] ;  /* 0x0001e00001b07983 */ /* 0x000ee20000300800 */
[----:B----4-:R-:W-:Y:S01]  /*3ff0*/  WARPGROUP.ARRIVE ;  /* 0x00000000000079c5 */ /* 0x010fe20000000000 */
[----:B------:R-:W-:Y:S01]  /*4000*/  UMOV UR6, UR10 ;  /* 0x0000000a00067c82 */ /* 0x000fe20008000000 */
[----:B------:R-:W-:Y:S01]  /*4010*/  UMOV UR7, UR11 ;  /* 0x0000000b00077c82 */ /* 0x000fe20008000000 */
[----:B------:R-:W-:Y:S01]  /*4020*/  IMAD.MOV.U32 R177, RZ, RZ, R23 ;  /* 0x000000ffffb17224 */ /* 0x000fe200078e0017 */
[----:B------:R-:W-:Y:S01]  /*4030*/  UIADD3 UR10, UR58, 0x4, URZ ;  /* 0x000000043a0a7890 */ /* 0x000fe2000fffe03f */
[----:B------:R-:W-:Y:S01]  /*4040*/  IMAD.MOV.U32 R178, RZ, RZ, R22 ;  /* 0x000000ffffb27224 */ /* 0x000fe200078e0016 */
[----:B------:R-:W-:Y:S01]  /*4050*/  IGMMA.64x32x32.S8.S8 R120, gdesc[UR28], R120, gsb0 ;  /* 0x012000001c7879f1 */ /* 0x000fe20008041078 */
[----:B------:R-:W-:Y:S01]  /*4060*/  IMAD.MOV.U32 R179, RZ, RZ, R21 ;  /* 0x000000ffffb37224 */ /* 0x000fe200078e0015 */
[----:B------:R-:W-:Y:S01]  /*4070*/  UMOV UR11, 0x40000040 ;  /* 0x40000040000b7882 */ /* 0x000fe20000000000 */
[----:B------:R-:W-:Y:S01]  /*4080*/  IMAD.MOV.U32 R180, RZ, RZ, R20 ;  /* 0x000000ffffb47224 */ /* 0x000fe200078e0014 */
[----:B------:R-:W-:Y:S01]  /*4090*/  UIADD3 UR22, UR58, 0x104, URZ ;  /* 0x000001043a167890 */ /* 0x000fe2000fffe03f */
[----:B------:R-:W-:Y:S01]  /*40a0*/  IMAD.MOV.U32 R181, RZ, RZ, R3 ;  /* 0x000000ffffb57224 */ /* 0x000fe200078e0003 */
[----:B------:R-:W-:Y:S01]  /*40b0*/  UMOV UR20, UR8 ;  /* 0x0000000800147c82 */ /* 0x000fe20008000000 */
[----:B------:R-:W-:Y:S01]  /*40c0*/  IMAD.MOV.U32 R182, RZ, RZ, R2 ;  /* 0x000000ffffb67224 */ /* 0x000fe200078e0002 */
[----:B------:R-:W-:Y:S01]  /*40d0*/  UMOV UR21, UR9 ;  /* 0x0000000900157c82 */ /* 0x000fe20008000000 */
[----:B------:R-:W-:Y:S01]  /*40e0*/  IMAD.MOV.U32 R183, RZ, RZ, R0 ;  /* 0x000000ffffb77224 */ /* 0x000fe200078e0000 */
[----:B------:R-:W-:Y:S01]  /*40f0*/  UMOV UR23, 0x40000040 ;  /* 0x4000004000177882 */ /* 0x000fe20000000000 */
[----:B------:R-:W-:Y:S01]  /*4100*/  UIADD3 UR18, UR58, 0x204, URZ ;  /* 0x000002043a127890 */ /* 0x000fe2000fffe03f */
[----:B------:R-:W-:Y:S01]  /*4110*/  UMOV UR16, UR8 ;  /* 0x0000000800107c82 */ /* 0x000fe20008000000 */
[----:B------:R-:W-:Y:S01]  /*4120*/  UMOV UR17, UR9 ;  /* 0x0000000900117c82 */ /* 0x000fe20008000000 */
[----:B------:R-:W-:Y:S01]  /*4130*/  UMOV UR19, 0x40000040 ;  /* 0x4000004000137882 */ /* 0x000fe20000000000 */
[----:B------:R-:W-:Y:S01]  /*4140*/  UIADD3 UR26, UR58, 0x304, URZ ;  /* 0x000003043a1a7890 */ /* 0x000fe2000fffe03f */
[----:B------:R-:W-:Y:S01]  /*4150*/  UMOV UR24, UR8 ;  /* 0x0000000800187c82 */ /* 0x000fe20008000000 */
[----:B------:R-:W-:Y:S01]  /*4160*/  UMOV UR25, UR9 ;  /* 0x0000000900197c82 */ /* 0x000fe20008000000 */
[----:B------:R-:W-:-:S02]  /*4170*/  WARPGROUP.DEPBAR.LE gsb0, 0x0 ;  /* 0x00008000000079c5 */ /* 0x000fc40000010000 */
[----:B------:R-:W-:Y:S01]  /*4180*/  WARPGROUP.ARRIVE ;  /* 0x00000000000079c5 */ /* 0x000fe20000000000 */
[----:B------:R-:W-:Y:S01]  /*4190*/  UMOV UR27, 0x40000040 ;  /* 0x40000040001b7882 */ /* 0x000fe20000000000 */
[----:B------:R-:W-:Y:S01]  /*41a0*/  UIADD3 UR30, UR58, 0x504, URZ ;  /* 0x000005043a1e7890 */ /* 0x000fe2000fffe03f */
[----:B------:R-:W-:Y:S03]  /*41b0*/  STL [R1+0x484], R124 ;  /* 0x0004847c01007387 */ /* 0x000fe60000100800 */
[----:B------:R-:W-:Y:S01]  /*41c0*/  IGMMA.64x32x32.S8.S8 R72, gdesc[UR4], R72, gsb0 ;  /* 0x01200000044879f1 */ /* 0x000fe20008041048 */
[----:B------:R-:W-:Y:S01]  /*41d0*/  UIADD3 UR6, UR58, 0x404, URZ ;  /* 0x000004043a067890 */ /* 0x000fe2000fffe03f */
[----:B------:R-:W-:Y:S01]  /*41e0*/  STL [R1+0x480], R125 ;  /* 0x0004807d01007387 */ /* 0x000fe20000100800 */
[----:B------:R-:W-:Y:S01]  /*41f0*/  UMOV UR4, UR8 ;  /* 0x0000000800047c82 */ /* 0x000fe20008000000 */
[----:B------:R-:W-:Y:S01]  /*4200*/  UMOV UR5, UR9 ;  /* 0x0000000900057c82 */ /* 0x000fe20008000000 */
[----:B------:R-:W-:Y:S01]  /*4210*/  UMOV UR7, 0x40000040 ;  /* 0x4000004000077882 */ /* 0x000fe20000000000 */
[----:B------:R-:W-:Y:S01]  /*4220*/  UMOV UR28, UR8 ;  /* 0x00000008001c7c82 */ /* 0x000fe20008000000 */
[----:B------:R-:W-:Y:S01]  /*4230*/  UMOV UR29, UR9 ;  /* 0x00000009001d7c82 */ /* 0x000fe20008000000 */
[----:B------:R-:W-:Y:S01]  /*4240*/  UMOV UR31, 0x40000040 ;  /* 0x40000040001f7882 */ /* 0x000fe20000000000 */
        /* <DEDUP_REMOVED lines=14> */
[----:B------:R-:W-:Y:S03]  /*4330*/  IGMMA.64x32x32.S8.S8 R24, gdesc[UR12], R24, gsb0 ;  /* 0x012000000c1879f1 */ /* 0x000fe60008041018 */
[----:B------:R-:W-:Y:S01]  /*4340*/  STL [R1+0x44c], R74 ;  /* 0x00044c4a01007387 */ /* 0x000fe20000100800 */
[----:B------:R-:W-:Y:S01]  /*4350*/  UIADD3 UR14, UR58, 0x604, URZ ;  /* 0x000006043a0e7890 */ /* 0x000fe2000fffe03f */
[----:B------:R-:W-:-:S02]  /*4360*/  UMOV UR12, UR8 ;  /* 0x00000008000c7c82 */ /* 0x000fc40008000000 */
[----:B------:R-:W-:Y:S01]  /*4370*/  STL [R1+0x448], R75 ;  /* 0x0004484b01007387 */ /* 0x000fe20000100800 */
[----:B------:R-:W-:Y:S01]  /*4380*/  UMOV UR13, UR9 ;  /* 0x00000009000d7c82 */ /* 0x000fe20008000000 */
[----:B------:R-:W-:Y:S02]  /*4390*/  UMOV UR15, 0x40000040 ;  /* 0x40000040000f7882 */ /* 0x000fe40000000000 */
        /* <DEDUP_REMOVED lines=12> */
[----:B------:R-:W-:-:S03]  /*4460*/  WARPGROUP.DEPBAR.LE gsb0, 0x0 ;  /* 0x00008000000079c5 */ /* 0x000fc60000010000 */
[----:B------:R-:W-:Y:S04]  /*4470*/  STL [R1+0x414], R36 ;  /* 0x0004142401007387 */ /* 0x000fe80000100800 */
[----:B------:R-:W-:Y:S04]  /*4480*/  STL [R1+0x410], R37 ;  /* 0x0004102501007387 */ /* 0x000fe80000100800 */
[----:B------:R-:W-:Y:S04]  /*4490*/  STL [R1+0x40c], R38 ;  /* 0x00040c2601007387 */ /* 0x000fe80000100800 */
[----:B------:R-:W-:Y:S01]  /*44a0*/  STL [R1+0x408], R39 ;  /* 0x0004082701007387 */ /* 0x000fe20000100800 */
[----:B---3--:R-:W-:-:S06]  /*44b0*/  WARPGROUP.ARRIVE ;  /* 0x00000000000079c5 */ /* 0x008fcc0000000000 */
[----:B------:R-:W-:Y:S03]  /*44c0*/  IGMMA.64x32x32.S8.S8 R168, gdesc[UR8], R168, gsb0 ;  /* 0x0120000008a879f1 */ /* 0x000fe600080410a8 */
[----:B------:R-:W-:Y:S02]  /*44d0*/  WARPGROUP.DEPBAR.LE gsb0, 0x0 ;  /* 0x00008000000079c5 */ /* 0x000fe40000010000 */
[----:B--2---:R-:W-:Y:S01]  /*44e0*/  WARPGROUP.ARRIVE ;  /* 0x00000000000079c5 */ /* 0x004fe20000000000 */
[----:B------:R0:W-:Y:S04]  /*44f0*/  STL.64 [R1+0x1c0], R168 ;  /* 0x0001c0a801007387 */ /* 0x0001e80000100a00 */
[----:B------:R1:W-:Y:S01]  /*4500*/  STL.64 [R1+0x1c8], R170 ;  /* 0x0001c8aa01007387 */ /* 0x0003e20000100a00 */
[----:B------:R-:W-:Y:S03]  /*4510*/  IGMMA.64x32x32.S8.S8 R220, gdesc[UR20], R220, gsb0 ;  /* 0x0120000014dc79f1 */ /* 0x000fe600080410dc */
[----:B------:R2:W-:Y:S04]  /*4520*/  STL.64 [R1+0x1d0], R172 ;  /* 0x0001d0ac01007387 */ /* 0x0005e80000100a00 */
[----:B------:R3:W-:Y:S04]  /*4530*/  STL.64 [R1+0x1d8], R174 ;  /* 0x0001d8ae01007387 */ /* 0x0007e80000100a00 */
[----:B------:R4:W-:Y:S04]  /*4540*/  STL.64 [R1+0x1e0], R176 ;  /* 0x0001e0b001007387 */ /* 0x0009e80000100a00 */
[----:B------:R4:W-:Y:S04]  /*4550*/  STL.64 [R1+0x1e8], R178 ;  /* 0x0001e8b201007387 */ /* 0x0009e80000100a00 */
[----:B------:R4:W-:Y:S04]  /*4560*/  STL.64 [R1+0x1f0], R180 ;  /* 0x0001f0b401007387 */ /* 0x0009e80000100a00 */
[----:B------:R4:W-:Y:S04]  /*4570*/  STL.64 [R1+0x1f8], R182 ;  /* 0x0001f8b601007387 */ /* 0x0009e80000100a00 */
[----:B0-----:R-:W4:Y:S04]  /*4580*/  LDL.LU.64 R168, [R1] ;  /* 0x0000000001a87983 */ /* 0x001f280000300a00 */
[----:B-1----:R-:W4:Y:S04]  /*4590*/  LDL.LU.64 R170, [R1+0x8] ;  /* 0x0000080001aa7983 */ /* 0x002f280000300a00 */
[----:B--2---:R-:W2:Y:S04]  /*45a0*/  LDL.LU.64 R172, [R1+0x10] ;  /* 0x0000100001ac7983 */ /* 0x004ea80000300a00 */
[----:B---3--:R-:W2:Y:S04]  /*45b0*/  LDL.LU.64 R174, [R1+0x18] ;  /* 0x0000180001ae7983 */ /* 0x008ea80000300a00 */
[----:B----4-:R-:W2:Y:S04]  /*45c0*/  LDL.LU.64 R176, [R1+0x20] ;  /* 0x0000200001b07983 */ /* 0x010ea80000300a00 */
[----:B------:R-:W2:Y:S04]  /*45d0*/  LDL.LU.64 R178, [R1+0x28] ;  /* 0x0000280001b27983 */ /* 0x000ea80000300a00 */
[----:B------:R-:W2:Y:S04]  /*45e0*/  LDL.LU.64 R180, [R1+0x30] ;  /* 0x0000300001b47983 */ /* 0x000ea80000300a00 */
[----:B------:R-:W2:Y:S01]  /*45f0*/  LDL.LU.64 R182, [R1+0x38] ;  /* 0x0000380001b67983 */ /* 0x000ea20000300a00 */
[----:B------:R-:W-:-:S02]  /*4600*/  WARPGROUP.DEPBAR.LE gsb0, 0x0 ;  /* 0x00008000000079c5 */ /* 0x000fc40000010000 */
[----:B------:R-:W-:Y:S01]  /*4610*/  WARPGROUP.ARRIVE ;  /* 0x00000000000079c5 */ /* 0x000fe20000000000 */
[----:B------:R-:W-:Y:S02]  /*4620*/  IMAD.MOV.U32 R76, RZ, RZ, R220 ;  /* 0x000000ffff4c7224 */ /* 0x000fe400078e00dc */
[----:B------:R-:W-:Y:S02]  /*4630*/  IMAD.MOV.U32 R77, RZ, RZ, R221 ;  /* 0x000000ffff4d7224 */ /* 0x000fe400078e00dd */
[----:B------:R-:W-:Y:S01]  /*4640*/  IMAD.MOV.U32 R78, RZ, RZ, R222 ;  /* 0x000000ffff4e7224 */ /* 0x000fe200078e00de */
[----:B------:R-:W-:Y:S01]  /*4650*/  IGMMA.64x32x32.S8.S8 R4, gdesc[UR16], R4, gsb0 ;  /* 0x01200000100479f1 */ /* 0x000fe20008041004 */
[----:B------:R-:W-:Y:S01]  /*4660*/  IMAD.MOV.U32 R79, RZ, RZ, R223 ;  /* 0x000000ffff4f7224 */ /* 0x000fe200078e00df */
[----:B------:R-:W3:Y:S01]  /*4670*/  LDL.LU.64 R220, [R1+0xc0] ;  /* 0x0000c00001dc7983 */ /* 0x000ee20000300a00 */
[----:B------:R-:W-:Y:S02]  /*4680*/  IMAD.MOV.U32 R80, RZ, RZ, R224 ;  /* 0x000000ffff507224 */ /* 0x000fe400078e00e0 */
[----:B------:R-:W-:Y:S01]  /*4690*/  IMAD.MOV.U32 R81, RZ, RZ, R225 ;  /* 0x000000ffff517224 */ /* 0x000fe200078e00e1 */
[----:B------:R-:W3:Y:S01]  /*46a0*/  LDL.LU.64 R222, [R1+0xc8] ;  /* 0x0000c80001de7983 */ /* 0x000ee20000300a00 */
[----:B------:R-:W-:-:S02]  /*46b0*/  IMAD.MOV.U32 R82, RZ, RZ, R226 ;  /* 0x000000ffff527224 */ /* 0x000fc400078e00e2 */
[----:B------:R-:W-:Y:S01]  /*46c0*/  IMAD.MOV.U32 R83, RZ, RZ, R227 ;  /* 0x000000ffff537224 */ /* 0x000fe200078e00e3 */
[----:B------:R-:W3:Y:S01]  /*46d0*/  LDL.LU.64 R224, [R1+0xd0] ;  /* 0x0000d00001e07983 */ /* 0x000ee20000300a00 */
[----:B------:R-:W-:Y:S02]  /*46e0*/  IMAD.MOV.U32 R84, RZ, RZ, R228 ;  /* 0x000000ffff547224 */ /* 0x000fe400078e00e4 */
        /* <DEDUP_REMOVED lines=10> */
[----:B------:R-:W3:Y:S04]  /*4790*/  LDL.LU.64 R232, [R1+0xf0] ;  /* 0x0000f00001e87983 */ /* 0x000ee80000300a00 */
[----:B------:R-:W3:Y:S01]  /*47a0*/  LDL.LU.64 R234, [R1+0xf8] ;  /* 0x0000f80001ea7983 */ /* 0x000ee20000300a00 */
[----:B------:R-:W-:-:S02]  /*47b0*/  WARPGROUP.DEPBAR.LE gsb0, 0x0 ;  /* 0x00008000000079c5 */ /* 0x000fc40000010000 */
[----:B------:R-:W-:Y:S01]  /*47c0*/  WARPGROUP.ARRIVE ;  /* 0x00000000000079c5 */ /* 0x000fe20000000000 */
[----:B------:R-:W-:Y:S02]  /*47d0*/  IMAD.MOV.U32 R74, RZ, RZ, R18 ;  /* 0x000000ffff4a7224 */ /* 0x000fe400078e0012 */
[----:B------:R-:W-:Y:S02]  /*47e0*/  IMAD.MOV.U32 R75, RZ, RZ, R19 ;  /* 0x000000ffff4b7224 */ /* 0x000fe400078e0013 */
[----:B------:R-:W-:Y:S01]  /*47f0*/  IMAD.MOV.U32 R72, RZ, RZ, R16 ;  /* 0x000000ffff487224 */ /* 0x000fe200078e0010 */
[----:B------:R-:W-:Y:S01]  /*4800*/  IGMMA.64x32x32.S8.S8 R200, gdesc[UR24], R200, gsb0 ;  /* 0x0120000018c879f1 */ /* 0x000fe200080410c8 */
        /* <DEDUP_REMOVED lines=12> */
[----:B------:R-:W-:Y:S01]  /*48d0*/  IMAD.MOV.U32 R126, RZ, RZ, R6 ;  /* 0x000000ffff7e7224 */ /* 0x000fe200078e0006 */
        /* <DEDUP_REMOVED lines=9> */
[----:B------:R-:W-:Y:S01]  /*4970*/  UIADD3 UR4, UR55, 0x404, URZ ;  /* 0x0000040437047890 */ /* 0x000fe2000fffe03f */
[----:B------:R-:W-:-:S06]  /*4980*/  UMOV UR13, 0x40000040 ;  /* 0x40000040000d7882 */ /* 0x000fcc0000000000 */
[----:B------:R-:W-:Y:S01]  /*4990*/  UMOV UR12, UR4 ;  /* 0x00000004000c7c82 */ /* 0x000fe20008000000 */
[----:B------:R-:W-:Y:S02]  /*49a0*/  WARPGROUP.DEPBAR.LE gsb0, 0x0 ;  /* 0x00008000000079c5 */ /* 0x000fe40000010000 */
[----:B------:R-:W-:-:S06]  /*49b0*/  WARPGROUP.ARRIVE ;  /* 0x00000000000079c5 */ /* 0x000fcc0000000000 */
[----:B------:R-:W-:Y:S01]  /*49c0*/  IGMMA.64x32x32.S8.S8 R40, gdesc[UR12], R40, gsb0 ;  /* 0x012000000c2879f1 */ /* 0x000fe20008041028 */
[----:B------:R-:W-:Y:S01]  /*49d0*/  UMOV UR28, UR12 ;  /* 0x0000000c001c7c82 */ /* 0x000fe20008000000 */
        /* <DEDUP_REMOVED lines=24> */
[----:B--2---:R-:W-:-:S06]  /*4b60*/  WARPGROUP.ARRIVE ;  /* 0x00000000000079c5 */ /* 0x004fcc0000000000 */
[----:B------:R-:W-:Y:S01]  /*4b70*/  IGMMA.64x32x32.S8.S8 R168, gdesc[UR16], R168, gsb0 ;  /* 0x0120000010a879f1 */ /* 0x000fe200080410a8 */
        /* <DEDUP_REMOVED lines=10> */
[----:B------:R0:W-:Y:S04]  /*4c20*/  STL [R1+0x3d0], R153 ;  /* 0x0003d09901007387 */ /* 0x0001e80000100800 */
        /* <DEDUP_REMOVED lines=27> */
[----:B------:R3:W-:Y:S04]  /*4de0*/  STL.64 [R1], R168 ;  /* 0x000000a801007387 */ /* 0x0007e80000100a00 */
[----:B------:R3:W-:Y:S04]  /*4df0*/  STL.64 [R1+0x8], R170 ;  /* 0x000008aa01007387 */ /* 0x0007e80000100a00 */
[----:B------:R3:W-:Y:S04]  /*4e00*/  STL.64 [R1+0x10], R172 ;  /* 0x000010ac01007387 */ /* 0x0007e80000100a00 */
[----:B------:R3:W-:Y:S04]  /*4e10*/  STL.64 [R1+0x18], R174 ;  /* 0x000018ae01007387 */ /* 0x0007e80000100a00 */
[----:B------:R3:W-:Y:S04]  /*4e20*/  STL [R1+0x20], R176 ;  /* 0x000020b001007387 */ /* 0x0007e80000100800 */
[----:B0-----:R-:W3:Y:S04]  /*4e30*/  LDL.LU.64 R152, [R1+0x180] ;  /* 0x0001800001987983 */ /* 0x001ee80000300a00 */
[----:B-1----:R-:W3:Y:S04]  /*4e40*/  LDL.LU.64 R154, [R1+0x188] ;  /* 0x00018800019a7983 */ /* 0x002ee80000300a00 */
[----:B--2---:R-:W2:Y:S04]  /*4e50*/  LDL.LU.64 R156, [R1+0x190] ;  /* 0x00019000019c7983 */ /* 0x004ea80000300a00 */
[----:B----4-:R-:W2:Y:S04]  /*4e60*/  LDL.LU.64 R158, [R1+0x198] ;  /* 0x00019800019e7983 */ /* 0x010ea80000300a00 */
[----:B---3--:R-:W2:Y:S04]  /*4e70*/  LDL.LU.64 R160, [R1+0x1a0] ;  /* 0x0001a00001a07983 */ /* 0x008ea80000300a00 */
[----:B------:R-:W2:Y:S04]  /*4e80*/  LDL.LU.64 R162, [R1+0x1a8] ;  /* 0x0001a80001a27983 */ /* 0x000ea80000300a00 */
[----:B------:R-:W2:Y:S04]  /*4e90*/  LDL.LU.64 R164, [R1+0x1b0] ;  /* 0x0001b00001a47983 */ /* 0x000ea80000300a00 */
[----:B------:R-:W2:Y:S01]  /*4ea0*/  LDL.LU.64 R166, [R1+0x1b8] ;  /* 0x0001b80001a67983 */ /* 0x000ea20000300a00 */
[----:B------:R-:W-:-:S03]  /*4eb0*/  WARPGROUP.ARRIVE ;  /* 0x00000000000079c5 */ /* 0x000fc60000000000 */
[----:B------:R-:W3:Y:S01]  /*4ec0*/  LDL.LU.64 R168, [R1+0x140] ;  /* 0x0001400001a87983 */ /* 0x000ee20000300a00 */
[----:B------:R-:W-:-:S03]  /*4ed0*/  IMAD.MOV.U32 R0, RZ, RZ, R177 ;  /* 0x000000ffff007224 */ /* 0x000fc600078e00b1 */
[----:B------:R-:W3:Y:S01]  /*4ee0*/  LDL.LU.64 R170, [R1+0x148] ;  /* 0x0001480001aa7983 */ /* 0x000ee20000300a00 */
[----:B------:R-:W-:-:S03]  /*4ef0*/  IMAD.MOV.U32 R19, RZ, RZ, R178 ;  /* 0x000000ffff137224 */ /* 0x000fc600078e00b2 */
[----:B------:R-:W3:Y:S01]  /*4f00*/  LDL.LU.64 R172, [R1+0x150] ;  /* 0x0001500001ac7983 */ /* 0x000ee20000300a00 */
[----:B------:R-:W-:-:S03]  /*4f10*/  IMAD.MOV.U32 R18, RZ, RZ, R179 ;  /* 0x000000ffff127224 */ /* 0x000fc600078e00b3 */
[----:B------:R-:W3:Y:S01]  /*4f20*/  LDL.LU.64 R174, [R1+0x158] ;  /* 0x0001580001ae7983 */ /* 0x000ee20000300a00 */
[----:B------:R-:W-:Y:S01]  /*4f30*/  IMAD.MOV.U32 R17, RZ, RZ, R180 ;  /* 0x000000ffff117224 */ /* 0x000fe200078e00b4 */
[----:B------:R-:W-:Y:S01]  /*4f40*/  UMOV UR20, UR12 ;  /* 0x0000000c00147c82 */ /* 0x000fe20008000000 */
[----:B------:R-:W-:Y:S01]  /*4f50*/  IMAD.MOV.U32 R16, RZ, RZ, R181 ;  /* 0x000000ffff107224 */ /* 0x000fe200078e00b5 */
[----:B------:R-:W3:Y:S01]  /*4f60*/  LDL.LU.64 R176, [R1+0x160] ;  /* 0x0001600001b07983 */ /* 0x000ee20000300a00 */
[----:B------:R-:W-:Y:S01]  /*4f70*/  IMAD.MOV.U32 R2, RZ, RZ, R182 ;  /* 0x000000ffff027224 */ /* 0x000fe200078e00b6 */
[----:B------:R-:W-:Y:S01]  /*4f80*/  UMOV UR21, UR13 ;  /* 0x0000000d00157c82 */ /* 0x000fe20008000000 */
[----:B------:R-:W-:Y:S01]  /*4f90*/  IMAD.MOV.U32 R23, RZ, RZ, R183 ;  /* 0x000000ffff177224 */ /* 0x000fe200078e00b7 */
[----:B------:R-:W3:Y:S01]  /*4fa0*/  LDL.LU.64 R178, [R1+0x168] ;  /* 0x0001680001b27983 */ /* 0x000ee20000300a00 */
[----:B------:R-:W-:Y:S03]  /*4fb0*/  IGMMA.64x32x32.S8.S8 R220, gdesc[UR20], R220, gsb0 ;  /* 0x0120000014dc79f1 */ /* 0x000fe600080410dc */
[----:B------:R-:W3:Y:S04]  /*4fc0*/  LDL.LU.64 R180, [R1+0x170] ;  /* 0x0001700001b47983 */ /* 0x000ee80000300a00 */
[----:B------:R-:W3:Y:S04]  /*4fd0*/  LDL.LU.64 R182, [R1+0x178] ;  /* 0x0001780001b67983 */ /* 0x000ee80000300a00 */
[----:B------:R-:W4:Y:S04]  /*4fe0*/  LDL.LU.64 R216, [R1+0x80] ;  /* 0x0000800001d87983 */ /* 0x000f280000300a00 */
[----:B------:R-:W4:Y:S01]  /*4ff0*/  LDL.LU.64 R218, [R1+0x88] ;  /* 0x0000880001da7983 */ /* 0x000f220000300a00 */
[----:B------:R-:W-:-:S02]  /*5000*/  WARPGROUP.DEPBAR.LE gsb0, 0x0 ;  /* 0x00008000000079c5 */ /* 0x000fc40000010000 */
[----:B------:R-:W-:Y:S02]  /*5010*/  IMAD.MOV.U32 R22, RZ, RZ, R220 ;  /* 0x000000ffff167224 */ /* 0x000fe400078e00dc */
[----:B------:R-:W-:Y:S02]  /*5020*/  IMAD.MOV.U32 R21, RZ, RZ, R221 ;  /* 0x000000ffff157224 */ /* 0x000fe400078e00dd */
[----:B------:R-:W-:Y:S01]  /*5030*/  IMAD.MOV.U32 R20, RZ, RZ, R222 ;  /* 0x000000ffff147224 */ /* 0x000fe200078e00de */
[----:B------:R-:W4:Y:S01]  /*5040*/  LDL.LU.64 R220, [R1+0x90] ;  /* 0x0000900001dc7983 */ /* 0x000f220000300a00 */
[----:B------:R-:W-:Y:S02]  /*5050*/  IMAD.MOV.U32 R15, RZ, RZ, R223 ;  /* 0x000000ffff0f7224 */ /* 0x000fe400078e00df */
[----:B------:R-:W-:Y:S01]  /*5060*/  IMAD.MOV.U32 R14, RZ, RZ, R224 ;  /* 0x000000ffff0e7224 */ /* 0x000fe200078e00e0 */
[----:B------:R-:W4:Y:S01]  /*5070*/  LDL.LU.64 R222, [R1+0x98] ;  /* 0x0000980001de7983 */ /* 0x000f220000300a00 */
[----:B------:R-:W-:-:S02]  /*5080*/  IMAD.MOV.U32 R13, RZ, RZ, R225 ;  /* 0x000000ffff0d7224 */ /* 0x000fc400078e00e1 */
[----:B------:R-:W-:Y:S01]  /*5090*/  IMAD.MOV.U32 R12, RZ, RZ, R226 ;  /* 0x000000ffff0c7224 */ /* 0x000fe200078e00e2 */
[----:B------:R-:W4:Y:S01]  /*50a0*/  LDL.LU.64 R224, [R1+0xa0] ;  /* 0x0000a00001e07983 */ /* 0x000f220000300a00 */
[----:B------:R-:W-:Y:S02]  /*50b0*/  IMAD.MOV.U32 R11, RZ, RZ, R227 ;  /* 0x000000ffff0b7224 */ /* 0x000fe400078e00e3 */
[----:B------:R-:W-:Y:S01]  /*50c0*/  IMAD.MOV.U32 R10, RZ, RZ, R228 ;  /* 0x000000ffff0a7224 */ /* 0x000fe200078e00e4 */
[----:B------:R-:W4:Y:S01]  /*50d0*/  LDL.LU.64 R226, [R1+0xa8] ;  /* 0x0000a80001e27983 */ /* 0x000f220000300a00 */
[----:B------:R-:W-:Y:S02]  /*50e0*/  IMAD.MOV.U32 R9, RZ, RZ, R229 ;  /* 0x000000ffff097224 */ /* 0x000fe400078e00e5 */
[----:B------:R-:W-:Y:S01]  /*50f0*/  IMAD.MOV.U32 R8, RZ, RZ, R230 ;  /* 0x000000ffff087224 */ /* 0x000fe200078e00e6 */
[----:B------:R-:W4:Y:S01]  /*5100*/  LDL.LU.64 R228, [R1+0xb0] ;  /* 0x0000b00001e47983 */ /* 0x000f220000300a00 */
[----:B------:R-:W-:-:S03]  /*5110*/  IMAD.MOV.U32 R7, RZ, RZ, R231 ;  /* 0x000000ffff077224 */ /* 0x000fc600078e00e7 */
[----:B------:R-:W4:Y:S01]  /*5120*/  LDL.LU.64 R230, [R1+0xb8] ;  /* 0x0000b80001e67983 */ /* 0x000f220000300a00 */
[----:B------:R-:W-:Y:S01]  /*5130*/  UMOV UR8, UR12 ;  /* 0x0000000c00087c82 */ /* 0x000fe20008000000 */
[----:B------:R-:W-:Y:S01]  /*5140*/  UMOV UR9, UR13 ;  /* 0x0000000d00097c82 */ /* 0x000fe20008000000 */
[----:B------:R-:W-:Y:S01]  /*5150*/  UIADD3 UR4, UR55, 0x804, URZ ;  /* 0x0000080437047890 */ /* 0x000fe2000fffe03f */
[----:B--2---:R-:W-:-:S06]  /*5160*/  WARPGROUP.ARRIVE ;  /* 0x00000000000079c5 */ /* 0x004fcc0000000000 */
[----:B------:R-:W-:Y:S01]  /*5170*/  IGMMA.64x32x32.S8.S8 R152, gdesc[UR8], R152, gsb0 ;  /* 0x01200000089879f1 */ /* 0x000fe20008041098 */
[----:B------:R-:W-:Y:S01]  /*5180*/  UMOV UR8, UR4 ;  /* 0x0000000400087c82 */ /* 0x000fe20008000000 */
[----:B------:R-:W-:Y:S01]  /*5190*/  UMOV UR9, 0x40000040 ;  /* 0x4000004000097882 */ /* 0x000fe20000000000 */
[----:B------:R-:W-:Y:S02]  /*51a0*/  WARPGROUP.DEPBAR.LE gsb0, 0x0 ;  /* 0x00008000000079c5 */ /* 0x000fe40000010000 */
[----:B---3--:R-:W-:-:S06]  /*51b0*/  WARPGROUP.ARRIVE ;  /* 0x00000000000079c5 */ /* 0x008fcc0000000000 */
[----:B------:R-:W-:Y:S01]  /*51c0*/  IGMMA.64x32x32.S8.S8 R168, gdesc[UR8], R168, gsb0 ;  /* 0x0120000008a879f1 */ /* 0x000fe200080410a8 */
[----:B------:R-:W-:Y:S01]  /*51d0*/  UMOV UR20, UR8 ;  /* 0x0000000800147c82 */ /* 0x000fe20008000000 */
[----:B------:R-:W-:Y:S01]  /*51e0*/  UMOV UR21, UR9 ;  /* 0x0000000900157c82 */ /* 0x000fe20008000000 */
[----:B------:R-:W-:Y:S02]  /*51f0*/  WARPGROUP.DEPBAR.LE gsb0, 0x0 ;  /* 0x00008000000079c5 */ /* 0x000fe40000010000 */
[----:B----4-:R-:W-:-:S06]  /*5200*/  WARPGROUP.ARRIVE ;  /* 0x00000000000079c5 */ /* 0x010fcc0000000000 */
[----:B------:R-:W-:Y:S01]  /*5210*/  IGMMA.64x32x32.S8.S8 R216, gdesc[UR20], R216, gsb0 ;  /* 0x0120000014d879f1 */ /* 0x000fe200080410d8 */
[----:B------:R-:W-:Y:S02]  /*5220*/  IMAD.MOV.U32 R214, RZ, RZ, R166 ;  /* 0x000000ffffd67224 */ /* 0x000fe400078e00a6 */
[----:B------:R-:W-:Y:S02]  /*5230*/  IMAD.MOV.U32 R215, RZ, RZ, R167 ;  /* 0x000000ffffd77224 */ /* 0x000fe400078e00a7 */
[----:B------:R-:W-:Y:S02]  /*5240*/  IMAD.MOV.U32 R212, RZ, RZ, R164 ;  /* 0x000000ffffd47224 */ /* 0x000fe400078e00a4 */
[----:B------:R-:W-:Y:S02]  /*5250*/  IMAD.MOV.U32 R213, RZ, RZ, R165 ;  /* 0x000000ffffd57224 */ /* 0x000fe400078e00a5 */
[----:B------:R-:W-:Y:S02]  /*5260*/  IMAD.MOV.U32 R166, RZ, RZ, R182 ;  /* 0x000000ffffa67224 */ /* 0x000fe400078e00b6 */
[----:B------:R-:W-:-:S02]  /*5270*/  IMAD.MOV.U32 R167, RZ, RZ, R183 ;  /* 0x000000ffffa77224 */ /* 0x000fc400078e00b7 */
[----:B------:R-:W-:Y:S01]  /*5280*/  IMAD.MOV.U32 R210, RZ, RZ, R162 ;  /* 0x000000ffffd27224 */ /* 0x000fe200078e00a2 */
[----:B------:R-:W2:Y:S01]  /*5290*/  LDL.LU.64 R182, [R1+0x500] ;  /* 0x0005000001b67983 */ /* 0x000ea20000300a00 */
[----:B------:R-:W-:Y:S02]  /*52a0*/  IMAD.MOV.U32 R211, RZ, RZ, R163 ;  /* 0x000000ffffd37224 */ /* 0x000fe400078e00a3 */
[----:B------:R-:W-:Y:S02]  /*52b0*/  IMAD.MOV.U32 R164, RZ, RZ, R180 ;  /* 0x000000ffffa47224 */ /* 0x000fe400078e00b4 */
[----:B------:R-:W-:Y:S02]  /*52c0*/  IMAD.MOV.U32 R165, RZ, RZ, R181 ;  /* 0x000000ffffa57224 */ /* 0x000fe400078e00b5 */
[----:B------:R-:W-:Y:S01]  /*52d0*/  IMAD.MOV.U32 R208, RZ, RZ, R160 ;  /* 0x000000ffffd07224 */ /* 0x000fe200078e00a0 */
[----:B------:R-:W2:Y:S01]  /*52e0*/  LDL.LU.64 R180, [R1+0x4f8] ;  /* 0x0004f80001b47983 */ /* 0x000ea20000300a00 */
[----:B------:R-:W-:-:S02]  /*52f0*/  IMAD.MOV.U32 R209, RZ, RZ, R161 ;  /* 0x000000ffffd17224 */ /* 0x000fc400078e00a1 */
[----:B------:R-:W-:Y:S02]  /*5300*/  IMAD.MOV.U32 R162, RZ, RZ, R178 ;  /* 0x000000ffffa27224 */ /* 0x000fe400078e00b2 */
[----:B------:R-:W-:Y:S02]  /*5310*/  IMAD.MOV.U32 R163, RZ, RZ, R179 ;  /* 0x000000ffffa37224 */ /* 0x000fe400078e00b3 */
[----:B------:R-:W-:Y:S01]  /*5320*/  IMAD.MOV.U32 R206, RZ, RZ, R158 ;  /* 0x000000ffffce7224 */ /* 0x000fe200078e009e */
[----:B------:R-:W2:Y:S01]  /*5330*/  LDL.LU.64 R178, [R1+0x4f0] ;  /* 0x0004f00001b27983 */ /* 0x000ea20000300a00 */
[----:B------:R-:W-:Y:S02]  /*5340*/  IMAD.MOV.U32 R207, RZ, RZ, R159 ;  /* 0x000000ffffcf7224 */ /* 0x000fe400078e009f */
[----:B------:R-:W-:Y:S02]  /*5350*/  IMAD.MOV.U32 R160, RZ, RZ, R176 ;  /* 0x000000ffffa07224 */ /* 0x000fe400078e00b0 */
[----:B------:R-:W-:-:S02]  /*5360*/  IMAD.MOV.U32 R161, RZ, RZ, R177 ;  /* 0x000000ffffa17224 */ /* 0x000fc400078e00b1 */
[----:B------:R-:W-:Y:S01]  /*5370*/  IMAD.MOV.U32 R204, RZ, RZ, R156 ;  /* 0x000000ffffcc7224 */ /* 0x000fe200078e009c */
[----:B------:R-:W2:Y:S01]  /*5380*/  LDL.LU.64 R176, [R1+0x4e8] ;  /* 0x0004e80001b07983 */ /* 0x000ea20000300a00 */
[----:B------:R-:W-:Y:S02]  /*5390*/  IMAD.MOV.U32 R205, RZ, RZ, R157 ;  /* 0x000000ffffcd7224 */ /* 0x000fe400078e009d */
[----:B------:R-:W-:Y:S02]  /*53a0*/  IMAD.MOV.U32 R158, RZ, RZ, R174 ;  /* 0x000000ffff9e7224 */ /* 0x000fe400078e00ae */
[----:B------:R-:W-:Y:S01]  /*53b0*/  IMAD.MOV.U32 R159, RZ, RZ, R175 ;  /* 0x000000ffff9f7224 */ /* 0x000fe200078e00af */
[----:B------:R-:W-:Y:S01]  /*53c0*/  MOV R201, R153 ;  /* 0x0000009900c97202 */ /* 0x000fe20000000f00 */
        /* <DEDUP_REMOVED lines=9> */
[----:B------:R-:W-:Y:S01]  /*5460*/  IMAD.MOV.U32 R4, RZ, RZ, R234 ;  /* 0x000000ffff047224 */ /* 0x000fe200078e00ea */
[----:B------:R-:W2:Y:S01]  /*5470*/  LDL.LU.64 R170, [R1+0x4d0] ;  /* 0x0004d00001aa7983 */ /* 0x000ea20000300a00 */
[----:B------:R-:W-:Y:S01]  /*5480*/  IMAD.MOV.U32 R3, RZ, RZ, R235 ;  /* 0x000000ffff037224 */ /* 0x000fe200078e00eb */
[----:B------:R-:W-:-:S02]  /*5490*/  WARPGROUP.DEPBAR.LE gsb0, 0x0 ;  /* 0x00008000000079c5 */ /* 0x000fc40000010000 */
        /* <DEDUP_REMOVED lines=27> */
[----:B------:R-:W-:-:S03]  /*5650*/  IMAD.MOV.U32 R109, RZ, RZ, R217 ;  /* 0x000000ffff6d7224 */ /* 0x000fc600078e00d9 */
        /* <DEDUP_REMOVED lines=8> */
[----:B--2---:R-:W-:-:S06]  /*56e0*/  WARPGROUP.ARRIVE ;  /* 0x00000000000079c5 */ /* 0x004fcc0000000000 */
[----:B------:R-:W-:Y:S01]  /*56f0*/  IGMMA.64x32x32.S8.S8 R168, gdesc[UR24], R168, gsb0 ;  /* 0x0120000018a879f1 */ /* 0x000fe200080410a8 */
[----:B------:R-:W-:Y:S04]  /*5700*/  STL.64 [R1+0x238], R230 ;  /* 0x000238e601007387 */ /* 0x000fe80000100a00 */
[----:B------:R-:W-:Y:S04]  /*5710*/  STL.64 [R1+0x230], R228 ;  /* 0x000230e401007387 */ /* 0x000fe80000100a00 */
[----:B------:R-:W-:Y:S04]  /*5720*/  STL.64 [R1+0x228], R226 ;  /* 0x000228e201007387 */ /* 0x000fe80000100a00 */
[----:B------:R-:W-:Y:S04]  /*5730*/  STL.64 [R1+0x220], R224 ;  /* 0x000220e001007387 */ /* 0x000fe80000100a00 */
[----:B------:R-:W-:Y:S04]  /*5740*/  STL.64 [R1+0x218], R222 ;  /* 0x000218de01007387 */ /* 0x000fe80000100a00 */
[----:B------:R-:W-:Y:S01]  /*5750*/  STL.64 [R1+0x210], R220 ;  /* 0x000210dc01007387 */ /* 0x000fe20000100a00 */
[----:B------:R-:W-:-:S03]  /*5760*/  WARPGROUP.DEPBAR.LE gsb0, 0x0 ;  /* 0x00008000000079c5 */ /* 0x000fc60000010000 */
[----:B------:R-:W-:Y:S04]  /*5770*/  STL.64 [R1+0x278], R182 ;  /* 0x000278b601007387 */ /* 0x000fe80000100a00 */
[----:B------:R-:W-:Y:S04]  /*5780*/  STL.64 [R1+0x270], R180 ;  /* 0x000270b401007387 */ /* 0x000fe80000100a00 */
[----:B------:R-:W-:Y:S04]  /*5790*/  STL.64 [R1+0x268], R178 ;  /* 0x000268b201007387 */ /* 0x000fe80000100a00 */
[----:B------:R-:W-:Y:S04]  /*57a0*/  STL.64 [R1+0x260], R176 ;  /* 0x000260b001007387 */ /* 0x000fe80000100a00 */
[----:B------:R0:W-:Y:S04]  /*57b0*/  STL.64 [R1+0x258], R174 ;  /* 0x000258ae01007387 */ /* 0x0001e80000100a00 */
[----:B------:R1:W-:Y:S04]  /*57c0*/  STL.64 [R1+0x250], R172 ;  /* 0x000250ac01007387 */ /* 0x0003e80000100a00 */
[----:B------:R2:W-:Y:S04]  /*57d0*/  STL.64 [R1+0x248], R170 ;  /* 0x000248aa01007387 */ /* 0x0005e80000100a00 */
[----:B------:R3:W-:Y:S01]  /*57e0*/  STL.64 [R1+0x240], R168 ;  /* 0x000240a801007387 */ /* 0x0007e20000100a00 */
[----:B0-----:R-:W-:-:S02]  /*57f0*/  IMAD.MOV.U32 R174, RZ, RZ, R130 ;  /* 0x000000ffffae7224 */ /* 0x001fc400078e0082 */
[----:B-1----:R-:W-:Y:S02]  /*5800*/  IMAD.MOV.U32 R172, RZ, RZ, R128 ;  /* 0x000000ffffac7224 */ /* 0x002fe400078e0080 */
[----:B--2---:R-:W-:Y:S02]  /*5810*/  IMAD.MOV.U32 R170, RZ, RZ, R126 ;  /* 0x000000ffffaa7224 */ /* 0x004fe400078e007e */
[----:B---3--:R-:W-:Y:S02]  /*5820*/  IMAD.MOV.U32 R168, RZ, RZ, R124 ;  /* 0x000000ffffa87224 */ /* 0x008fe400078e007c */
[----:B------:R-:W2:Y:S01]  /*5830*/  LDL.LU R124, [R1+0x484] ;  /* 0x00048400017c7983 */ /* 0x000ea20000300800 */
[----:B------:R-:W-:Y:S02]  /*5840*/  IMAD.MOV.U32 R169, RZ, RZ, R125 ;  /* 0x000000ffffa97224 */ /* 0x000fe400078e007d */
[----:B------:R-:W-:Y:S01]  /*5850*/  IMAD.MOV.U32 R171, RZ, RZ, R127 ;  /* 0x000000ffffab7224 */ /* 0x000fe200078e007f */
[----:B------:R-:W2:Y:S01]  /*5860*/  LDL.LU R125, [R1+0x480] ;  /* 0x00048000017d7983 */ /* 0x000ea20000300800 */
[----:B------:R-:W-:-:S03]  /*5870*/  IMAD.MOV.U32 R173, RZ, RZ, R129 ;  /* 0x000000ffffad7224 */ /* 0x000fc600078e0081 */
        /* <DEDUP_REMOVED lines=14> */
[----:B------:R-:W2:Y:S01]  /*5960*/  LDL.LU R135, [R1+0x458] ;  /* 0x0004580001877983 */ /* 0x000ea20000300800 */
[----:B------:R-:W-:Y:S01]  /*5970*/  UIADD3 UR5, UR55, 0x6, URZ ;  /* 0x0000000637057890 */ /* 0x000fe2000fffe03f */
[----:B------:R-:W-:-:S06]  /*5980*/  UMOV UR4, UR8 ;  /* 0x0000000800047c82 */ /* 0x000fcc0008000000 */
[----:B------:R-:W-:Y:S01]  /*5990*/  UMOV UR12, UR5 ;  /* 0x00000005000c7c82 */ /* 0x000fe20008000000 */
[----:B------:R-:W-:Y:S01]  /*59a0*/  UMOV UR5, UR9 ;  /* 0x0000000900057c82 */ /* 0x000fe20008000000 */
[----:B------:R-:W-:Y:S02]  /*59b0*/  IMAD.MOV.U32 R180, RZ, RZ, R72 ;  /* 0x000000ffffb47224 */ /* 0x000fe400078e0048 */
[----:B------:R-:W3:Y:S01]  /*59c0*/  LDL.LU R72, [R1+0x454] ;  /* 0x0004540001487983 */ /* 0x000ee20000300800 */
[----:B------:R-:W-:Y:S02]  /*59d0*/  IMAD.MOV.U32 R181, RZ, RZ, R73 ;  /* 0x000000ffffb57224 */ /* 0x000fe400078e0049 */
[----:B------:R-:W-:Y:S01]  /*59e0*/  IMAD.MOV.U32 R182, RZ, RZ, R74 ;  /* 0x000000ffffb67224 */ /* 0x000fe200078e004a */
[----:B------:R-:W3:Y:S01]  /*59f0*/  LDL.LU R73, [R1+0x450] ;  /* 0x0004500001497983 */ /* 0x000ee20000300800 */
[----:B------:R-:W-:-:S03]  /*5a00*/  IMAD.MOV.U32 R183, RZ, RZ, R75 ;  /* 0x000000ffffb77224 */ /* 0x000fc600078e004b */
[----:B------:R-:W3:Y:S04]  /*5a10*/  LDL.LU R74, [R1+0x44c] ;  /* 0x00044c00014a7983 */ /* 0x000ee80000300800 */
[----:B------:R-:W3:Y:S01]  /*5a20*/  LDL.LU R75, [R1+0x448] ;  /* 0x00044800014b7983 */ /* 0x000ee20000300800 */
[----:B--2---:R-:W-:-:S06]  /*5a30*/  WARPGROUP.ARRIVE ;  /* 0x00000000000079c5 */ /* 0x004fcc0000000000 */
[----:B------:R-:W-:Y:S03]  /*5a40*/  IGMMA.64x32x32.S8.S8 R120, gdesc[UR4], R120, gsb0 ;  /* 0x01200000047879f1 */ /* 0x000fe60008041078 */
[----:B------:R-:W-:Y:S02]  /*5a50*/  WARPGROUP.DEPBAR.LE gsb0, 0x0 ;  /* 0x00008000000079c5 */ /* 0x000fe40000010000 */
        /* <DEDUP_REMOVED lines=11> */
[----:B----4-:R-:W-:Y:S02]  /*5b10*/  IMAD.MOV.U32 R120, RZ, RZ, R76 ;  /* 0x000000ffff787224 */ /* 0x010fe400078e004c */
[----:B------:R-:W3:Y:S01]  /*5b20*/  LDL.LU R76, [R1+0x444] ;  /* 0x00044400014c7983 */ /* 0x000ee20000300800 */
[----:B------:R-:W-:Y:S02]  /*5b30*/  IMAD.MOV.U32 R121, RZ, RZ, R77 ;  /* 0x000000ffff797224 */ /* 0x000fe400078e004d */
[----:B------:R-:W-:Y:S01]  /*5b40*/  IMAD.MOV.U32 R123, RZ, RZ, R79 ;  /* 0x000000ffff7b7224 */ /* 0x000fe200078e004f */
[----:B------:R-:W3:Y:S01]  /*5b50*/  LDL.LU R77, [R1+0x440] ;  /* 0x00044000014d7983 */ /* 0x000ee20000300800 */
[----:B------:R-:W-:-:S03]  /*5b60*/  IMAD.MOV.U32 R125, RZ, RZ, R81 ;  /* 0x000000ffff7d7224 */ /* 0x000fc600078e0051 */
[----:B------:R-:W3:Y:S01]  /*5b70*/  LDL.LU R78, [R1+0x43c] ;  /* 0x00043c00014e7983 */ /* 0x000ee20000300800 */
[----:B------:R-:W-:-:S03]  /*5b80*/  IMAD.MOV.U32 R127, RZ, RZ, R83 ;  /* 0x000000ffff7f7224 */ /* 0x000fc600078e0053 */
[----:B------:R-:W3:Y:S01]  /*5b90*/  LDL.LU R79, [R1+0x438] ;  /* 0x00043800014f7983 */ /* 0x000ee20000300800 */
[----:B------:R-:W-:-:S03]  /*5ba0*/  MOV R128, R84 ;  /* 0x0000005400807202 */ /* 0x000fc60000000f00 */
        /* <DEDUP_REMOVED lines=11> */
[----:B------:R-:W-:Y:S01]  /*5c60*/  UMOV UR28, UR8 ;  /* 0x00000008001c7c82 */ /* 0x000fe20008000000 */
[----:B------:R-:W-:Y:S01]  /*5c70*/  UMOV UR29, UR9 ;  /* 0x00000009001d7c82 */ /* 0x000fe20008000000 */
[----:B------:R-:W-:-:S02]  /*5c80*/  IMAD.MOV.U32 R132, RZ, RZ, R36 ;  /* 0x000000ffff847224 */ /* 0x000fc400078e0024 */
[----:B------:R-:W2:Y:S01]  /*5c90*/  LDL.LU R36, [R1+0x414] ;  /* 0x0004140001247983 */ /* 0x000ea20000300800 */
[----:B------:R-:W-:Y:S02]  /*5ca0*/  IMAD.MOV.U32 R133, RZ, RZ, R37 ;  /* 0x000000ffff857224 */ /* 0x000fe400078e0025 */
[----:B------:R-:W-:Y:S01]  /*5cb0*/  IMAD.MOV.U32 R134, RZ, RZ, R38 ;  /* 0x000000ffff867224 */ /* 0x000fe200078e0026 */
[----:B------:R-:W2:Y:S01]  /*5cc0*/  LDL.LU R37, [R1+0x410] ;  /* 0x0004100001257983 */ /* 0x000ea20000300800 */
[----:B------:R-:W-:-:S03]  /*5cd0*/  IMAD.MOV.U32 R135, RZ, RZ, R39 ;  /* 0x000000ffff877224 */ /* 0x000fc600078e0027 */
[----:B------:R-:W2:Y:S04]  /*5ce0*/  LDL.LU R38, [R1+0x40c] ;  /* 0x00040c0001267983 */ /* 0x000ea80000300800 */
[----:B------:R-:W2:Y:S01]  /*5cf0*/  LDL.LU R39, [R1+0x408] ;  /* 0x0004080001277983 */ /* 0x000ea20000300800 */
[----:B---3--:R-:W-:-:S06]  /*5d00*/  WARPGROUP.ARRIVE ;  /* 0x00000000000079c5 */ /* 0x008fcc0000000000 */
[----:B------:R-:W-:Y:S03]  /*5d10*/  IGMMA.64x32x32.S8.S8 R72, gdesc[UR28], R72, gsb0 ;  /* 0x012000001c4879f1 */ /* 0x000fe60008041048 */
        /* <DEDUP_REMOVED lines=25> */
[----:B--2---:R-:W-:Y:S01]  /*5eb0*/  WARPGROUP.ARRIVE ;  /* 0x00000000000079c5 */ /* 0x004fe20000000000 */
[----:B------:R-:W-:Y:S01]  /*5ec0*/  UMOV UR10, UR14 ;  /* 0x0000000e000a7c82 */ /* 0x000fe20008000000 */
[----:B------:R-:W-:-:S04]  /*5ed0*/  UMOV UR11, UR15 ;  /* 0x0000000f000b7c82 */ /* 0x000fc80008000000 */
[----:B------:R-:W-:Y:S01]  /*5ee0*/  IGMMA.64x32x32.S8.S8 R24, gdesc[UR8], R24, gsb0 ;  /* 0x01200000081879f1 */ /* 0x000fe20008041018 */
[----:B------:R-:W-:Y:S01]  /*5ef0*/  UIADD3 UR6, UR58, 0x6, URZ ;  /* 0x000000063a067890 */ /* 0x000fe2000fffe03f */
[----:B------:R-:W-:Y:S01]  /*5f00*/  UMOV UR13, 0x40000040 ;  /* 0x40000040000d7882 */ /* 0x000fe20000000000 */
[----:B------:R-:W-:-:S05]  /*5f10*/  UMOV UR15, 0x40000040 ;  /* 0x40000040000f7882 */ /* 0x000fca0000000000 */
[----:B------:R-:W-:Y:S01]  /*5f20*/  UMOV UR14, UR6 ;  /* 0x00000006000e7c82 */ /* 0x000fe20008000000 */
[----:B------:R-:W-:Y:S02]  /*5f30*/  WARPGROUP.DEPBAR.LE gsb0, 0x0 ;  /* 0x00008000000079c5 */ /* 0x000fe40000010000 */
[----:B------:R-:W-:Y:S01]  /*5f40*/  UIADD3 UR22, UR58, 0x106, URZ ;  /* 0x000001063a167890 */ /* 0x000fe2000fffe03f */
[----:B------:R-:W-:Y:S01]  /*5f50*/  UMOV UR20, UR12 ;  /* 0x0000000c00147c82 */ /* 0x000fe20008000000 */
[----:B------:R-:W-:Y:S01]  /*5f60*/  UMOV UR21, UR13 ;  /* 0x0000000d00157c82 */ /* 0x000fe20008000000 */
[----:B------:R-:W-:Y:S01]  /*5f70*/  UMOV UR23, 0x40000040 ;  /* 0x4000004000177882 */ /* 0x000fe20000000000 */
[----:B------:R-:W-:Y:S01]  /*5f80*/  UIADD3 UR18, UR58, 0x206, URZ ;  /* 0x000002063a127890 */ /* 0x000fe2000fffe03f */
[----:B------:R-:W-:Y:S01]  /*5f90*/  UMOV UR16, UR12 ;  /* 0x0000000c00107c82 */ /* 0x000fe20008000000 */
[----:B------:R-:W-:Y:S01]  /*5fa0*/  UMOV UR17, UR13 ;  /* 0x0000000d00117c82 */ /* 0x000fe20008000000 */
[----:B------:R-:W-:Y:S01]  /*5fb0*/  UMOV UR19, 0x40000040 ;  /* 0x4000004000137882 */ /* 0x000fe20000000000 */
        /* <DEDUP_REMOVED lines=8> */
[----:B---3--:R-:W-:-:S06]  /*6040*/  WARPGROUP.ARRIVE ;  /* 0x00000000000079c5 */ /* 0x008fcc0000000000 */
[----:B------:R-:W-:Y:S03]  /*6050*/  IGMMA.64x32x32.S8.S8 R72, gdesc[UR12], R72, gsb0 ;  /* 0x012000000c4879f1 */ /* 0x000fe60008041048 */
[----:B------:R-:W-:Y:S02]  /*6060*/  WARPGROUP.DEPBAR.LE gsb0, 0x0 ;  /* 0x00008000000079c5 */ /* 0x000fe40000010000 */
[----:B------:R-:W-:-:S06]  /*6070*/  WARPGROUP.ARRIVE ;  /* 0x00000000000079c5 */ /* 0x000fcc0000000000 */
[----:B------:R-:W-:Y:S01]  /*6080*/  IGMMA.64x32x32.S8.S8 R120, gdesc[UR20], R120, gsb0 ;  /* 0x01200000147879f1 */ /* 0x000fe20008041078 */
[----:B------:R-:W-:Y:S04]  /*6090*/  STL.64 [R1+0x1c0], R72 ;  /* 0x0001c04801007387 */ /* 0x000fe80000100a00 */
[----:B------:R-:W-:Y:S01]  /*60a0*/  STL.64 [R1+0x1c8], R74 ;  /* 0x0001c84a01007387 */ /* 0x000fe20000100a00 */
[----:B------:R-:W-:Y:S02]  /*60b0*/  WARPGROUP.DEPBAR.LE gsb0, 0x0 ;  /* 0x00008000000079c5 */ /* 0x000fe40000010000 */
[----:B------:R-:W-:-:S06]  /*60c0*/  WARPGROUP.ARRIVE ;  /* 0x00000000000079c5 */ /* 0x000fcc0000000000 */
[----:B------:R-:W-:Y:S01]  /*60d0*/  IGMMA.64x32x32.S8.S8 R168, gdesc[UR16], R168, gsb0 ;  /* 0x0120000010a879f1 */ /* 0x000fe200080410a8 */
        /* <DEDUP_REMOVED lines=10> */
[----:B------:R-:W-:-:S03]  /*6180*/  IMAD.MOV.U32 R220, RZ, RZ, R108 ;  /* 0x000000ffffdc7224 */ /* 0x000fc600078e006c */
[----:B------:R-:W-:Y:S04]  /*6190*/  STL.64 [R1+0x120], R128 ;  /* 0x0001208001007387 */ /* 0x000fe80000100a00 */
[----:B------:R-:W-:Y:S04]  /*61a0*/  STL.64 [R1+0x128], R130 ;  /* 0x0001288201007387 */ /* 0x000fe80000100a00 */
[----:B------:R-:W-:Y:S04]  /*61b0*/  STL.64 [R1+0x130], R132 ;  /* 0x0001308401007387 */ /* 0x000fe80000100a00 */
[----:B------:R-:W-:Y:S04]  /*61c0*/  STL.64 [R1+0x138], R134 ;  /* 0x0001388601007387 */ /* 0x000fe80000100a00 */
[----:B------:R-:W2:Y:S01]  /*61d0*/  LDL.LU R108, [R1+0x404] ;  /* 0x00040400016c7983 */ /* 0x000ea20000300800 */
[----:B------:R-:W-:-:S03]  /*61e0*/  WARPGROUP.DEPBAR.LE gsb0, 0x0 ;  /* 0x00008000000079c5 */ /* 0x000fc60000010000 */
[----:B------:R0:W-:Y:S04]  /*61f0*/  STL.64 [R1+0x40], R168 ;  /* 0x000040a801007387 */ /* 0x0001e80000100a00 */
[----:B------:R1:W-:Y:S04]  /*6200*/  STL.64 [R1+0x48], R170 ;  /* 0x000048aa01007387 */ /* 0x0003e80000100a00 */
[----:B------:R3:W-:Y:S04]  /*6210*/  STL.64 [R1+0x50], R172 ;  /* 0x000050ac01007387 */ /* 0x0007e80000100a00 */
[----:B------:R4:W-:Y:S01]  /*6220*/  STL.64 [R1+0x58], R174 ;  /* 0x000058ae01007387 */ /* 0x0009e20000100a00 */
[----:B------:R-:W-:-:S03]  /*6230*/  IMAD.MOV.U32 R221, RZ, RZ, R109 ;  /* 0x000000ffffdd7224 */ /* 0x000fc600078e006d */
        /* <DEDUP_REMOVED lines=25> */
[----:B-1----:R-:W-:-:S03]  /*63d0*/  IMAD.MOV.U32 R170, RZ, RZ, R154 ;  /* 0x000000ffffaa7224 */ /* 0x002fc600078e009a */
[----:B------:R-:W2:Y:S01]  /*63e0*/  LDL.LU R118, [R1+0x3dc] ;  /* 0x0003dc0001767983 */ /* 0x000ea20000300800 */
[----:B------:R-:W-:-:S03]  /*63f0*/  IMAD.MOV.U32 R171, RZ, RZ, R155 ;  /* 0x000000ffffab7224 */ /* 0x000fc600078e009b */
[----:B------:R-:W2:Y:S01]  /*6400*/  LDL.LU R119, [R1+0x3d8] ;  /* 0x0003d80001777983 */ /* 0x000ea20000300800 */
[----:B---3--:R-:W-:-:S03]  /*6410*/  IMAD.MOV.U32 R172, RZ, RZ, R156 ;  /* 0x000000ffffac7224 */ /* 0x008fc600078e009c */
[----:B------:R-:W3:Y:S01]  /*6420*/  LDL.LU R152, [R1+0x3d4] ;  /* 0x0003d40001987983 */ /* 0x000ee20000300800 */
[----:B------:R-:W-:-:S03]  /*6430*/  IMAD.MOV.U32 R173, RZ, RZ, R157 ;  /* 0x000000ffffad7224 */ /* 0x000fc600078e009d */
[----:B------:R-:W3:Y:S01]  /*6440*/  LDL.LU R153, [R1+0x3d0] ;  /* 0x0003d00001997983 */ /* 0x000ee20000300800 */
[----:B----4-:R-:W-:-:S03]  /*6450*/  IMAD.MOV.U32 R174, RZ, RZ, R158 ;  /* 0x000000ffffae7224 */ /* 0x010fc600078e009e */
        /* <DEDUP_REMOVED lines=28> */
[----:B------:R-:W4:Y:S01]  /*6620*/  LDL.LU R200, [R1+0x394] ;  /* 0x0003940001c87983 */ /* 0x000f220000300800 */
        /* <DEDUP_REMOVED lines=21> */
[----:B------:R-:W4:Y:S04]  /*6780*/  LDL.LU R211, [R1+0x368] ;  /* 0x0003680001d37983 */ /* 0x000f280000300800 */
[----:B------:R-:W4:Y:S04]  /*6790*/  LDL.LU R212, [R1+0x364] ;  /* 0x0003640001d47983 */ /* 0x000f280000300800 */
[----:B------:R-:W4:Y:S04]  /*67a0*/  LDL.LU R213, [R1+0x360] ;  /* 0x0003600001d57983 */ /* 0x000f280000300800 */
[----:B------:R-:W4:Y:S04]  /*67b0*/  LDL.LU R214, [R1+0x35c] ;  /* 0x00035c0001d67983 */ /* 0x000f280000300800 */
[----:B------:R-:W4:Y:S01]  /*67c0*/  LDL.LU R215, [R1+0x358] ;  /* 0x0003580001d77983 */ /* 0x000f220000300800 */
[----:B------:R-:W-:Y:S01]  /*67d0*/  UIADD3 UR6, UR58, 0x306, URZ ;  /* 0x000003063a067890 */ /* 0x000fe2000fffe03f */
[----:B------:R-:W-:Y:S01]  /*67e0*/  UMOV UR4, UR12 ;  /* 0x0000000c00047c82 */ /* 0x000fe20008000000 */
[----:B------:R-:W-:Y:S01]  /*67f0*/  UMOV UR5, UR13 ;  /* 0x0000000d00057c82 */ /* 0x000fe20008000000 */
[----:B------:R-:W-:Y:S01]  /*6800*/  UMOV UR7, 0x40000040 ;  /* 0x4000004000077882 */ /* 0x000fe20000000000 */
[----:B------:R-:W-:Y:S01]  /*6810*/  UIADD3 UR26, UR58, 0x406, URZ ;  /* 0x000004063a1a7890 */ /* 0x000fe2000fffe03f */
[----:B------:R-:W2:Y:S01]  /*6820*/  LDL.LU R24, [R1] ;  /* 0x0000000001187983 */ /* 0x000ea20000300800 */
[----:B------:R-:W-:Y:S01]  /*6830*/  UMOV UR24, UR12 ;  /* 0x0000000c00187c82 */ /* 0x000fe20008000000 */
[----:B------:R-:W-:Y:S01]  /*6840*/  UMOV UR25, UR13 ;  /* 0x0000000d00197c82 */ /* 0x000fe20008000000 */
[----:B------:R-:W-:Y:S01]  /*6850*/  UMOV UR27, 0x40000040 ;  /* 0x40000040001b7882 */ /* 0x000fe20000000000 */
[----:B------:R-:W-:Y:S01]  /*6860*/  UIADD3 UR10, UR58, 0x506, URZ ;  /* 0x000005063a0a7890 */ /* 0x000fe2000fffe03f */
[----:B------:R-:W2:Y:S01]  /*6870*/  LDL.LU R25, [R1+0x4] ;  /* 0x0000040001197983 */ /* 0x000ea20000300800 */
        /* <DEDUP_REMOVED lines=8> */
[----:B------:R-:W2:Y:S04]  /*6900*/  LDL.LU R27, [R1+0xc] ;  /* 0x00000c00011b7983 */ /* 0x000ea80000300800 */
[----:B------:R-:W2:Y:S04]  /*6910*/  LDL.LU R28, [R1+0x10] ;  /* 0x00001000011c7983 */ /* 0x000ea80000300800 */
[----:B------:R-:W2:Y:S04]  /*6920*/  LDL.LU R29, [R1+0x14] ;  /* 0x00001400011d7983 */ /* 0x000ea80000300800 */
[----:B------:R-:W2:Y:S04]  /*6930*/  LDL.LU R30, [R1+0x18] ;  /* 0x00001800011e7983 */ /* 0x000ea80000300800 */
[----:B------:R-:W2:Y:S04]  /*6940*/  LDL.LU R31, [R1+0x1c] ;  /* 0x00001c00011f7983 */ /* 0x000ea80000300800 */
[----:B------:R-:W2:Y:S01]  /*6950*/  LDL.LU R32, [R1+0x20] ;  /* 0x0000200001207983 */ /* 0x000ea20000300800 */
[----:B----4-:R-:W-:-:S06]  /*6960*/  WARPGROUP.ARRIVE ;  /* 0x00000000000079c5 */ /* 0x010fcc0000000000 */
[----:B------:R-:W-:Y:S03]  /*6970*/  IGMMA.64x32x32.S8.S8 R200, gdesc[UR4], R200, gsb0 ;  /* 0x0120000004c879f1 */ /* 0x000fe600080410c8 */
[----:B------:R-:W-:Y:S02]  /*6980*/  WARPGROUP.DEPBAR.LE gsb0, 0x0 ;  /* 0x00008000000079c5 */ /* 0x000fe40000010000 */
[----:B---3--:R-:W-:-:S06]  /*6990*/  WARPGROUP.ARRIVE ;  /* 0x00000000000079c5 */ /* 0x008fcc0000000000 */
[----:B------:R-:W-:Y:S03]  /*69a0*/  IGMMA.64x32x32.S8.S8 R152, gdesc[UR24], R152, gsb0 ;  /* 0x01200000189879f1 */ /* 0x000fe60008041098 */
[----:B------:R-:W-:Y:S02]  /*69b0*/  WARPGROUP.DEPBAR.LE gsb0, 0x0 ;  /* 0x00008000000079c5 */ /* 0x000fe40000010000 */
[----:B--2---:R-:W-:-:S06]  /*69c0*/  WARPGROUP.ARRIVE ;  /* 0x00000000000079c5 */ /* 0x004fcc0000000000 */
        /* <DEDUP_REMOVED lines=32> */
[----:B------:R-:W-:Y:S01]  /*6bd0*/  UMOV UR16, UR28 ;  /* 0x0000001c00107c82 */ /* 0x000fe20008000000 */
[----:B------:R-:W-:Y:S01]  /*6be0*/  UMOV UR17, UR29 ;  /* 0x0000001d00117c82 */ /* 0x000fe20008000000 */
[----:B------:R-:W-:Y:S01]  /*6bf0*/  IMAD.MOV.U32 R72, RZ, RZ, R22 ;  /* 0x000000ffff487224 */ /* 0x000fe200078e0016 */
[----:B------:R-:W-:Y:S01]  /*6c00*/  MOV R84, R6 ;  /* 0x0000000600547202 */ /* 0x000fe20000000f00 */
        /* <DEDUP_REMOVED lines=14> */
[----:B------:R-:W-:Y:S01]  /*6cf0*/  UMOV UR20, UR28 ;  /* 0x0000001c00147c82 */ /* 0x000fe20008000000 */
[----:B------:R-:W-:Y:S01]  /*6d00*/  UMOV UR21, UR29 ;  /* 0x0000001d00157c82 */ /* 0x000fe20008000000 */
[----:B------:R-:W-:Y:S01]  /*6d10*/  UMOV UR12, UR28 ;  /* 0x0000001c000c7c82 */ /* 0x000fe20008000000 */
[----:B------:R-:W-:Y:S01]  /*6d20*/  UMOV UR13, UR29 ;  /* 0x0000001d000d7c82 */ /* 0x000fe20008000000 */
[----:B------:R-:W-:Y:S01]  /*6d30*/  UIADD3 UR55, UR55, 0x806, URZ ;  /* 0x0000080637377890 */ /* 0x000fe2000fffe03f */
[----:B------:R0:W5:Y:S04]  /*6d40*/  LDL.LU R0, [R1+0x354] ;  /* 0x0003540001007983 */ /* 0x0001680000300800 */
[----:B------:R0:W5:Y:S04]  /*6d50*/  LDL.LU R19, [R1+0x350] ;  /* 0x0003500001137983 */ /* 0x0001680000300800 */
[----:B------:R0:W5:Y:S01]  /*6d60*/  LDL.LU R18, [R1+0x34c] ;  /* 0x00034c0001127983 */ /* 0x0001620000300800 */
[----:B------:R-:W-:-:S02]  /*6d70*/  WARPGROUP.DEPBAR.LE gsb0, 0x0 ;  /* 0x00008000000079c5 */ /* 0x000fc40000010000 */
[----:B------:R-:W-:Y:S01]  /*6d80*/  WARPGROUP.ARRIVE ;  /* 0x00000000000079c5 */ /* 0x000fe20000000000 */
[----:B------:R0:W5:Y:S04]  /*6d90*/  LDL.LU R17, [R1+0x348] ;  /* 0x0003480001117983 */ /* 0x0001680000300800 */
[----:B------:R0:W5:Y:S01]  /*6da0*/  LDL.LU R16, [R1+0x344] ;  /* 0x0003440001107983 */ /* 0x0001620000300800 */
[----:B------:R-:W-:Y:S03]  /*6db0*/  IGMMA.64x32x32.S8.S8 R24, gdesc[UR16], R24, gsb0 ;  /* 0x01200000101879f1 */ /* 0x000fe60008041018 */
[----:B------:R0:W5:Y:S01]  /*6dc0*/  LDL.LU R2, [R1+0x340] ;  /* 0x0003400001027983 */ /* 0x0001620000300800 */
[----:B------:R-:W-:-:S02]  /*6dd0*/  WARPGROUP.DEPBAR.LE gsb0, 0x0 ;  /* 0x00008000000079c5 */ /* 0x000fc40000010000 */
[----:B------:R-:W-:-:S06]  /*6de0*/  WARPGROUP.ARRIVE ;  /* 0x00000000000079c5 */ /* 0x000fcc0000000000 */
[----:B------:R-:W-:Y:S03]  /*6df0*/  IGMMA.64x32x32.S8.S8 R72, gdesc[UR20], R72, gsb0 ;  /* 0x01200000144879f1 */ /* 0x000fe60008041048 */
[----:B------:R-:W-:Y:S02]  /*6e00*/  WARPGROUP.DEPBAR.LE gsb0, 0x0 ;  /* 0x00008000000079c5 */ /* 0x000fe40000010000 */
[----:B------:R-:W-:-:S06]  /*6e10*/  WARPGROUP.ARRIVE ;  /* 0x00000000000079c5 */ /* 0x000fcc0000000000 */
[----:B------:R-:W-:Y:S01]  /*6e20*/  IGMMA.64x32x32.S8.S8 R120, gdesc[UR12], R120, gsb0 ;  /* 0x012000000c7879f1 */ /* 0x000fe20008041078 */
[----:B------:R-:W-:Y:S01]  /*6e30*/  UMOV UR12, UR55 ;  /* 0x00000037000c7c82 */ /* 0x000fe20008000000 */
[----:B------:R-:W-:Y:S01]  /*6e40*/  UMOV UR13, 0x40000040 ;  /* 0x40000040000d7882 */ /* 0x000fe20000000000 */
[----:B------:R-:W-:Y:S02]  /*6e50*/  WARPGROUP.DEPBAR.LE gsb0, 0x0 ;  /* 0x00008000000079c5 */ /* 0x000fe40000010000 */
[----:B------:R-:W-:-:S06]  /*6e60*/  WARPGROUP.ARRIVE ;  /* 0x00000000000079c5 */ /* 0x000fcc0000000000 */
[----:B------:R-:W-:Y:S01]  /*6e70*/  IGMMA.64x32x32.S8.S8 R168, gdesc[UR12], R168, gsb0 ;  /* 0x012000000ca879f1 */ /* 0x000fe200080410a8 */
[----:B------:R-:W-:Y:S01]  /*6e80*/  STL.64 [R1], R24 ;  /* 0x0000001801007387 */ /* 0x000fe20000100a00 */
[----:B------:R-:W-:Y:S01]  /*6e90*/  UMOV UR20, UR12 ;  /* 0x0000000c00147c82 */ /* 0x000fe20008000000 */
[----:B------:R-:W-:Y:S02]  /*6ea0*/  UMOV UR21, UR13 ;  /* 0x0000000d00157c82 */ /* 0x000fe40008000000 */
[----:B------:R-:W-:Y:S04]  /*6eb0*/  STL.64 [R1+0x8], R26 ;  /* 0x0000081a01007387 */ /* 0x000fe80000100a00 */
[----:B------:R-:W-:Y:S04]  /*6ec0*/  STL.64 [R1+0x10], R28 ;  /* 0x0000101c01007387 */ /* 0x000fe80000100a00 */
[----:B------:R-:W-:Y:S04]  /*6ed0*/  STL.64 [R1+0x18], R30 ;  /* 0x0000181e01007387 */ /* 0x000fe80000100a00 */
[----:B------:R-:W-:Y:S04]  /*6ee0*/  STL.64 [R1+0x20], R32 ;  /* 0x0000202001007387 */ /* 0x000fe80000100a00 */
[----:B------:R-:W-:Y:S04]  /*6ef0*/  STL.64 [R1+0x28], R34 ;  /* 0x0000282201007387 */ /* 0x000fe80000100a00 */
[----:B------:R-:W-:Y:S04]  /*6f00*/  STL.64 [R1+0x30], R36 ;  /* 0x0000302401007387 */ /* 0x000fe80000100a00 */
[----:B------:R1:W-:Y:S04]  /*6f10*/  STL.64 [R1+0x38], R38 ;  /* 0x0000382601007387 */ /* 0x0003e80000100a00 */
[----:B-1----:R-:W2:Y:S04]  /*6f20*/  LDL.LU.64 R38, [R1+0x338] ;  /* 0x0003380001267983 */ /* 0x002ea80000300a00 */
[----:B------:R-:W2:Y:S04]  /*6f30*/  LDL.LU.64 R36, [R1+0x330] ;  /* 0x0003300001247983 */ /* 0x000ea80000300a00 */
[----:B------:R-:W2:Y:S04]  /*6f40*/  LDL.LU.64 R34, [R1+0x328] ;  /* 0x0003280001227983 */ /* 0x000ea80000300a00 */
[----:B------:R-:W2:Y:S04]  /*6f50*/  LDL.LU.64 R32, [R1+0x320] ;  /* 0x0003200001207983 */ /* 0x000ea80000300a00 */
[----:B------:R-:W2:Y:S01]  /*6f60*/  LDL.LU.64 R30, [R1+0x318] ;  /* 0x00031800011e7983 */ /* 0x000ea20000300a00 */
[----:B------:R-:W-:-:S02]  /*6f70*/  WARPGROUP.DEPBAR.LE gsb0, 0x0 ;  /* 0x00008000000079c5 */ /* 0x000fc40000010000 */
[----:B------:R-:W-:Y:S01]  /*6f80*/  WARPGROUP.ARRIVE ;  /* 0x00000000000079c5 */ /* 0x000fe20000000000 */
[----:B------:R-:W2:Y:S04]  /*6f90*/  LDL.LU.64 R28, [R1+0x310] ;  /* 0x00031000011c7983 */ /* 0x000ea80000300a00 */
[----:B------:R-:W2:Y:S01]  /*6fa0*/  LDL.LU.64 R26, [R1+0x308] ;  /* 0x00030800011a7983 */ /* 0x000ea20000300a00 */
[----:B------:R-:W-:Y:S03]  /*6fb0*/  IGMMA.64x32x32.S8.S8 R220, gdesc[UR20], R220, gsb0 ;  /* 0x0120000014dc79f1 */ /* 0x000fe600080410dc */
[----:B------:R-:W2:Y:S04]  /*6fc0*/  LDL.LU.64 R24, [R1+0x300] ;  /* 0x0003000001187983 */ /* 0x000ea80000300a00 */
        /* <DEDUP_REMOVED lines=8> */
[----:B-1----:R-:W3:Y:S04]  /*7050*/  LDL.LU.64 R86, [R1+0x2f8] ;  /* 0x0002f80001567983 */ /* 0x002ee80000300a00 */
[----:B------:R-:W3:Y:S04]  /*7060*/  LDL.LU.64 R84, [R1+0x2f0] ;  /* 0x0002f00001547983 */ /* 0x000ee80000300a00 */
[----:B------:R-:W3:Y:S04]  /*7070*/  LDL.LU.64 R82, [R1+0x2e8] ;  /* 0x0002e80001527983 */ /* 0x000ee80000300a00 */
[----:B------:R-:W3:Y:S04]  /*7080*/  LDL.LU.64 R80, [R1+0x2e0] ;  /* 0x0002e00001507983 */ /* 0x000ee80000300a00 */
[----:B------:R-:W3:Y:S04]  /*7090*/  LDL.LU.64 R78, [R1+0x2d8] ;  /* 0x0002d800014e7983 */ /* 0x000ee80000300a00 */
[----:B------:R-:W3:Y:S04]  /*70a0*/  LDL.LU.64 R76, [R1+0x2d0] ;  /* 0x0002d000014c7983 */ /* 0x000ee80000300a00 */
[----:B------:R-:W3:Y:S04]  /*70b0*/  LDL.LU.64 R74, [R1+0x2c8] ;  /* 0x0002c800014a7983 */ /* 0x000ee80000300a00 */
[----:B------:R-:W3:Y:S04]  /*70c0*/  LDL.LU.64 R72, [R1+0x2c0] ;  /* 0x0002c00001487983 */ /* 0x000ee80000300a00 */
        /* <DEDUP_REMOVED lines=8> */
[----:B-1----:R-:W4:Y:S04]  /*7150*/  LDL.LU.64 R134, [R1+0x2b8] ;  /* 0x0002b80001867983 */ /* 0x002f280000300a00 */
[----:B------:R-:W4:Y:S04]  /*7160*/  LDL.LU.64 R132, [R1+0x2b0] ;  /* 0x0002b00001847983 */ /* 0x000f280000300a00 */
[----:B------:R-:W4:Y:S04]  /*7170*/  LDL.LU.64 R130, [R1+0x2a8] ;  /* 0x0002a80001827983 */ /* 0x000f280000300a00 */
[----:B------:R-:W4:Y:S04]  /*7180*/  LDL.LU.64 R128, [R1+0x2a0] ;  /* 0x0002a00001807983 */ /* 0x000f280000300a00 */
[----:B------:R-:W4:Y:S04]  /*7190*/  LDL.LU.64 R126, [R1+0x298] ;  /* 0x00029800017e7983 */ /* 0x000f280000300a00 */
[----:B------:R-:W4:Y:S04]  /*71a0*/  LDL.LU.64 R124, [R1+0x290] ;  /* 0x00029000017c7983 */ /* 0x000f280000300a00 */
[----:B------:R-:W4:Y:S04]  /*71b0*/  LDL.LU.64 R122, [R1+0x288] ;  /* 0x00028800017a7983 */ /* 0x000f280000300a00 */
[----:B------:R-:W4:Y:S04]  /*71c0*/  LDL.LU.64 R120, [R1+0x280] ;  /* 0x0002800001787983 */ /* 0x000f280000300a00 */
        /* <DEDUP_REMOVED lines=9> */
[----:B-1----:R-:W2:Y:S04]  /*7260*/  LDL.LU.64 R182, [R1+0x278] ;  /* 0x0002780001b67983 */ /* 0x002ea80000300a00 */
[----:B------:R-:W2:Y:S04]  /*7270*/  LDL.LU.64 R180, [R1+0x270] ;  /* 0x0002700001b47983 */ /* 0x000ea80000300a00 */
[----:B------:R-:W2:Y:S04]  /*7280*/  LDL.LU.64 R178, [R1+0x268] ;  /* 0x0002680001b27983 */ /* 0x000ea80000300a00 */
[----:B------:R-:W2:Y:S04]  /*7290*/  LDL.LU.64 R176, [R1+0x260] ;  /* 0x0002600001b07983 */ /* 0x000ea80000300a00 */
[----:B------:R-:W2:Y:S04]  /*72a0*/  LDL.LU.64 R174, [R1+0x258] ;  /* 0x0002580001ae7983 */ /* 0x000ea80000300a00 */
[----:B------:R-:W2:Y:S04]  /*72b0*/  LDL.LU.64 R172, [R1+0x250] ;  /* 0x0002500001ac7983 */ /* 0x000ea80000300a00 */
[----:B------:R-:W2:Y:S04]  /*72c0*/  LDL.LU.64 R170, [R1+0x248] ;  /* 0x0002480001aa7983 */ /* 0x000ea80000300a00 */
[----:B------:R-:W2:Y:S04]  /*72d0*/  LDL.LU.64 R168, [R1+0x240] ;  /* 0x0002400001a87983 */ /* 0x000ea80000300a00 */
[----:B------:R-:W-:Y:S04]  /*72e0*/  STL.64 [R1+0x80], R220 ;  /* 0x000080dc01007387 */ /* 0x000fe80000100a00 */
[----:B------:R-:W-:Y:S04]  /*72f0*/  STL.64 [R1+0x88], R222 ;  /* 0x000088de01007387 */ /* 0x000fe80000100a00 */
[----:B------:R-:W-:Y:S04]  /*7300*/  STL.64 [R1+0x90], R224 ;  /* 0x000090e001007387 */ /* 0x000fe80000100a00 */
[----:B------:R-:W-:Y:S04]  /*7310*/  STL.64 [R1+0x98], R226 ;  /* 0x000098e201007387 */ /* 0x000fe80000100a00 */
[----:B------:R-:W-:Y:S04]  /*7320*/  STL.64 [R1+0xa0], R228 ;  /* 0x0000a0e401007387 */ /* 0x000fe80000100a00 */
[----:B------:R1:W-:Y:S04]  /*7330*/  STL.64 [R1+0xa8], R230 ;  /* 0x0000a8e601007387 */ /* 0x0003e80000100a00 */
[----:B------:R0:W-:Y:S04]  /*7340*/  STL.64 [R1+0xb0], R232 ;  /* 0x0000b0e801007387 */ /* 0x0001e80000100a00 */
[----:B------:R0:W-:Y:S04]  /*7350*/  STL.64 [R1+0xb8], R234 ;  /* 0x0000b8ea01007387 */ /* 0x0001e80000100a00 */
[----:B-1----:R-:W3:Y:S04]  /*7360*/  LDL.LU.64 R230, [R1+0x238] ;  /* 0x0002380001e67983 */ /* 0x002ee80000300a00 */
        /* <DEDUP_REMOVED lines=19> */
[----:B------:R-:W-:Y:S03]  /*74a0*/  IGMMA.64x32x32.S8.S8 R168, gdesc[UR4], R168, gsb0 ;  /* 0x0120000004a879f1 */ /* 0x000fe600080410a8 */
[----:B------:R-:W-:Y:S02]  /*74b0*/  WARPGROUP.DEPBAR.LE gsb0, 0x0 ;  /* 0x00008000000079c5 */ /* 0x000fe40000010000 */
[----:B----4-:R-:W-:-:S06]  /*74c0*/  WARPGROUP.ARRIVE ;  /* 0x00000000000079c5 */ /* 0x010fcc0000000000 */
        /* <DEDUP_REMOVED lines=8> */
[----:B0-----:R-:W-:Y:S05]  /*7550*/  @!P1 BRA `(.L_x_18) ;  /* 0x0000006c003c9947 */ /* 0x001fea0003800000 */
[----:B------:R-:W-:Y:S01]  /*7560*/  UIADD3 UR33, UR43, 0x1, URZ ;  /* 0x000000012b217890 */ /* 0x000fe2000fffe03f */
[----:B-----5:R-:W-:Y:S01]  /*7570*/  R2UR UR35, R2 ;  /* 0x00000000022372ca */ /* 0x020fe200000e0000 */
[----:B------:R-:W-:Y:S02]  /*7580*/  UMOV UR32, UR43 ;  /* 0x0000002b00207c82 */ /* 0x000fe40008000000 */
[----:B------:R-:W-:-:S04]  /*7590*/  UISETP.NE.AND UP0, UPT, UR33, 0x2, UPT ;  /* 0x000000022100788c */ /* 0x000fc8000bf05270 */
[----:B------:R-:W-:Y:S02]  /*75a0*/  USEL UR34, URZ, 0x1, UP0 ;  /* 0x000000013f227887 */ /* 0x000fe40008000000 */
[----:B------:R-:W-:Y:S02]  /*75b0*/  USEL UR33, UR33, URZ, UP0 ;  /* 0x0000003f21217287 */ /* 0x000fe40008000000 */
[----:B------:R-:W-:-:S12]  /*75c0*/  ULOP3.LUT UR34, UR48, UR34, URZ, 0x3c, !UPT ;  /* 0x0000002230227292 */ /* 0x000fd8000f8e3c3f */
.L_x_25:
[----:B0-----:R-:W-:Y:S05]  /*75d0*/  @!P0 BRA `(.L_x_19) ;  /* 0x0000000000048947 */ /* 0x001fea0003800000 */
[----:B------:R-:W-:Y:S01]  /*75e0*/  BPT.TRAP 0x1 ;  /* 0x000000040000795c */ /* 0x000fe20000300000 */
.L_x_19:
[----:B------:R-:W0:Y:S01]  /*75f0*/  S2UR UR5, SR_CgaCtaId ;  /* 0x00000000000579c3 */ /* 0x000e220000008800 */
[----:B------:R-:W-:Y:S01]  /*7600*/  UMOV UR4, 0x400 ;  /* 0x0000040000047882 */ /* 0x000fe20000000000 */
[----:B------:R-:W-:Y:S02]  /*7610*/  IMAD.U32 R3, RZ, RZ, UR34 ;  /* 0x00000022ff037e24 */ /* 0x000fe4000f8e00ff */
[----:B------:R-:W-:-:S03]  /*7620*/  IMAD.U32 R2, RZ, RZ, UR33 ;  /* 0x00000021ff027e24 */ /* 0x000fc6000f8e00ff */
[----:B------:R-:W-:Y:S01]  /*7630*/  SHF.L.U32 R3, R3, 0x1f, RZ ;  /* 0x0000001f03037819 */ /* 0x000fe200000006ff */
[----:B0-----:R-:W-:-:S06]  /*7640*/  ULEA UR4, UR5, UR4, 0x18 ;  /* 0x0000000405047291 */ /* 0x001fcc000f8ec03f */
[----:B------:R-:W-:-:S04]  /*7650*/  IMAD.U32 R0, RZ, RZ, UR4 ;  /* 0x00000004ff007e24 */ /* 0x000fc8000f8e00ff */
[----:B------:R-:W-:-:S04]  /*7660*/  IMAD R2, R2, 0x8, R0 ;  /* 0x0000000802027824 */ /* 0x000fc800078e0200 */
[----:B------:R0:W1:Y:S01]  /*7670*/  SYNCS.PHASECHK.TRANS64.TRYWAIT P1, [R2+URZ], R3 ;  /* 0x00000003020075a7 */ /* 0x000062000802017f */
[----:B------:R-:W-:Y:S05]  /*7680*/  @!P0 BRA `(.L_x_20) ;  /* 0x0000000000048947 */ /* 0x000fea0003800000 */
[----:B------:R-:W-:Y:S01]  /*7690*/  BPT.TRAP 0x1 ;  /* 0x000000040000795c */ /* 0x000fe20000300000 */
.L_x_20:
[----:B-1----:R-:W-:Y:S05]  /*76a0*/  @P1 BRA `(.L_x_21) ;  /* 0x0000000000081947 */ /* 0x002fea0003800000 */
[----:B------:R-:W1:Y:S02]  /*76b0*/  SYNCS.PHASECHK.TRANS64.TRYWAIT P1, [R2+URZ], R3 ;  /* 0x00000003020075a7 */ /* 0x000e64000802017f */
[----:B-1----:R-:W-:Y:S05]  /*76c0*/  @!P1 BRA `(.L_x_22) ;  /* 0x00000200006c9947 */ /* 0x002fea0003800000 */
.L_x_21:
        /* <DEDUP_REMOVED lines=8> */
[----:B--2---:R-:W2:Y:S04]  /*7750*/  LDL.LU.64 R120, [R1+0x100] ;  /* 0x0001000001787983 */ /* 0x004ea80000300a00 */
        /* <DEDUP_REMOVED lines=15> */
[----:B---3--:R-:W3:Y:S04]  /*7850*/  LDL.LU.64 R72, [R1+0x1c0] ;  /* 0x0001c00001487983 */ /* 0x008ee80000300a00 */
[----:B------:R-:W3:Y:S04]  /*7860*/  LDL.LU.64 R74, [R1+0x1c8] ;  /* 0x0001c800014a7983 */ /* 0x000ee80000300a00 */
[----:B------:R-:W3:Y:S04]  /*7870*/  LDL.LU.64 R76, [R1+0x1d0] ;  /* 0x0001d000014c7983 */ /* 0x000ee80000300a00 */
[----:B------:R-:W3:Y:S04]  /*7880*/  LDL.LU.64 R78, [R1+0x1d8] ;  /* 0x0001d800014e7983 */ /* 0x000ee80000300a00 */
[----:B------:R-:W3:Y:S04]  /*7890*/  LDL.LU.64 R80, [R1+0x1e0] ;  /* 0x0001e00001507983 */ /* 0x000ee80000300a00 */
[----:B------:R-:W3:Y:S04]  /*78a0*/  LDL.LU.64 R82, [R1+0x1e8] ;  /* 0x0001e80001527983 */ /* 0x000ee80000300a00 */
[----:B------:R-:W3:Y:S04]  /*78b0*/  LDL.LU.64 R84, [R1+0x1f0] ;  /* 0x0001f00001547983 */ /* 0x000ee80000300a00 */
[----:B------:R-:W3:Y:S04]  /*78c0*/  LDL.LU.64 R86, [R1+0x1f8] ;  /* 0x0001f80001567983 */ /* 0x000ee80000300a00 */
        /* <DEDUP_REMOVED lines=13> */
[----:B------:R-:W2:Y:S04]  /*79a0*/  LDL.LU.64 R4, [R1+0x40] ;  /* 0x0000400001047983 */ /* 0x000ea80000300a00 */
[----:B------:R-:W2:Y:S04]  /*79b0*/  LDL.LU.64 R6, [R1+0x48] ;  /* 0x0000480001067983 */ /* 0x000ea80000300a00 */
[----:B------:R-:W2:Y:S04]  /*79c0*/  LDL.LU.64 R8, [R1+0x50] ;  /* 0x0000500001087983 */ /* 0x000ea80000300a00 */
[----:B------:R-:W2:Y:S04]  /*79d0*/  LDL.LU.64 R10, [R1+0x58] ;  /* 0x00005800010a7983 */ /* 0x000ea80000300a00 */
[----:B------:R-:W2:Y:S04]  /*79e0*/  LDL.LU.64 R12, [R1+0x60] ;  /* 0x00006000010c7983 */ /* 0x000ea80000300a00 */
[----:B------:R-:W2:Y:S04]  /*79f0*/  LDL.LU.64 R14, [R1+0x68] ;  /* 0x00006800010e7983 */ /* 0x000ea80000300a00 */
[----:B----4-:R-:W4:Y:S04]  /*7a00*/  LDL.LU.64 R16, [R1+0x70] ;  /* 0x0000700001107983 */ /* 0x010f280000300a00 */
[----:B------:R-:W4:Y:S01]  /*7a10*/  LDL.LU.64 R18, [R1+0x78] ;  /* 0x0000780001127983 */ /* 0x000f220000300a00 */
[----:B------:R-:W-:-:S02]  /*7a20*/  UIMAD UR44, UR33, 0xc00, UR53 ;  /* 0x00000c00212c78a4 */ /* 0x000fc4000f8e0235 */
[----:B------:R-:W-:Y:S01]  /*7a30*/  UIMAD UR45, UR33, 0x700, UR54 ;  /* 0x00000700212d78a4 */ /* 0x000fe2000f8e0236 */
[----:B------:R-:W-:Y:S01]  /*7a40*/  STL [R1+0x340], R0 ;  /* 0x0003400001007387 */ /* 0x000fe20000100800 */
[----:B------:R-:W-:Y:S01]  /*7a50*/  UMOV UR25, 0x40000040 ;  /* 0x4000004000197882 */ /* 0x000fe20000000000 */
[----:B------:R-:W-:Y:S01]  /*7a60*/  UMOV UR27, 0x40000040 ;  /* 0x40000040001b7882 */ /* 0x000fe20000000000 */
[----:B------:R-:W-:Y:S01]  /*7a70*/  UIADD3 UR22, UR45, 0x100, URZ ;  /* 0x000001002d167890 */ /* 0x000fe2000fffe03f */
[----:B------:R-:W-:Y:S02]  /*7a80*/  UMOV UR24, UR44 ;  /* 0x0000002c00187c82 */ /* 0x000fe40008000000 */
[----:B------:R-:W-:Y:S01]  /*7a90*/  UMOV UR26, UR45 ;  /* 0x0000002d001a7c82 */ /* 0x000fe20008000000 */
[----:B------:R-:W-:Y:S01]  /*7aa0*/  UMOV UR20, UR24 ;  /* 0x0000001800147c82 */ /* 0x000fe20008000000 */
[----:B------:R-:W-:Y:S01]  /*7ab0*/  UMOV UR21, UR25 ;  /* 0x0000001900157c82 */ /* 0x000fe20008000000 */
[----:B------:R-:W-:Y:S01]  /*7ac0*/  UMOV UR23, 0x40000040 ;  /* 0x4000004000177882 */ /* 0x000fe20000000000 */
[----:B------:R-:W-:Y:S01]  /*7ad0*/  UIADD3 UR18, UR45, 0x200, URZ ;  /* 0x000002002d127890 */ /* 0x000fe2000fffe03f */
[----:B------:R-:W-:Y:S01]  /*7ae0*/  UMOV UR16, UR24 ;  /* 0x0000001800107c82 */ /* 0x000fe20008000000 */
[----:B------:R-:W-:Y:S01]  /*7af0*/  UMOV UR17, UR25 ;  /* 0x0000001900117c82 */ /* 0x000fe20008000000 */
[----:B------:R-:W-:Y:S01]  /*7b00*/  UMOV UR19, 0x40000040 ;  /* 0x4000004000137882 */ /* 0x000fe20000000000 */
[----:B------:R-:W-:Y:S01]  /*7b10*/  UIADD3 UR14, UR45, 0x300, URZ ;  /* 0x000003002d0e7890 */ /* 0x000fe2000fffe03f */
[----:B---3--:R-:W-:-:S06]  /*7b20*/  WARPGROUP.ARRIVE ;  /* 0x00000000000079c5 */ /* 0x008fcc0000000000 */
[----:B------:R-:W-:Y:S03]  /*7b30*/  IGMMA.64x32x32.S8.S8 R72, gdesc[UR24], R72, gsb0 ;  /* 0x01200000184879f1 */ /* 0x000fe60008041048 */
[----:B------:R-:W-:Y:S02]  /*7b40*/  WARPGROUP.DEPBAR.LE gsb0, 0x0 ;  /* 0x00008000000079c5 */ /* 0x000fe40000010000 */
[----:B--2---:R-:W-:Y:S01]  /*7b50*/  WARPGROUP.ARRIVE ;  /* 0x00000000000079c5 */ /* 0x004fe20000000000 */
[----:B------:R-:W-:Y:S01]  /*7b60*/  UMOV UR12, UR24 ;  /* 0x00000018000c7c82 */ /* 0x000fe20008000000 */
[----:B------:R-:W-:Y:S01]  /*7b70*/  UMOV UR13, UR25 ;  /* 0x00000019000d7c82 */ /* 0x000fe20008000000 */
[----:B------:R-:W-:Y:S01]  /*7b80*/  UMOV UR15, 0x40000040 ;  /* 0x40000040000f7882 */ /* 0x000fe20000000000 */
[----:B------:R-:W-:Y:S01]  /*7b90*/  UIADD3 UR10, UR45, 0x400, URZ ;  /* 0x000004002d0a7890 */ /* 0x000fe2000fffe03f */
[----:B------:R2:W-:Y:S01]  /*7ba0*/  STL.64 [R1+0x1c0], R72 ;  /* 0x0001c04801007387 */ /* 0x0005e20000100a00 */
[----:B------:R-:W-:Y:S01]  /*7bb0*/  IGMMA.64x32x32.S8.S8 R120, gdesc[UR20], R120, gsb0 ;  /* 0x01200000147879f1 */ /* 0x000fe20008041078 */
[----:B------:R-:W-:Y:S01]  /*7bc0*/  UMOV UR8, UR24 ;  /* 0x0000001800087c82 */ /* 0x000fe20008000000 */
[----:B------:R-:W-:Y:S01]  /*7bd0*/  UMOV UR9, UR25 ;  /* 0x0000001900097c82 */ /* 0x000fe20008000000 */
[----:B------:R-:W-:Y:S01]  /*7be0*/  UMOV UR11, 0x40000040 ;  /* 0x40000040000b7882 */ /* 0x000fe20000000000 */
[----:B------:R-:W-:Y:S01]  /*7bf0*/  UIADD3 UR6, UR45, 0x500, URZ ;  /* 0x000005002d067890 */ /* 0x000fe2000fffe03f */
[----:B------:R3:W-:Y:S01]  /*7c00*/  STL.64 [R1+0x1c8], R74 ;  /* 0x0001c84a01007387 */ /* 0x0007e20000100a00 */
        /* <DEDUP_REMOVED lines=8> */
[----:B------:R1:W-:Y:S04]  /*7c90*/  STL.64 [R1+0x1d8], R78 ;  /* 0x0001d84e01007387 */ /* 0x0003e80000100a00 */
[----:B------:R1:W-:Y:S04]  /*7ca0*/  STL.64 [R1+0x1e0], R80 ;  /* 0x0001e05001007387 */ /* 0x0003e80000100a00 */
[----:B------:R1:W-:Y:S04]  /*7cb0*/  STL.64 [R1+0x1e8], R82 ;  /* 0x0001e85201007387 */ /* 0x0003e80000100a00 */
[----:B------:R1:W-:Y:S04]  /*7cc0*/  STL.64 [R1+0x1f0], R84 ;  /* 0x0001f05401007387 */ /* 0x0003e80000100a00 */
[----:B------:R4:W-:Y:S04]  /*7cd0*/  STL.64 [R1+0x1f8], R86 ;  /* 0x0001f85601007387 */ /* 0x0009e80000100a00 */
[----:B--2---:R-:W2:Y:S04]  /*7ce0*/  LDL.LU.64 R72, [R1] ;  /* 0x0000000001487983 */ /* 0x004ea80000300a00 */
[----:B---3--:R-:W2:Y:S04]  /*7cf0*/  LDL.LU.64 R74, [R1+0x8] ;  /* 0x00000800014a7983 */ /* 0x008ea80000300a00 */
[----:B0-----:R-:W2:Y:S04]  /*7d00*/  LDL.LU.64 R76, [R1+0x10] ;  /* 0x00001000014c7983 */ /* 0x001ea80000300a00 */
[----:B-1----:R-:W2:Y:S04]  /*7d10*/  LDL.LU.64 R78, [R1+0x18] ;  /* 0x00001800014e7983 */ /* 0x002ea80000300a00 */
[----:B------:R-:W2:Y:S04]  /*7d20*/  LDL.LU.64 R80, [R1+0x20] ;  /* 0x0000200001507983 */ /* 0x000ea80000300a00 */
[----:B------:R-:W2:Y:S04]  /*7d30*/  LDL.LU.64 R82, [R1+0x28] ;  /* 0x0000280001527983 */ /* 0x000ea80000300a00 */
[----:B------:R-:W2:Y:S01]  /*7d40*/  LDL.LU.64 R84, [R1+0x30] ;  /* 0x0000300001547983 */ /* 0x000ea20000300a00 */
[----:B------:R-:W-:-:S02]  /*7d50*/  WARPGROUP.DEPBAR.LE gsb0, 0x0 ;  /* 0x00008000000079c5 */ /* 0x000fc40000010000 */
[----:B----4-:R-:W-:Y:S01]  /*7d60*/  WARPGROUP.ARRIVE ;  /* 0x00000000000079c5 */ /* 0x010fe20000000000 */
[----:B------:R-:W2:Y:S01]  /*7d70*/  LDL.LU.64 R86, [R1+0x38] ;  /* 0x0000380001567983 */ /* 0x000ea20000300a00 */
[----:B------:R-:W-:Y:S02]  /*7d80*/  IMAD.MOV.U32 R31, RZ, RZ, R120 ;  /* 0x000000ffff1f7224 */ /* 0x000fe400078e0078 */
[----:B------:R-:W-:Y:S02]  /*7d90*/  IMAD.MOV.U32 R32, RZ, RZ, R121 ;  /* 0x000000ffff207224 */ /* 0x000fe400078e0079 */
        /* <DEDUP_REMOVED lines=21> */
[----:B------:R-:W-:-:S03]  /*7ef0*/  IMAD.MOV.U32 R0, RZ, RZ, R135 ;  /* 0x000000ffff007224 */ /* 0x000fc600078e0087 */
[----:B------:R-:W3:Y:S01]  /*7f00*/  LDL.LU.64 R134, [R1+0xf8] ;  /* 0x0000f80001867983 */ /* 0x000ee20000300a00 */
        /* <DEDUP_REMOVED lines=103> */
[----:B------:R3:W-:Y:S04]  /*8580*/  STL.64 [R1+0x20], R80 ;  /* 0x0000205001007387 */ /* 0x0007e80000100a00 */
[----:B------:R3:W-:Y:S04]  /*8590*/  STL.64 [R1+0x28], R82 ;  /* 0x0000285201007387 */ /* 0x0007e80000100a00 */
[----:B------:R3:W-:Y:S04]  /*85a0*/  STL.64 [R1+0x30], R84 ;  /* 0x0000305401007387 */ /* 0x0007e80000100a00 */
[----:B------:R3:W-:Y:S04]  /*85b0*/  STL.64 [R1+0x38], R86 ;  /* 0x0000385601007387 */ /* 0x0007e80000100a00 */
        /* <DEDUP_REMOVED lines=8> */
[----:B------:R-:W-:Y:S01]  /*8640*/  WARPGROUP.ARRIVE ;  /* 0x00000000000079c5 */ /* 0x000fe20000000000 */
[----:B------:R-:W-:Y:S01]  /*8650*/  UMOV UR20, UR28 ;  /* 0x0000001c00147c82 */ /* 0x000fe20008000000 */
[----:B------:R-:W-:Y:S01]  /*8660*/  UMOV UR21, UR29 ;  /* 0x0000001d00157c82 */ /* 0x000fe20008000000 */
[----:B------:R-:W3:Y:S03]  /*8670*/  LDL.LU.64 R108, [R1+0x140] ;  /* 0x00014000016c7983 */ /* 0x000ee60000300a00 */
[----:B------:R-:W-:Y:S01]  /*8680*/  IGMMA.64x32x32.S8.S8 R120, gdesc[UR20], R120, gsb0 ;  /* 0x01200000147879f1 */ /* 0x000fe20008041078 */
[----:B------:R-:W3:Y:S04]  /*8690*/  LDL.LU.64 R110, [R1+0x148] ;  /* 0x00014800016e7983 */ /* 0x000ee80000300a00 */
[----:B------:R-:W3:Y:S04]  /*86a0*/  LDL.LU.64 R112, [R1+0x150] ;  /* 0x0001500001707983 */ /* 0x000ee80000300a00 */
[----:B------:R-:W3:Y:S04]  /*86b0*/  LDL.LU.64 R114, [R1+0x158] ;  /* 0x0001580001727983 */ /* 0x000ee80000300a00 */
[----:B------:R-:W3:Y:S04]  /*86c0*/  LDL.LU.64 R116, [R1+0x160] ;  /* 0x0001600001747983 */ /* 0x000ee80000300a00 */
[----:B------:R-:W3:Y:S01]  /*86d0*/  LDL.LU.64 R118, [R1+0x168] ;  /* 0x0001680001767983 */ /* 0x000ee20000300a00 */
[----:B------:R-:W-:-:S02]  /*86e0*/  WARPGROUP.DEPBAR.LE gsb0, 0x0 ;  /* 0x00008000000079c5 */ /* 0x000fc40000010000 */
[----:B------:R-:W-:Y:S02]  /*86f0*/  IMAD.MOV.U32 R4, RZ, RZ, R120 ;  /* 0x000000ffff047224 */ /* 0x000fe400078e0078 */
[----:B------:R-:W-:Y:S02]  /*8700*/  IMAD.MOV.U32 R5, RZ, RZ, R121 ;  /* 0x000000ffff057224 */ /* 0x000fe400078e0079 */
[----:B------:R-:W-:Y:S01]  /*8710*/  IMAD.MOV.U32 R6, RZ, RZ, R122 ;  /* 0x000000ffff067224 */ /* 0x000fe200078e007a */
[----:B------:R-:W3:Y:S01]  /*8720*/  LDL.LU.64 R120, [R1+0x170] ;  /* 0x0001700001787983 */ /* 0x000ee20000300a00 */
[----:B------:R-:W-:-:S03]  /*8730*/  IMAD.MOV.U32 R7, RZ, RZ, R123 ;  /* 0x000000ffff077224 */ /* 0x000fc600078e007b */
[----:B------:R-:W3:Y:S01]  /*8740*/  LDL.LU.64 R122, [R1+0x178] ;  /* 0x00017800017a7983 */ /* 0x000ee20000300a00 */
[----:B------:R-:W-:Y:S01]  /*8750*/  UMOV UR24, UR28 ;  /* 0x0000001c00187c82 */ /* 0x000fe20008000000 */
[----:B------:R-:W-:Y:S01]  /*8760*/  UMOV UR25, UR29 ;  /* 0x0000001d00197c82 */ /* 0x000fe20008000000 */
[----:B------:R-:W-:Y:S01]  /*8770*/  UIADD3 UR4, UR44, 0x800, URZ ;  /* 0x000008002c047890 */ /* 0x000fe2000fffe03f */
[----:B--2---:R-:W-:-:S06]  /*8780*/  WARPGROUP.ARRIVE ;  /* 0x00000000000079c5 */ /* 0x004fcc0000000000 */
[----:B------:R-:W-:Y:S03]  /*8790*/  IGMMA.64x32x32.S8.S8 R72, gdesc[UR24], R72, gsb0 ;  /* 0x01200000184879f1 */ /* 0x000fe60008041048 */
[----:B------:R-:W-:Y:S02]  /*87a0*/  WARPGROUP.DEPBAR.LE gsb0, 0x0 ;  /* 0x00008000000079c5 */ /* 0x000fe40000010000 */
[----:B------:R-:W-:Y:S02]  /*87b0*/  IMAD.MOV.U32 R200, RZ, RZ, R72 ;  /* 0x000000ffffc87224 */ /* 0x000fe400078e0048 */
[----:B------:R-:W-:Y:S02]  /*87c0*/  IMAD.MOV.U32 R201, RZ, RZ, R73 ;  /* 0x000000ffffc97224 */ /* 0x000fe400078e0049 */
[----:B------:R-:W-:Y:S01]  /*87d0*/  IMAD.MOV.U32 R202, RZ, RZ, R74 ;  /* 0x000000ffffca7224 */ /* 0x000fe200078e004a */
[----:B------:R-:W2:Y:S01]  /*87e0*/  LDL.LU.64 R72, [R1+0x80] ;  /* 0x0000800001487983 */ /* 0x000ea20000300a00 */
[----:B------:R-:W-:-:S02]  /*87f0*/  IMAD.MOV.U32 R203, RZ, RZ, R75 ;  /* 0x000000ffffcb7224 */ /* 0x000fc400078e004b */
[----:B------:R-:W-:Y:S01]  /*8800*/  IMAD.MOV.U32 R204, RZ, RZ, R76 ;  /* 0x000000ffffcc7224 */ /* 0x000fe200078e004c */
[----:B------:R-:W2:Y:S01]  /*8810*/  LDL.LU.64 R74, [R1+0x88] ;  /* 0x00008800014a7983 */ /* 0x000ea20000300a00 */
[----:B------:R-:W-:Y:S02]  /*8820*/  IMAD.MOV.U32 R205, RZ, RZ, R77 ;  /* 0x000000ffffcd7224 */ /* 0x000fe400078e004d */
[----:B------:R-:W-:Y:S01]  /*8830*/  IMAD.MOV.U32 R206, RZ, RZ, R78 ;  /* 0x000000ffffce7224 */ /* 0x000fe200078e004e */
[----:B------:R-:W2:Y:S01]  /*8840*/  LDL.LU.64 R76, [R1+0x90] ;  /* 0x00009000014c7983 */ /* 0x000ea20000300a00 */
        /* <DEDUP_REMOVED lines=12> */
[----:B------:R-:W-:-:S03]  /*8910*/  IMAD.MOV.U32 R215, RZ, RZ, R87 ;  /* 0x000000ffffd77224 */ /* 0x000fc600078e0057 */
[----:B------:R-:W2:Y:S01]  /*8920*/  LDL.LU.64 R86, [R1+0xb8] ;  /* 0x0000b80001567983 */ /* 0x000ea20000300a00 */
[----:B---3--:R-:W-:Y:S01]  /*8930*/  WARPGROUP.ARRIVE ;  /* 0x00000000000079c5 */ /* 0x008fe20000000000 */
[----:B------:R-:W-:Y:S01]  /*8940*/  UMOV UR24, UR4 ;  /* 0x0000000400187c82 */ /* 0x000fe20008000000 */
[----:B------:R-:W-:-:S04]  /*8950*/  UMOV UR25, 0x40000040 ;  /* 0x4000004000197882 */ /* 0x000fc80000000000 */
[----:B------:R-:W-:Y:S01]  /*8960*/  IGMMA.64x32x32.S8.S8 R108, gdesc[UR24], R108, gsb0 ;  /* 0x01200000186c79f1 */ /* 0x000fe2000804106c */
[----:B------:R-:W-:Y:S02]  /*8970*/  IMAD.MOV.U32 R18, RZ, RZ, R134 ;  /* 0x000000ffff127224 */ /* 0x000fe400078e0086 */
        /* <DEDUP_REMOVED lines=18> */
[----:B------:R-:W-:Y:S01]  /*8aa0*/  IMAD.MOV.U32 R166, RZ, RZ, R122 ;  /* 0x000000ffffa67224 */ /* 0x000fe200078e007a */
[----:B------:R-:W-:Y:S01]  /*8ab0*/  MOV R167, R123 ;  /* 0x0000007b00a77202 */ /* 0x000fe20000000f00 */
        /* <DEDUP_REMOVED lines=8> */
[----:B------:R-:W-:Y:S01]  /*8b40*/  UMOV UR12, UR24 ;  /* 0x00000018000c7c82 */ /* 0x000fe20008000000 */
[----:B------:R-:W-:Y:S01]  /*8b50*/  UMOV UR13, UR25 ;  /* 0x00000019000d7c82 */ /* 0x000fe20008000000 */
        /* <DEDUP_REMOVED lines=11> */
[----:B------:R-:W-:Y:S01]  /*8c10*/  IMAD.MOV.U32 R153, RZ, RZ, R109 ;  /* 0x000000ffff997224 */ /* 0x000fe200078e006d */
[----:B--2---:R-:W-:-:S06]  /*8c20*/  WARPGROUP.ARRIVE ;  /* 0x00000000000079c5 */ /* 0x004fcc0000000000 */
[----:B------:R-:W-:Y:S03]  /*8c30*/  IGMMA.64x32x32.S8.S8 R72, gdesc[UR20], R72, gsb0 ;  /* 0x01200000144879f1 */ /* 0x000fe60008041048 */
[----:B------:R-:W-:Y:S02]  /*8c40*/  WARPGROUP.DEPBAR.LE gsb0, 0x0 ;  /* 0x00008000000079c5 */ /* 0x000fe40000010000 */
[----:B------:R-:W-:-:S06]  /*8c50*/  WARPGROUP.ARRIVE ;  /* 0x00000000000079c5 */ /* 0x000fcc0000000000 */
[----:B------:R-:W-:Y:S01]  /*8c60*/  IGMMA.64x32x32.S8.S8 R216, gdesc[UR16], R216, gsb0 ;  /* 0x0120000010d879f1 */ /* 0x000fe200080410d8 */
[----:B------:R-:W-:Y:S02]  /*8c70*/  IMAD.MOV.U32 R234, RZ, RZ, R86 ;  /* 0x000000ffffea7224 */ /* 0x000fe400078e0056 */
        /* <DEDUP_REMOVED lines=21> */
[----:B------:R-:W-:-:S03]  /*8dd0*/  IMAD.MOV.U32 R109, RZ, RZ, R73 ;  /* 0x000000ffff6d7224 */ /* 0x000fc600078e0049 */
[----:B------:R-:W2:Y:S01]  /*8de0*/  LDL.LU.64 R72, [R1+0x750] ;  /* 0x0007500001487983 */ /* 0x000ea20000300a00 */
        /* <DEDUP_REMOVED lines=8> */
[----:B------:R-:W-:Y:S01]  /*8e70*/  STL.64 [R1+0x508], R220 ;  /* 0x000508dc01007387 */ /* 0x000fe20000100a00 */
[----:B------:R-:W-:Y:S01]  /*8e80*/  UMOV UR8, UR24 ;  /* 0x0000001800087c82 */ /* 0x000fe20008000000 */
[----:B------:R-:W-:Y:S01]  /*8e90*/  UMOV UR9, UR25 ;  /* 0x0000001900097c82 */ /* 0x000fe20008000000 */
[----:B------:R-:W-:-:S02]  /*8ea0*/  WARPGROUP.DEPBAR.LE gsb0, 0x0 ;  /* 0x00008000000079c5 */ /* 0x000fc40000010000 */
[----:B------:R-:W-:Y:S01]  /*8eb0*/  STL.64 [R1+0x570], R182 ;  /* 0x000570b601007387 */ /* 0x000fe20000100a00 */
[----:B---3--:R-:W-:-:S03]  /*8ec0*/  WARPGROUP.ARRIVE ;  /* 0x00000000000079c5 */ /* 0x008fc60000000000 */
[----:B------:R-:W-:Y:S03]  /*8ed0*/  STL.64 [R1+0x568], R180 ;  /* 0x000568b401007387 */ /* 0x000fe60000100a00 */
[----:B------:R-:W-:Y:S01]  /*8ee0*/  IGMMA.64x32x32.S8.S8 R120, gdesc[UR8], R120, gsb0 ;  /* 0x01200000087879f1 */ /* 0x000fe20008041078 */
        /* <DEDUP_REMOVED lines=8> */
[----:B---3--:R-:W-:Y:S02]  /*8f70*/  IMAD.MOV.U32 R170, RZ, RZ, R33 ;  /* 0x000000ffffaa7224 */ /* 0x008fe400078e0021 */
        /* <DEDUP_REMOVED lines=33> */
[----:B------:R-:W-:Y:S01]  /*9190*/  UMOV UR5, UR25 ;  /* 0x0000001900057c82 */ /* 0x000fe20008000000 */
[----:B--2---:R-:W-:-:S06]  /*91a0*/  WARPGROUP.ARRIVE ;  /* 0x00000000000079c5 */ /* 0x004fcc0000000000 */
[----:B------:R-:W-:Y:S01]  /*91b0*/  IGMMA.64x32x32.S8.S8 R72, gdesc[UR4], R72, gsb0 ;  /* 0x01200000044879f1 */ /* 0x000fe20008041048 */
[----:B------:R-:W-:Y:S01]  /*91c0*/  UMOV UR26, UR30 ;  /* 0x0000001e001a7c82 */ /* 0x000fe20008000000 */
[----:B------:R-:W-:Y:S01]  /*91d0*/  UMOV UR27, UR31 ;  /* 0x0000001f001b7c82 */ /* 0x000fe20008000000 */
[----:B------:R-:W-:Y:S02]  /*91e0*/  WARPGROUP.DEPBAR.LE gsb0, 0x0 ;  /* 0x00008000000079c5 */ /* 0x000fe40000010000 */
[----:B------:R-:W-:Y:S02]  /*91f0*/  UIADD3 UR12, UR44, 0x2, URZ ;  /* 0x000000022c0c7890 */ /* 0x000fe4000fffe03f */
[----:B------:R-:W-:Y:S01]  /*9200*/  UIADD3 UR8, UR45, 0x2, URZ ;  /* 0x000000022d087890 */ /* 0x000fe2000fffe03f */
[----:B---3--:R-:W-:-:S06]  /*9210*/  WARPGROUP.ARRIVE ;  /* 0x00000000000079c5 */ /* 0x008fcc0000000000 */
[----:B------:R-:W-:Y:S01]  /*9220*/  IGMMA.64x32x32.S8.S8 R24, gdesc[UR24], R24, gsb0 ;  /* 0x01200000181879f1 */ /* 0x000fe20008041018 */
[----:B------:R-:W-:Y:S01]  /*9230*/  UMOV UR24, UR12 ;  /* 0x0000000c00187c82 */ /* 0x000fe20008000000 */
[----:B------:R-:W-:Y:S01]  /*9240*/  UMOV UR25, 0x40000040 ;  /* 0x4000004000197882 */ /* 0x000fe20000000000 */
[----:B------:R-:W-:Y:S01]  /*9250*/  UMOV UR26, UR8 ;  /* 0x00000008001a7c82 */ /* 0x000fe20008000000 */
[----:B------:R-:W-:Y:S01]  /*9260*/  UMOV UR27, 0x40000040 ;  /* 0x40000040001b7882 */ /* 0x000fe20000000000 */
        /* <DEDUP_REMOVED lines=10> */
[----:B------:R-:W-:Y:S01]  /*9310*/  UIADD3 UR22, UR45, 0x102, URZ ;  /* 0x000001022d167890 */ /* 0x000fe2000fffe03f */
[----:B------:R-:W-:Y:S01]  /*9320*/  UMOV UR20, UR24 ;  /* 0x0000001800147c82 */ /* 0x000fe20008000000 */
[----:B------:R-:W-:Y:S01]  /*9330*/  UMOV UR21, UR25 ;  /* 0x0000001900157c82 */ /* 0x000fe20008000000 */
[----:B------:R-:W-:Y:S01]  /*9340*/  UMOV UR23, 0x40000040 ;  /* 0x4000004000177882 */ /* 0x000fe20000000000 */
        /* <DEDUP_REMOVED lines=22> */
[----:B------:R-:W-:Y:S01]  /*94b0*/  STL.64 [R1+0x1d0], R124 ;  /* 0x0001d07c01007387 */ /* 0x000fe20000100a00 */
[----:B------:R-:W-:-:S03]  /*94c0*/  WARPGROUP.DEPBAR.LE gsb0, 0x0 ;  /* 0x00008000000079c5 */ /* 0x000fc60000010000 */
[----:B------:R-:W-:Y:S04]  /*94d0*/  STL.64 [R1+0x1d8], R126 ;  /* 0x0001d87e01007387 */ /* 0x000fe80000100a00 */
[----:B------:R-:W-:Y:S04]  /*94e0*/  STL [R1+0x1e0], R128 ;  /* 0x0001e08001007387 */ /* 0x000fe80000100800 */
[----:B------:R-:W2:Y:S04]  /*94f0*/  LDL.LU R108, [R1+0x724] ;  /* 0x00072400016c7983 */ /* 0x000ea80000300800 */
        /* <DEDUP_REMOVED lines=82> */
[----:B------:R-:W-:Y:S02]  /*9a20*/  IMAD.MOV.U32 R21, RZ, RZ, R131 ;  /* 0x000000ffff157224 */ /* 0x000fe400078e0083 */
[----:B------:R-:W-:Y:S01]  /*9a30*/  IMAD.MOV.U32 R130, RZ, RZ, R210 ;  /* 0x000000ffff827224 */ /* 0x000fe200078e00d2 */
[----:B------:R-:W4:Y:S01]  /*9a40*/  LDL.LU R208, [R1+0x694] ;  /* 0x0006940001d07983 */ /* 0x000f220000300800 */
[----:B------:R-:W-:Y:S02]  /*9a50*/  IMAD.MOV.U32 R20, RZ, RZ, R132 ;  /* 0x000000ffff147224 */ /* 0x000fe400078e0084 */
[----:B------:R-:W-:Y:S01]  /*9a60*/  IMAD.MOV.U32 R131, RZ, RZ, R211 ;  /* 0x000000ffff837224 */ /* 0x000fe200078e00d3 */
[----:B------:R-:W4:Y:S01]  /*9a70*/  LDL.LU R209, [R1+0x690] ;  /* 0x0006900001d17983 */ /* 0x000f220000300800 */
[----:B------:R-:W-:Y:S02]  /*9a80*/  IMAD.MOV.U32 R3, RZ, RZ, R133 ;  /* 0x000000ffff037224 */ /* 0x000fe400078e0085 */
[----:B------:R-:W-:Y:S01]  /*9a90*/  IMAD.MOV.U32 R132, RZ, RZ, R212 ;  /* 0x000000ffff847224 */ /* 0x000fe200078e00d4 */
[----:B------:R-:W4:Y:S01]  /*9aa0*/  LDL.LU R210, [R1+0x68c] ;  /* 0x00068c0001d27983 */ /* 0x000f220000300800 */
[----:B------:R-:W-:-:S02]  /*9ab0*/  IMAD.MOV.U32 R2, RZ, RZ, R134 ;  /* 0x000000ffff027224 */ /* 0x000fc400078e0086 */
[----:B------:R-:W-:Y:S01]  /*9ac0*/  IMAD.MOV.U32 R133, RZ, RZ, R213 ;  /* 0x000000ffff857224 */ /* 0x000fe200078e00d5 */
[----:B------:R-:W4:Y:S01]  /*9ad0*/  LDL.LU R211, [R1+0x688] ;  /* 0x0006880001d37983 */ /* 0x000f220000300800 */
[----:B------:R-:W-:Y:S02]  /*9ae0*/  IMAD.MOV.U32 R0, RZ, RZ, R135 ;  /* 0x000000ffff007224 */ /* 0x000fe400078e0087 */
[----:B------:R-:W-:Y:S01]  /*9af0*/  IMAD.MOV.U32 R134, RZ, RZ, R214 ;  /* 0x000000ffff867224 */ /* 0x000fe200078e00d6 */
        /* <DEDUP_REMOVED lines=36> */
[----:B------:R-:W2:Y:S01]  /*9d40*/  LDL.LU R19, [R1+0x638] ;  /* 0x0006380001137983 */ /* 0x000ea20000300800 */
[----:B------:R-:W-:Y:S01]  /*9d50*/  UIADD3 UR18, UR45, 0x202, URZ ;  /* 0x000002022d127890 */ /* 0x000fe2000fffe03f */
[----:B------:R-:W-:Y:S01]  /*9d60*/  UMOV UR16, UR24 ;  /* 0x0000001800107c82 */ /* 0x000fe20008000000 */
[----:B------:R-:W-:Y:S01]  /*9d70*/  UMOV UR17, UR25 ;  /* 0x0000001900117c82 */ /* 0x000fe20008000000 */
[----:B------:R-:W-:Y:S01]  /*9d80*/  UMOV UR19, 0x40000040 ;  /* 0x4000004000137882 */ /* 0x000fe20000000000 */
[----:B------:R-:W-:Y:S01]  /*9d90*/  UIADD3 UR14, UR45, 0x302, URZ ;  /* 0x000003022d0e7890 */ /* 0x000fe2000fffe03f */
[----:B------:R-:W3:Y:S01]  /*9da0*/  LDL.LU R24, [R1] ;  /* 0x0000000001187983 */ /* 0x000ee20000300800 */
[----:B------:R-:W-:Y:S01]  /*9db0*/  UMOV UR12, UR24 ;  /* 0x00000018000c7c82 */ /* 0x000fe20008000000 */
[----:B------:R-:W-:Y:S01]  /*9dc0*/  UMOV UR13, UR25 ;  /* 0x00000019000d7c82 */ /* 0x000fe20008000000 */
[----:B------:R-:W-:Y:S01]  /*9dd0*/  UMOV UR15, 0x40000040 ;  /* 0x40000040000f7882 */ /* 0x000fe20000000000 */
[----:B------:R-:W-:Y:S01]  /*9de0*/  UIADD3 UR10, UR45, 0x402, URZ ;  /* 0x000004022d0a7890 */ /* 0x000fe2000fffe03f */
[----:B------:R-:W3:Y:S01]  /*9df0*/  LDL.LU R25, [R1+0x4] ;  /* 0x0000040001197983 */ /* 0x000ee20000300800 */
        /* <DEDUP_REMOVED lines=25> */
[----:B--2---:R-:W-:-:S06]  /*9f90*/  WARPGROUP.ARRIVE ;  /* 0x00000000000079c5 */ /* 0x004fcc0000000000 */
[----:B------:R-:W-:Y:S03]  /*9fa0*/  IGMMA.64x32x32.S8.S8 R4, gdesc[UR16], R4, gsb0 ;  /* 0x01200000100479f1 */ /* 0x000fe60008041004 */
[----:B------:R-:W-:Y:S02]  /*9fb0*/  WARPGROUP.DEPBAR.LE gsb0, 0x0 ;  /* 0x00008000000079c5 */ /* 0x000fe40000010000 */
[----:B----4-:R-:W-:-:S06]  /*9fc0*/  WARPGROUP.ARRIVE ;  /* 0x00000000000079c5 */ /* 0x010fcc0000000000 */
[----:B------:R-:W-:Y:S03]  /*9fd0*/  IGMMA.64x32x32.S8.S8 R200, gdesc[UR12], R200, gsb0 ;  /* 0x012000000cc879f1 */ /* 0x000fe600080410c8 */
[----:B------:R-:W-:Y:S02]  /*9fe0*/  WARPGROUP.DEPBAR.LE gsb0, 0x0 ;  /* 0x00008000000079c5 */ /* 0x000fe40000010000 */
[----:B---3--:R-:W-:-:S06]  /*9ff0*/  WARPGROUP.ARRIVE ;  /* 0x00000000000079c5 */ /* 0x008fcc0000000000 */
        /* <DEDUP_REMOVED lines=178> */
[----:B----4-:R-:W-:-:S06]  /*ab20*/  WARPGROUP.ARRIVE ;  /* 0x00000000000079c5 */ /* 0x010fcc0000000000 */
        /* <DEDUP_REMOVED lines=18> */
[----:B------:R-:W-:Y:S02]  /*ac50*/  UIADD3 UR12, UR44, 0x4, URZ ;  /* 0x000000042c0c7890 */ /* 0x000fe4000fffe03f */
[----:B------:R-:W-:Y:S01]  /*ac60*/  UIADD3 UR8, UR45, 0x4, URZ ;  /* 0x000000042d087890 */ /* 0x000fe2000fffe03f */
[----:B------:R-:W-:Y:S01]  /*ac70*/  UMOV UR25, 0x40000040 ;  /* 0x4000004000197882 */ /* 0x000fe20000000000 */
[----:B------:R-:W-:-:S03]  /*ac80*/  UMOV UR27, 0x40000040 ;  /* 0x40000040001b7882 */ /* 0x000fc60000000000 */
[----:B------:R-:W-:Y:S02]  /*ac90*/  UMOV UR24, UR12 ;  /* 0x0000000c00187c82 */ /* 0x000fe40008000000 */
[----:B------:R-:W-:Y:S01]  /*aca0*/  UMOV UR26, UR8 ;  /* 0x00000008001a7c82 */ /* 0x000fe20008000000 */
[----:B------:R-:W-:Y:S02]  /*acb0*/  WARPGROUP.DEPBAR.LE gsb0, 0x0 ;  /* 0x00008000000079c5 */ /* 0x000fe40000010000 */
[----:B------:R-:W-:Y:S01]  /*acc0*/  UIADD3 UR22, UR45, 0x104, URZ ;  /* 0x000001042d167890 */ /* 0x000fe2000fffe03f */
[----:B------:R-:W-:Y:S01]  /*acd0*/  UMOV UR20, UR24 ;  /* 0x0000001800147c82 */ /* 0x000fe20008000000 */
[----:B------:R-:W-:Y:S01]  /*ace0*/  UMOV UR21, UR25 ;  /* 0x0000001900157c82 */ /* 0x000fe20008000000 */
[----:B------:R-:W-:Y:S01]  /*acf0*/  UMOV UR23, 0x40000040 ;  /* 0x4000004000177882 */ /* 0x000fe20000000000 */
[----:B---3--:R-:W-:-:S06]  /*ad00*/  WARPGROUP.ARRIVE ;  /* 0x00000000000079c5 */ /* 0x008fcc0000000000 */
[----:B------:R-:W-:Y:S03]  /*ad10*/  IGMMA.64x32x32.S8.S8 R168, gdesc[UR24], R168, gsb0 ;  /* 0x0120000018a879f1 */ /* 0x000fe600080410a8 */
[----:B------:R-:W-:Y:S02]  /*ad20*/  WARPGROUP.DEPBAR.LE gsb0, 0x0 ;  /* 0x00008000000079c5 */ /* 0x000fe40000010000 */
[----:B--2---:R-:W-:-:S06]  /*ad30*/  WARPGROUP.ARRIVE ;  /* 0x00000000000079c5 */ /* 0x004fcc0000000000 */
[----:B------:R-:W-:Y:S01]  /*ad40*/  IGMMA.64x32x32.S8.S8 R220, gdesc[UR20], R220, gsb0 ;  /* 0x0120000014dc79f1 */ /* 0x000fe200080410dc */
[----:B------:R-:W-:Y:S01]  /*ad50*/  UIADD3 UR18, UR45, 0x204, URZ ;  /* 0x000002042d127890 */ /* 0x000fe2000fffe03f */
[----:B------:R-:W-:Y:S01]  /*ad60*/  UMOV UR16, UR24 ;  /* 0x0000001800107c82 */ /* 0x000fe20008000000 */
[----:B------:R-:W-:Y:S01]  /*ad70*/  UMOV UR17, UR25 ;  /* 0x0000001900117c82 */ /* 0x000fe20008000000 */
[----:B------:R-:W-:Y:S01]  /*ad80*/  UMOV UR19, 0x40000040 ;  /* 0x4000004000137882 */ /* 0x000fe20000000000 */
[----:B------:R-:W-:Y:S02]  /*ad90*/  WARPGROUP.DEPBAR.LE gsb0, 0x0 ;  /* 0x00008000000079c5 */ /* 0x000fe40000010000 */
[----:B------:R-:W-:-:S06]  /*ada0*/  WARPGROUP.ARRIVE ;  /* 0x00000000000079c5 */ /* 0x000fcc0000000000 */
        /* <DEDUP_REMOVED lines=22> */
[----:B------:R-:W-:Y:S04]  /*af10*/  STL [R1+0x480], R124 ;  /* 0x0004807c01007387 */ /* 0x000fe80000100800 */
[----:B------:R-:W-:Y:S04]  /*af20*/  STL [R1+0x47c], R125 ;  /* 0x00047c7d01007387 */ /* 0x000fe80000100800 */
[----:B------:R-:W-:Y:S04]  /*af30*/  STL [R1+0x478], R126 ;  /* 0x0004787e01007387 */ /* 0x000fe80000100800 */
[----:B------:R-:W-:Y:S04]  /*af40*/  STL [R1+0x474], R127 ;  /* 0x0004747f01007387 */ /* 0x000fe80000100800 */
[----:B------:R-:W-:Y:S04]  /*af50*/  STL [R1+0x470], R128 ;  /* 0x0004708001007387 */ /* 0x000fe80000100800 */
[----:B------:R-:W-:Y:S01]  /*af60*/  STL [R1+0x46c], R129 ;  /* 0x00046c8101007387 */ /* 0x000fe20000100800 */
[----:B------:R-:W-:-:S03]  /*af70*/  UIADD3 UR30, UR45, 0x604, URZ ;  /* 0x000006042d1e7890 */ /* 0x000fc6000fffe03f */
[----:B------:R-:W-:Y:S04]  /*af80*/  STL [R1+0x468], R130 ;  /* 0x0004688201007387 */ /* 0x000fe80000100800 */
[----:B------:R-:W-:Y:S04]  /*af90*/  STL [R1+0x464], R131 ;  /* 0x0004648301007387 */ /* 0x000fe80000100800 */
[----:B------:R-:W-:Y:S04]  /*afa0*/  STL [R1+0x460], R132 ;  /* 0x0004608401007387 */ /* 0x000fe80000100800 */
[----:B------:R-:W-:Y:S04]  /*afb0*/  STL [R1+0x45c], R133 ;  /* 0x00045c8501007387 */ /* 0x000fe80000100800 */
[----:B------:R-:W-:Y:S04]  /*afc0*/  STL [R1+0x458], R134 ;  /* 0x0004588601007387 */ /* 0x000fe80000100800 */
[----:B------:R-:W-:Y:S04]  /*afd0*/  STL [R1+0x454], R135 ;  /* 0x0004548701007387 */ /* 0x000fe80000100800 */
[----:B------:R-:W-:Y:S01]  /*afe0*/  STL [R1+0x450], R72 ;  /* 0x0004504801007387 */ /* 0x000fe20000100800 */
[----:B------:R-:W-:-:S03]  /*aff0*/  UMOV UR28, UR24 ;  /* 0x00000018001c7c82 */ /* 0x000fc60008000000 */
[----:B------:R-:W-:Y:S01]  /*b000*/  STL [R1+0x44c], R73 ;  /* 0x00044c4901007387 */ /* 0x000fe20000100800 */
[----:B------:R-:W-:Y:S01]  /*b010*/  UMOV UR29, UR25 ;  /* 0x00000019001d7c82 */ /* 0x000fe20008000000 */
[----:B------:R-:W-:Y:S02]  /*b020*/  UMOV UR31, 0x40000040 ;  /* 0x40000040001f7882 */ /* 0x000fe40000000000 */
[----:B------:R-:W-:Y:S01]  /*b030*/  STL [R1+0x448], R74 ;  /* 0x0004484a01007387 */ /* 0x000fe20000100800 */
[----:B------:R-:W-:Y:S02]  /*b040*/  WARPGROUP.DEPBAR.LE gsb0, 0x0 ;  /* 0x00008000000079c5 */ /* 0x000fe40000010000 */
[----:B------:R-:W-:Y:S01]  /*b050*/  WARPGROUP.ARRIVE ;  /* 0x00000000000079c5 */ /* 0x000fe20000000000 */
[----:B------:R-:W-:Y:S04]  /*b060*/  STL [R1+0x444], R75 ;  /* 0x0004444b01007387 */ /* 0x000fe80000100800 */
[----:B------:R-:W-:Y:S01]  /*b070*/  STL [R1+0x440], R76 ;  /* 0x0004404c01007387 */ /* 0x000fe20000100800 */
[----:B------:R-:W-:Y:S03]  /*b080*/  IGMMA.64x32x32.S8.S8 R56, gdesc[UR28], R56, gsb0 ;  /* 0x012000001c3879f1 */ /* 0x000fe60008041038 */
        /* <DEDUP_REMOVED lines=15> */
[----:B------:R0:W-:Y:S04]  /*b180*/  STL.64 [R1+0x1c0], R168 ;  /* 0x0001c0a801007387 */ /* 0x0001e80000100a00 */
[----:B------:R1:W-:Y:S04]  /*b190*/  STL.64 [R1+0x1c8], R170 ;  /* 0x0001c8aa01007387 */ /* 0x0003e80000100a00 */
        /* <DEDUP_REMOVED lines=14> */
[----:B------:R-:W-:Y:S01]  /*b280*/  UIADD3 UR8, UR44, 0x404, URZ ;  /* 0x000004042c087890 */ /* 0x000fe2000fffe03f */
[----:B------:R-:W-:-:S02]  /*b290*/  WARPGROUP.DEPBAR.LE gsb0, 0x0 ;  /* 0x00008000000079c5 */ /* 0x000fc40000010000 */
[----:B------:R-:W-:Y:S01]  /*b2a0*/  WARPGROUP.ARRIVE ;  /* 0x00000000000079c5 */ /* 0x000fe20000000000 */
[----:B------:R-:W-:-:S03]  /*b2b0*/  UMOV UR29, 0x40000040 ;  /* 0x40000040001d7882 */ /* 0x000fc60000000000 */
[----:B------:R-:W-:Y:S02]  /*b2c0*/  UMOV UR28, UR8 ;  /* 0x00000008001c7c82 */ /* 0x000fe40008000000 */
[----:B------:R-:W-:Y:S01]  /*b2d0*/  IGMMA.64x32x32.S8.S8 R40, gdesc[UR28], R40, gsb0 ;  /* 0x012000001c2879f1 */ /* 0x000fe20008041028 */
[----:B------:R-:W-:Y:S01]  /*b2e0*/  UMOV UR4, UR28 ;  /* 0x0000001c00047c82 */ /* 0x000fe20008000000 */
[----:B------:R-:W-:Y:S01]  /*b2f0*/  UMOV UR5, UR29 ;  /* 0x0000001d00057c82 */ /* 0x000fe20008000000 */
[----:B------:R-:W-:Y:S02]  /*b300*/  IMAD.MOV.U32 R76, RZ, RZ, R220 ;  /* 0x000000ffff4c7224 */ /* 0x000fe400078e00dc */
        /* <DEDUP_REMOVED lines=15> */
[----:B------:R-:W-:Y:S02]  /*b400*/  WARPGROUP.DEPBAR.LE gsb0, 0x0 ;  /* 0x00008000000079c5 */ /* 0x000fe40000010000 */
[----:B------:R-:W-:-:S06]  /*b410*/  WARPGROUP.ARRIVE ;  /* 0x00000000000079c5 */ /* 0x000fcc0000000000 */
[----:B------:R-:W-:Y:S01]  /*b420*/  IGMMA.64x32x32.S8.S8 R88, gdesc[UR4], R88, gsb0 ;  /* 0x01200000045879f1 */ /* 0x000fe20008041058 */
        /* <DEDUP_REMOVED lines=81> */
[----:B------:R-:W-:Y:S01]  /*b940*/  IMAD.MOV.U32 R75, RZ, RZ, R19 ;  /* 0x000000ffff4b7224 */ /* 0x000fe200078e0013 */
[----:B------:R-:W-:-:S02]  /*b950*/  WARPGROUP.ARRIVE ;  /* 0x00000000000079c5 */ /* 0x000fc40000000000 */
[----:B------:R-:W3:Y:S01]  /*b960*/  LDL.LU.64 R168, [R1+0x140] ;  /* 0x0001400001a87983 */ /* 0x000ee20000300a00 */
[----:B------:R-:W-:-:S03]  /*b970*/  IMAD.MOV.U32 R73, RZ, RZ, R17 ;  /* 0x000000ffff497224 */ /* 0x000fc600078e0011 */
[----:B------:R-:W3:Y:S01]  /*b980*/  LDL.LU.64 R170, [R1+0x148] ;  /* 0x0001480001aa7983 */ /* 0x000ee20000300a00 */
[----:B------:R-:W-:Y:S02]  /*b990*/  IMAD.MOV.U32 R74, RZ, RZ, R18 ;  /* 0x000000ffff4a7224 */ /* 0x000fe400078e0012 */
[----:B------:R-:W-:Y:S01]  /*b9a0*/  IMAD.MOV.U32 R19, RZ, RZ, R177 ;  /* 0x000000ffff137224 */ /* 0x000fe200078e00b1 */
[----:B------:R-:W3:Y:S01]  /*b9b0*/  LDL.LU.64 R172, [R1+0x150] ;  /* 0x0001500001ac7983 */ /* 0x000ee20000300a00 */
[----:B------:R-:W-:Y:S01]  /*b9c0*/  IMAD.MOV.U32 R72, RZ, RZ, R16 ;  /* 0x000000ffff487224 */ /* 0x000fe200078e0010 */
[----:B------:R-:W-:Y:S01]  /*b9d0*/  MOV R16, R180 ;  /* 0x000000b400107202 */ /* 0x000fe20000000f00 */
[----:B------:R-:W-:Y:S01]  /*b9e0*/  IMAD.MOV.U32 R18, RZ, RZ, R178 ;  /* 0x000000ffff127224 */ /* 0x000fe200078e00b2 */
        /* <DEDUP_REMOVED lines=11> */
[----:B------:R-:W3:Y:S01]  /*baa0*/  LDL.LU.64 R182, [R1+0x178] ;  /* 0x0001780001b67983 */ /* 0x000ee20000300a00 */
[----:B------:R-:W-:-:S02]  /*bab0*/  IMAD.MOV.U32 R134, RZ, RZ, R14 ;  /* 0x000000ffff867224 */ /* 0x000fc400078e000e */
[----:B------:R-:W-:Y:S01]  /*bac0*/  IMAD.MOV.U32 R135, RZ, RZ, R15 ;  /* 0x000000ffff877224 */ /* 0x000fe200078e000f */
[----:B------:R-:W4:Y:S01]  /*bad0*/  LDL.LU.64 R216, [R1+0x80] ;  /* 0x0000800001d87983 */ /* 0x000f220000300a00 */
[----:B------:R-:W-:Y:S02]  /*bae0*/  IMAD.MOV.U32 R132, RZ, RZ, R12 ;  /* 0x000000ffff847224 */ /* 0x000fe400078e000c */
[----:B------:R-:W-:Y:S01]  /*baf0*/  IMAD.MOV.U32 R133, RZ, RZ, R13 ;  /* 0x000000ffff857224 */ /* 0x000fe200078e000d */
[----:B------:R-:W4:Y:S01]  /*bb00*/  LDL.LU.64 R218, [R1+0x88] ;  /* 0x0000880001da7983 */ /* 0x000f220000300a00 */
[----:B------:R-:W-:Y:S02]  /*bb10*/  IMAD.MOV.U32 R130, RZ, RZ, R10 ;  /* 0x000000ffff827224 */ /* 0x000fe400078e000a */
[----:B------:R-:W-:Y:S02]  /*bb20*/  IMAD.MOV.U32 R131, RZ, RZ, R11 ;  /* 0x000000ffff837224 */ /* 0x000fe400078e000b */
[----:B------:R-:W-:-:S02]  /*bb30*/  IMAD.MOV.U32 R128, RZ, RZ, R8 ;  /* 0x000000ffff807224 */ /* 0x000fc400078e0008 */
[----:B------:R-:W-:Y:S02]  /*bb40*/  IMAD.MOV.U32 R129, RZ, RZ, R9 ;  /* 0x000000ffff817224 */ /* 0x000fe400078e0009 */
[----:B------:R-:W-:Y:S02]  /*bb50*/  IMAD.MOV.U32 R126, RZ, RZ, R6 ;  /* 0x000000ffff7e7224 */ /* 0x000fe400078e0006 */
[----:B------:R-:W-:Y:S01]  /*bb60*/  IMAD.MOV.U32 R127, RZ, RZ, R7 ;  /* 0x000000ffff7f7224 */ /* 0x000fe200078e0007 */
[----:B------:R-:W-:Y:S02]  /*bb70*/  WARPGROUP.DEPBAR.LE gsb0, 0x0 ;  /* 0x00008000000079c5 */ /* 0x000fe40000010000 */
[----:B------:R-:W-:Y:S02]  /*bb80*/  IMAD.MOV.U32 R21, RZ, RZ, R220 ;  /* 0x000000ffff157224 */ /* 0x000fe400078e00dc */
        /* <DEDUP_REMOVED lines=68> */
[----:B------:R-:W-:-:S02]  /*bfd0*/  WARPGROUP.DEPBAR.LE gsb0, 0x0 ;  /* 0x00008000000079c5 */ /* 0x000fc40000010000 */
[----:B------:R-:W-:Y:S01]  /*bfe0*/  IMAD.MOV.U32 R124, RZ, RZ, R4 ;  /* 0x000000ffff7c7224 */ /* 0x000fe200078e0004 */
[----:B------:R-:W2:Y:S01]  /*bff0*/  LDL.LU.64 R170, [R1+0x4d0] ;  /* 0x0004d00001aa7983 */ /* 0x000ea20000300a00 */
        /* <DEDUP_REMOVED lines=58> */
[----:B--2---:R-:W-:Y:S01]  /*c3a0*/  IMAD.MOV.U32 R170, RZ, RZ, R126 ;  /* 0x000000ffffaa7224 */ /* 0x004fe200078e007e */
[----:B------:R-:W-:Y:S01]  /*c3b0*/  MOV R171, R127 ;  /* 0x0000007f00ab7202 */ /* 0x000fe20000000f00 */
[----:B---3--:R-:W-:Y:S02]  /*c3c0*/  IMAD.MOV.U32 R168, RZ, RZ, R124 ;  /* 0x000000ffffa87224 */ /* 0x008fe400078e007c */
        /* <DEDUP_REMOVED lines=19> */
[----:B------:R-:W-:Y:S01]  /*c500*/  UMOV UR8, UR24 ;  /* 0x0000001800087c82 */ /* 0x000fe20008000000 */
[----:B------:R-:W-:Y:S01]  /*c510*/  UMOV UR9, UR25 ;  /* 0x0000001900097c82 */ /* 0x000fe20008000000 */
[----:B------:R-:W-:-:S02]  /*c520*/  IMAD.MOV.U32 R180, RZ, RZ, R72 ;  /* 0x000000ffffb47224 */ /* 0x000fc400078e0048 */
        /* <DEDUP_REMOVED lines=219> */
[----:B------:R-:W-:-:S03]  /*d2e0*/  MOV R134, R214 ;  /* 0x000000d600867202 */ /* 0x000fc60000000f00 */
        /* <DEDUP_REMOVED lines=223> */
[----:B------:R-:W-:Y:S01]  /*e0e0*/  BPT.TRAP 0x1 ;  /* 0x000000040000795c */ /* 0x000fe20000300000 */
.L_x_23:
[----:B------:R-:W-:Y:S01]  /*e0f0*/  UISETP.GT.U32.AND UP0, UPT, UR36, 0x1, UPT ;  /* 0x000000012400788c */ /* 0x000fe2000bf04070 */
[----:B------:R-:W-:-:S04]  /*e100*/  IMAD.U32 R2, RZ, RZ, UR32 ;  /* 0x00000020ff027e24 */ /* 0x000fc8000f8e00ff */
[----:B-----5:R-:W-:Y:S01]  /*e110*/  IMAD R2, R2, 0x8, R0 ;  /* 0x0000000802027824 */ /* 0x020fe200078e0200 */
[----:B------:R-:W-:-:S03]  /*e120*/  PLOP3.LUT P1, PT, PT, PT, UP0, 0x80, 0x0 ;  /* 0x000000000000781c */ /* 0x000fc60003f2f008 */
[----:B------:R-:W-:-:S05]  /*e130*/  VIADD R2, R2, 0x10 ;  /* 0x0000001002027836 */ /* 0x000fca0000000000 */
[----:B------:R-:W-:-:S04]  /*e140*/  PRMT R2, RZ, 0x654, R2 ;  /* 0x00000654ff027816 */ /* 0x000fc80000000002 */
[----:B------:R0:W-:Y:S01]  /*e150*/  SYNCS.ARRIVE.TRANS64.RED.A1T0 RZ, [R2+URZ], RZ ;  /* 0x000000ff02ff79a7 */ /* 0x0001e2000810043f */
[----:B------:R-:W-:Y:S05]  /*e160*/  @P1 BRA `(.L_x_24) ;  /* 0x0000000000041947 */ /* 0x000fea0003800000 */
[----:B------:R-:W-:Y:S01]  /*e170*/  BPT.TRAP 0x1 ;  /* 0x000000040000795c */ /* 0x000fe20000300000 */
.L_x_24:
[----:B------:R-:W-:Y:S02]  /*e180*/  UISETP.GT.AND UP2, UPT, UR35, 0x1, UPT ;  /* 0x000000012300788c */ /* 0x000fe4000bf44270 */
[----:B------:R-:W-:Y:S02]  /*e190*/  UIADD3 UR33, UR33, 0x1, URZ ;  /* 0x0000000121217890 */ /* 0x000fe4000fffe03f */
[----:B------:R-:W-:Y:S02]  /*e1a0*/  UIADD3 UR32, UR32, 0x1, URZ ;  /* 0x0000000120207890 */ /* 0x000fe4000fffe03f */
[----:B------:R-:W-:Y:S01]  /*e1b0*/  PLOP3.LUT P1, PT, PT, PT, UP2, 0x80, 0x0 ;  /* 0x000000000000781c */ /* 0x000fe20003f2f028 */
[----:B------:R-:W-:Y:S02]  /*e1c0*/  UISETP.NE.AND UP0, UPT, UR33, 0x2, UPT ;  /* 0x000000022100788c */ /* 0x000fe4000bf05270 */
[----:B------:R-:W-:Y:S02]  /*e1d0*/  UIADD3 UR4, UR35, -0x1, URZ ;  /* 0xffffffff23047890 */ /* 0x000fe4000fffe03f */
[----:B------:R-:W-:-:S02]  /*e1e0*/  UISETP.NE.AND UP1, UPT, UR32, 0x2, UPT ;  /* 0x000000022000788c */ /* 0x000fc4000bf25270 */
[----:B------:R-:W-:Y:S02]  /*e1f0*/  USEL UR5, URZ, 0x1, UP0 ;  /* 0x000000013f057887 */ /* 0x000fe40008000000 */
[----:B------:R-:W-:Y:S02]  /*e200*/  USEL UR33, UR33, URZ, UP0 ;  /* 0x0000003f21217287 */ /* 0x000fe40008000000 */
[----:B------:R-:W-:Y:S02]  /*e210*/  USEL UR32, UR32, URZ, UP1 ;  /* 0x0000003f20207287 */ /* 0x000fe40008800000 */
[----:B------:R-:W-:Y:S01]  /*e220*/  ULOP3.LUT UR34, UR34, UR5, URZ, 0x3c, !UPT ;  /* 0x0000000522227292 */ /* 0x000fe2000f8e3c3f */
[----:B------:R-:W-:Y:S01]  /*e230*/  UMOV UR35, UR4 ;  /* 0x0000000400237c82 */ /* 0x000fe20008000000 */
[----:B------:R-:W-:Y:S10]  /*e240*/  @P1 BRA `(.L_x_25) ;  /* 0xffffff9000e01947 */ /* 0x000ff4000383ffff */
.L_x_18:
[----:B0----5:R-:W0:Y:S02]  /*e250*/  LDC R2, c[0x0][0x28c] ;  /* 0x0000a300ff027b82 */ /* 0x021e240000000800 */
[----:B0-----:R-:W-:-:S13]  /*e260*/  ISETP.GE.AND P1, PT, R2, 0x1, PT ;  /* 0x000000010200780c */ /* 0x001fda0003f26270 */
[----:B------:R-:W-:Y:S05]  /*e270*/  @!P1 BRA `(.L_x_26) ;  /* 0x00000000003c9947 */ /* 0x000fea0003800000 */
[----:B------:R-:W-:Y:S05]  /*e280*/  @!P0 BRA `(.L_x_27) ;  /* 0x0000000000048947 */ /* 0x000fea0003800000 */
[----:B------:R-:W-:Y:S01]  /*e290*/  BPT.TRAP 0x1 ;  /* 0x000000040000795c */ /* 0x000fe20000300000 */
.L_x_27:
[----:B------:R-:W-:-:S04]  /*e2a0*/  UISETP.LT.AND UP0, UPT, UR49, 0x1, UPT ;  /* 0x000000013100788c */ /* 0x000fc8000bf01270 */
[----:B------:R-:W-:Y:S02]  /*e2b0*/  USEL UR4, UR49, 0x1, UP0 ;  /* 0x0000000131047887 */ /* 0x000fe40008000000 */
[----:B------:R-:W-:Y:S02]  /*e2c0*/  UISETP.GT.U32.AND UP0, UPT, UR36, 0x1, UPT ;  /* 0x000000012400788c */ /* 0x000fe4000bf04070 */
[----:B------:R-:W-:-:S04]  /*e2d0*/  UIADD3 UR4, UR43, UR49, -UR4 ;  /* 0x000000312b047290 */ /* 0x000fc8000fffe804 */
[----:B------:R-:W-:Y:S01]  /*e2e0*/  USHF.L.U32 UR4, UR4, 0x3, URZ ;  /* 0x0000000304047899 */ /* 0x000fe2000800063f */
[----:B------:R-:W-:-:S03]  /*e2f0*/  PLOP3.LUT P0, PT, PT, PT, UP0, 0x80, 0x0 ;  /* 0x000000000000781c */ /* 0x000fc60003f0f008 */
[----:B------:R-:W-:-:S06]  /*e300*/  ULOP3.LUT UR4, UR4, 0x8, URZ, 0xc0, !UPT ;  /* 0x0000000804047892 */ /* 0x000fcc000f8ec03f */
[----:B------:R-:W-:-:S05]  /*e310*/  IMAD.U32 R2, RZ, RZ, UR4 ;  /* 0x00000004ff027e24 */ /* 0x000fca000f8e00ff */
[----:B------:R-:W-:-:S04]  /*e320*/  IADD3 R0, R0, 0x10, R2 ;  /* 0x0000001000007810 */ /* 0x000fc80007ffe002 */
[----:B------:R-:W-:-:S04]  /*e330*/  PRMT R0, RZ, 0x654, R0 ;  /* 0x00000654ff007816 */ /* 0x000fc80000000000 */
[----:B------:R0:W-:Y:S01]  /*e340*/  SYNCS.ARRIVE.TRANS64.RED.A1T0 RZ, [R0+URZ], RZ ;  /* 0x000000ff00ff79a7 */ /* 0x0001e2000810043f */
[----:B------:R-:W-:Y:S05]  /*e350*/  @P0 BRA `(.L_x_26) ;  /* 0x0000000000040947 */ /* 0x000fea0003800000 */
[----:B------:R-:W-:Y:S01]  /*e360*/  BPT.TRAP 0x1 ;  /* 0x000000040000795c */ /* 0x000fe20000300000 */
.L_x_26:
[----:B------:R-:W1:Y:S01]  /*e370*/  S2R R4, SR_TID.X ;  /* 0x0000000000047919 */ /* 0x000e620000002100 */
[----:B------:R-:W-:Y:S02]  /*e380*/  UIMAD UR51, UR51, 0xe0, URZ ;  /* 0x000000e0333378a4 */ /* 0x000fe4000f8e023f */
[----:B------:R-:W-:Y:S01]  /*e390*/  USHF.R.S32.HI UR10, URZ, 0x1f, UR50 ;  /* 0x0000001f3f0a7899 */ /* 0x000fe20008011432 */
[----:B------:R-:W-:Y:S01]  /*e3a0*/  ULDC.64 UR8, c[0x0][0x5d0] ;  /* 0x0001740000087ab9 */ /* 0x000fe20000000a00 */
[----:B------:R-:W-:Y:S02]  /*e3b0*/  UIMAD.WIDE UR6, UR52, 0x180, URZ ;  /* 0x00000180340678a5 */ /* 0x000fe4000f8e023f */
[----:B------:R-:W-:Y:S01]  /*e3c0*/  IMAD.U32 R10, RZ, RZ, UR51 ;  /* 0x00000033ff0a7e24 */ /* 0x000fe2000f8e00ff */
[----:B------:R-:W-:Y:S02]  /*e3d0*/  UIMAD UR4, UR10, UR8, URZ ;  /* 0x000000080a0472a4 */ /* 0x000fe4000f8e023f */
[----:B------:R-:W-:-:S02]  /*e3e0*/  UIADD3 UR43, UR49, UR43, URZ ;  /* 0x0000002b312b7290 */ /* 0x000fc4000fffe03f */
[----:B------:R-:W-:Y:S02]  /*e3f0*/  UIMAD UR4, UR50, UR9, UR4 ;  /* 0x00000009320472a4 */ /* 0x000fe4000f8e0204 */
[----:B------:R-:W-:Y:S01]  /*e400*/  UIMAD UR52, UR52, 0x180, URZ ;  /* 0x00000180343478a4 */ /* 0x000fe2000f8e023f */
[----:B------:R-:W-:Y:S01]  /*e410*/  ULDC UR5, c[0x0][0x284] ;  /* 0x0000a10000057ab9 */ /* 0x000fe20000000800 */
[----:B------:R-:W-:Y:S01]  /*e420*/  UISETP.GT.U32.AND UP0, UPT, UR43, 0x1, UPT ;  /* 0x000000012b00788c */ /* 0x000fe2000bf04070 */
[----:B------:R-:W-:Y:S01]  /*e430*/  IMAD.U32 R5, RZ, RZ, UR5 ;  /* 0x00000005ff057e24 */ /* 0x000fe2000f8e00ff */
[----:B------:R-:W-:Y:S02]  /*e440*/  ULDC.64 UR12, c[0x0][0x5c8] ;  /* 0x00017200000c7ab9 */ /* 0x000fe40000000a00 */
[----:B------:R-:W-:Y:S01]  /*e450*/  UISETP.LT.U32.AND UP0, UPT, UR49, 0x2, UP0 ;  /* 0x000000023100788c */ /* 0x000fe20008701070 */
[----:B------:R-:W-:Y:S01]  /*e460*/  IMAD.U32 R13, RZ, RZ, UR13 ;  /* 0x0000000dff0d7e24 */ /* 0x000fe2000f8e00ff */
[--C-:B-1----:R-:W-:Y:S01]  /*e470*/  SHF.R.U32.HI R2, RZ, 0x7, R4.reuse ;  /* 0x00000007ff027819 */ /* 0x102fe20000011604 */
[----:B------:R-:W-:Y:S01]  /*e480*/  IMAD.SHL.U32 R11, R4, 0x2, RZ ;  /* 0x00000002040b7824 */ /* 0x000fe200078e00ff */
[----:B0-----:R-:W-:-:S02]  /*e490*/  SHF.R.U32.HI R0, RZ, 0x2, R4 ;  /* 0x00000002ff007819 */ /* 0x001fc40000011604 */
[----:B------:R-:W-:Y:S02]  /*e4a0*/  LOP3.LUT R2, R2, 0x1, RZ, 0xc0, !PT ;  /* 0x0000000102027812 */ /* 0x000fe400078ec0ff */
[----:B------:R-:W-:Y:S02]  /*e4b0*/  LOP3.LUT R3, R4, 0x60, RZ, 0xc0, !PT ;  /* 0x0000006004037812 */ /* 0x000fe400078ec0ff */
[----:B------:R-:W-:Y:S01]  /*e4c0*/  LOP3.LUT R0, R0, 0x7, RZ, 0xc0, !PT ;  /* 0x0000000700007812 */ /* 0x000fe200078ec0ff */
[----:B------:R-:W-:Y:S01]  /*e4d0*/  IMAD.SHL.U32 R12, R2, 0x40, RZ ;  /* 0x00000040020c7824 */ /* 0x000fe200078e00ff */
[----:B------:R-:W-:Y:S02]  /*e4e0*/  SHF.R.U32.HI R3, RZ, 0x1, R3 ;  /* 0x00000001ff037819 */ /* 0x000fe40000011603 */
[----:B------:R-:W-:Y:S02]  /*e4f0*/  LOP3.LUT R10, R10, 0x6, R11, 0xf8, !PT ;  /* 0x000000060a0a7812 */ /* 0x000fe400078ef80b */
[----:B------:R-:W-:-:S02]  /*e500*/  LOP3.LUT R12, R12, 0x40, R0, 0xe2, !PT ;  /* 0x000000400c0c7812 */ /* 0x000fc400078ee200 */
[----:B------:R-:W-:Y:S02]  /*e510*/  IADD3 R0, RZ, -R3, -R0 ;  /* 0x80000003ff007210 */ /* 0x000fe40007ffe800 */
[----:B------:R-:W-:Y:S02]  /*e520*/  SHF.R.S32.HI R11, RZ, 0x1f, R10 ;  /* 0x0000001fff0b7819 */ /* 0x000fe4000001140a */
[----:B------:R-:W-:Y:S01]  /*e530*/  LOP3.LUT R12, R12, UR6, R3, 0xfe, !PT ;  /* 0x000000060c0c7c12 */ /* 0x000fe2000f8efe03 */
[----:B------:R-:W-:Y:S02]  /*e540*/  IMAD R0, R2, -0x40, R0 ;  /* 0xffffffc002007824 */ /* 0x000fe400078e0200 */
[----:B------:R-:W-:Y:S01]  /*e550*/  IMAD.U32 R2, RZ, RZ, UR8 ;  /* 0x00000008ff027e24 */ /* 0x000fe2000f8e00ff */
[----:B------:R-:W-:Y:S02]  /*e560*/  ULDC UR8, c[0x0][0x288] ;  /* 0x0000a20000087ab9 */ /* 0x000fe40000000800 */
[----:B------:R-:W-:Y:S01]  /*e570*/  UISETP.GE.AND UP1, UPT, UR51, UR8, UPT ;  /* 0x000000083300728c */ /* 0x000fe2000bf26270 */
[----:B------:R-:W-:Y:S01]  /*e580*/  IMAD.WIDE.U32 R2, R2, UR50, R10 ;  /* 0x0000003202027c25 */ /* 0x000fe2000f8e000a */
[----:B------:R-:W-:-:S02]  /*e590*/  IADD3 R5, R5, -UR52, R0 ;  /* 0x8000003405057c10 */ /* 0x000fc4000fffe000 */
[----:B------:R-:W-:Y:S01]  /*e5a0*/  UISETP.GE.OR UP1, UPT, UR52, UR5, UP1 ;  /* 0x000000053400728c */ /* 0x000fe20008f26670 */
[----:B------:R-:W-:Y:S01]  /*e5b0*/  VIADD R3, R3, UR4 ;  /* 0x0000000403037c36 */ /* 0x000fe20008000000 */
[----:B------:R-:W-:Y:S01]  /*e5c0*/  USHF.R.U32.HI UR4, URZ, 0x1, UR43 ;  /* 0x000000013f047899 */ /* 0x000fe2000801162b */
[----:B------:R-:W-:Y:S01]  /*e5d0*/  LOP3.LUT R0, R4, 0x3, RZ, 0xc0, !PT ;  /* 0x0000000304007812 */ /* 0x000fe200078ec0ff */
[----:B------:R-:W-:Y:S01]  /*e5e0*/  IMAD.MOV.U32 R4, RZ, RZ, -0x2 ;  /* 0xfffffffeff047424 */ /* 0x000fe200078e00ff */
[----:B------:R-:W-:Y:S01]  /*e5f0*/  USEL UR5, URZ, 0x1, !UP0 ;  /* 0x000000013f057887 */ /* 0x000fe2000c000000 */
[----:B------:R-:W-:Y:S01]  /*e600*/  PLOP3.LUT P0, PT, PT, PT, UP1, 0x80, 0x0 ;  /* 0x000000000000781c */ /* 0x000fe20003f0f018 */
[----:B------:R-:W-:Y:S01]  /*e610*/  ULOP3.LUT UR4, UR4, 0x1, URZ, 0xc0, !UPT ;  /* 0x0000000104047892 */ /* 0x000fe2000f8ec03f */
[----:B------:R-:W-:Y:S01]  /*e620*/  IMAD R0, R0, R4, UR8 ;  /* 0x0000000800007e24 */ /* 0x000fe2000f8e0204 */
[----:B------:R-:W-:Y:S02]  /*e630*/  UIMAD UR8, UR7, UR12, URZ ;  /* 0x0000000c070872a4 */ /* 0x000fe4000f8e023f */
[----:B------:R-:W-:Y:S01]  /*e640*/  IMAD.WIDE.U32 R2, R12, UR12, R2 ;  /* 0x0000000c0c027c25 */ /* 0x000fe2000f8e0002 */
[----:B------:R-:W-:-:S02]  /*e650*/  UISETP.NE.U32.AND UP2, UPT, UR4, 0x1, UPT ;  /* 0x000000010400788c */ /* 0x000fc4000bf45070 */
[----:B------:R-:W-:Y:S01]  /*e660*/  ULOP3.LUT UR43, UR43, 0x1, URZ, 0xc0, !UPT ;  /* 0x000000012b2b7892 */ /* 0x000fe2000f8ec03f */
[----:B------:R-:W-:Y:S01]  /*e670*/  VIADD R0, R0, -UR51 ;  /* 0x8000003300007c36 */ /* 0x000fe20008000000 */
[----:B------:R-:W-:Y:S01]  /*e680*/  UISETP.GT.U32.AND UP2, UPT, UR49, 0x1, !UP2 ;  /* 0x000000013100788c */ /* 0x000fe2000d744070 */
[----:B------:R-:W-:Y:S01]  /*e690*/  IMAD R13, R12, R13, UR8 ;  /* 0x000000080c0d7e24 */ /* 0x000fe2000f8e020d */
[----:B------:R-:W-:Y:S02]  /*e6a0*/  UMOV UR52, 0xffffffff ;  /* 0xffffffff00347882 */ /* 0x000fe40000000000 */
[----:B------:R-:W-:-:S04]  /*e6b0*/  USEL UR4, URZ, 0x1, !UP2 ;  /* 0x000000013f047887 */ /* 0x000fc8000d000000 */
[----:B------:R-:W-:Y:S01]  /*e6c0*/  ULOP3.LUT UR48, UR4, UR48, UR5, 0x96, !UPT ;  /* 0x0000003004307292 */ /* 0x000fe2000f8e9605 */
[----:B------:R-:W-:Y:S11]  /*e6d0*/  @P0 BRA `(.L_x_28) ;  /* 0x0000017400040947 */ /* 0x000ff60003800000 */
[----:B------:R-:W-:Y:S01]  /*e6e0*/  ISETP.NE.AND P0, PT, R18, RZ, PT ;  /* 0x000000ff1200720c */ /* 0x000fe20003f05270 */
[----:B------:R-:W-:Y:S01]  /*e6f0*/  BSSY B0, `(.L_x_28) ;  /* 0x000173f000007945 */ /* 0x000fe20003800000 */
[----:B------:R-:W-:-:S11]  /*e700*/  IMAD.IADD R13, R3, 0x1, R13 ;  /* 0x00000001030d7824 */ /* 0x000fd600078e020d */
[----:B------:R-:W-:Y:S05]  /*e710*/  @!P0 BRA `(.L_x_29) ;  /* 0x000000f400408947 */ /* 0x000fea0003800000 */
[----:B------:R-:W0:Y:S01]  /*e720*/  LDC.64 R6, c[0x0][0x5b0] ;  /* 0x00016c00ff067b82 */ /* 0x000e220000000a00 */
[----:B------:R-:W-:Y:S01]  /*e730*/  ULDC.64 UR8, c[0x0][0x5b8] ;  /* 0x00016e0000087ab9 */ /* 0x000fe20000000a00 */
[----:B------:R-:W-:Y:S01]  /*e740*/  ISETP.GE.AND P5, PT, R5, 0x1, PT ;  /* 0x000000010500780c */ /* 0x000fe20003fa6270 */
[----:B------:R-:W-:Y:S02]  /*e750*/  UIMAD UR4, UR10, UR8, URZ ;  /* 0x000000080a0472a4 */ /* 0x000fe4000f8e023f */
[----:B------:R-:W-:Y:S01]  /*e760*/  IMAD.U32 R4, RZ, RZ, UR8 ;  /* 0x00000008ff047e24 */ /* 0x000fe2000f8e00ff */
[----:B------:R-:W-:Y:S01]  /*e770*/  LOP3.LUT R19, R19, 0xfffffffd, RZ, 0xc0, !PT ;  /* 0xfffffffd13137812 */ /* 0x000fe200078ec0ff */
[----:B------:R-:W-:Y:S01]  /*e780*/  BSSY B1, `(.L_x_30) ;  /* 0x0000010000017945 */ /* 0x000fe20003800000 */
[----:B------:R-:W-:Y:S01]  /*e790*/  UIMAD UR4, UR50, UR9, UR4 ;  /* 0x00000009320472a4 */ /* 0x000fe2000f8e0204 */
[----:B------:R-:W1:Y:S01]  /*e7a0*/  LDC.64 R234, c[0x0][0x5a8] ;  /* 0x00016a00ffea7b82 */ /* 0x000e620000000a00 */
[----:B------:R-:W-:Y:S01]  /*e7b0*/  IMAD.WIDE.U32 R10, R4, UR50, R10 ;  /* 0x00000032040a7c25 */ /* 0x000fe2000f8e000a */
[----:B------:R-:W-:-:S03]  /*e7c0*/  ISETP.LT.OR P1, PT, R0, 0x1, !P5 ;  /* 0x000000010000780c */ /* 0x000fc60006f21670 */
[----:B------:R-:W-:Y:S02]  /*e7d0*/  VIADD R237, R11, UR4 ;  /* 0x000000040bed7c36 */ /* 0x000fe40008000000 */
[----:B------:R-:W-:Y:S01]  /*e7e0*/  IMAD.MOV.U32 R236, RZ, RZ, R10 ;  /* 0x000000ffffec7224 */ /* 0x000fe200078e000a */
[----:B------:R-:W-:Y:S02]  /*e7f0*/  @P5 LOP3.LUT R19, R19, 0x2, RZ, 0xfc, !PT ;  /* 0x0000000213135812 */ /* 0x000fe400078efcff */
[----:B0-----:R-:W-:Y:S01]  /*e800*/  R2UR UR5, R6 ;  /* 0x00000000060572ca */ /* 0x001fe200000e0000 */
[----:B------:R-:W-:-:S03]  /*e810*/  IMAD.WIDE.U32 R8, R12, R6, R236 ;  /* 0x000000060c087225 */ /* 0x000fc600078e00ec */
[----:B-1----:R-:W-:-:S09]  /*e820*/  IADD3 R232, P0, R8, R234, RZ ;  /* 0x000000ea08e87210 */ /* 0x002fd20007f1e0ff */
[----:B------:R-:W-:-:S06]  /*e830*/  UIMAD UR4, UR7, UR5, URZ ;  /* 0x00000005070472a4 */ /* 0x000fcc000f8e023f */
[----:B------:R-:W-:-:S05]  /*e840*/  IMAD R14, R12, R7, UR4 ;  /* 0x000000040c0e7e24 */ /* 0x000fca000f8e0207 */
[----:B------:R-:W-:Y:S01]  /*e850*/  IADD3.X R233, R235, R9, R14, P0, !PT ;  /* 0x00000009ebe97210 */ /* 0x000fe200007fe40e */
[----:B------:R-:W-:Y:S06]  /*e860*/  @P1 BRA `(.L_x_31) ;  /* 0x0000000000041947 */ /* 0x000fec0003800000 */
[----:B------:R0:W5:Y:S02]  /*e870*/  LDG.E.U8 R16, desc[UR56][R232.64] ;  /* 0x00000038e8107981 */ /* 0x000164000c1e1100 */
.L_x_31:
[----:B------:R-:W-:Y:S05]  /*e880*/  BSYNC B1 ;  /* 0x0000000000017941 */ /* 0x000fea0003800000 */
.L_x_30:
[----:B------:R-:W2:Y:S01]  /*e890*/  LDL.LU R8, [R1+0x1c0] ;  /* 0x0001c00001087983 */ /* 0x000ea20000300800 */
[----:B-----5:R-:W-:Y:S01]  /*e8a0*/  LOP3.LUT R3, R16, 0xffff, RZ, 0xc0, !PT ;  /* 0x0000ffff10037812 */ /* 0x020fe200078ec0ff */
[----:B------:R-:W-:Y:S01]  /*e8b0*/  ULDC.64 UR4, c[0x0][0x5c0] ;  /* 0x0001700000047ab9 */ /* 0x000fe20000000a00 */
[----:B------:R-:W-:Y:S01]  /*e8c0*/  BSSY B1, `(.L_x_32) ;  /* 0x000000c000017945 */ /* 0x000fe20003800000 */
[----:B------:R-:W-:Y:S02]  /*e8d0*/  IADD3 R2, P0, R2, UR4, RZ ;  /* 0x0000000402027c10 */ /* 0x000fe4000ff1e0ff */
[----:B------:R-:W-:-:S05]  /*e8e0*/  PRMT R3, R3, 0x8880, RZ ;  /* 0x0000888003037816 */ /* 0x000fca00000000ff */
[----:B------:R-:W-:Y:S01]  /*e8f0*/  IMAD R4, R3, R18, RZ ;  /* 0x0000001203047224 */ /* 0x000fe200078e02ff */
[----:B------:R-:W-:Y:S02]  /*e900*/  IADD3.X R3, R13, UR5, RZ, P0, !PT ;  /* 0x000000050d037c10 */ /* 0x000fe400087fe4ff */
[----:B------:R-:W-:Y:S01]  /*e910*/  ISETP.LT.OR P0, PT, R0, 0x2, !P5 ;  /* 0x000000020000780c */ /* 0x000fe20006f01670 */
[----:B--2---:R-:W-:-:S05]  /*e920*/  @!P1 IMAD R8, R8, R17, R4 ;  /* 0x0000001108089224 */ /* 0x004fca00078e0204 */
[----:B------:R1:W-:Y:S07]  /*e930*/  @!P1 STG.E.U8 desc[UR56][R2.64], R8 ;  /* 0x0000000802009986 */ /* 0x0003ee000c101138 */
[----:B------:R-:W-:Y:S05]  /*e940*/  @P0 BRA `(.L_x_33) ;  /* 0x00000000000c0947 */ /* 0x000fea0003800000 */
[----:B------:R-:W2:Y:S02]  /*e950*/  LDG.E.U8 R16, desc[UR56][R232.64+0x1] ;  /* 0x00000138e8107981 */ /* 0x000ea4000c1e1100 */
[----:B--2---:R-:W-:-:S05]  /*e960*/  PRMT R4, R16, 0x8880, RZ ;  /* 0x0000888010047816 */ /* 0x004fca00000000ff */
[----:B------:R-:W-:-:S07]  /*e970*/  IMAD R4, R4, R18, RZ ;  /* 0x0000001204047224 */ /* 0x000fce00078e02ff */
.L_x_33:
[----:B------:R-:W-:Y:S05]  /*e980*/  BSYNC B1 ;  /* 0x0000000000017941 */ /* 0x000fea0003800000 */
.L_x_32:
[----:B-1----:R-:W2:Y:S01]  /*e990*/  LDL.LU R8, [R1+0x1c4] ;  /* 0x0001c40001087983 */ /* 0x002ea20000300800 */
[----:B------:R-:W-:Y:S01]  /*e9a0*/  SHF.L.U64.HI R9, R6, 0x3, R7 ;  /* 0x0000000306097819 */ /* 0x000fe20000010207 */
[----:B------:R-:W-:Y:S01]  /*e9b0*/  BSSY B1, `(.L_x_34) ;  /* 0x000000e000017945 */ /* 0x000fe20003800000 */
[----:B--2---:R-:W-:-:S05]  /*e9c0*/  @!P0 IMAD R8, R8, R17, R4 ;  /* 0x0000001108088224 */ /* 0x004fca00078e0204 */
[----:B------:R1:W-:Y:S01]  /*e9d0*/  @!P0 STG.E.U8 desc[UR56][R2.64+0x1], R8 ;  /* 0x0000010802008986 */ /* 0x0003e2000c101138 */
[----:B------:R-:W-:-:S04]  /*e9e0*/  ISETP.GE.AND P0, PT, R5, 0x9, PT ;  /* 0x000000090500780c */ /* 0x000fc80003f06270 */
[----:B------:R-:W-:Y:S01]  /*e9f0*/  ISETP.LT.OR P3, PT, R0, 0x1, !P0 ;  /* 0x000000010000780c */ /* 0x000fe20004761670 */
[----:B-1----:R-:W-:-:S04]  /*ea00*/  IMAD.SHL.U32 R8, R6, 0x8, RZ ;  /* 0x0000000806087824 */ /* 0x002fc800078e00ff */
[----:B------:R-:W-:-:S04]  /*ea10*/  IMAD.WIDE.U32 R20, R12, R6, R8 ;  /* 0x000000060c147225 */ /* 0x000fc800078e0008 */
[----:B------:R-:W-:Y:S01]  /*ea20*/  IMAD.IADD R14, R14, 0x1, R21 ;  /* 0x000000010e0e7824 */ /* 0x000fe200078e0215 */
[----:B------:R-:W-:-:S04]  /*ea30*/  IADD3 R20, P1, P2, R10, R234, R20 ;  /* 0x000000ea0a147210 */ /* 0x000fc80007a3e014 */
[----:B------:R-:W-:Y:S01]  /*ea40*/  IADD3.X R21, R237, R235, R14, P1, P2 ;  /* 0x000000ebed157210 */ /* 0x000fe20000fe440e */
[----:B------:R-:W-:Y:S08]  /*ea50*/  @P3 BRA `(.L_x_35) ;  /* 0x00000000000c3947 */ /* 0x000ff00003800000 */
[----:B------:R-:W2:Y:S02]  /*ea60*/  LDG.E.U8 R16, desc[UR56][R20.64] ;  /* 0x0000003814107981 */ /* 0x000ea4000c1e1100 */
[----:B--2---:R-:W-:-:S05]  /*ea70*/  PRMT R4, R16, 0x8880, RZ ;  /* 0x0000888010047816 */ /* 0x004fca00000000ff */
[----:B------:R-:W-:-:S07]  /*ea80*/  IMAD R4, R4, R18, RZ ;  /* 0x0000001204047224 */ /* 0x000fce00078e02ff */
.L_x_35:
[----:B------:R-:W-:Y:S05]  /*ea90*/  BSYNC B1 ;  /* 0x0000000000017941 */ /* 0x000fea0003800000 */
.L_x_34:
[----:B------:R-:W2:Y:S01]  /*eaa0*/  LDL.LU R13, [R1+0x1c8] ;  /* 0x0001c800010d7983 */ /* 0x000ea20000300800 */
[----:B------:R-:W-:Y:S01]  /*eab0*/  @!P3 IADD3 R14, P1, R2, UR40, RZ ;  /* 0x00000028020ebc10 */ /* 0x000fe2000ff3e0ff */
[----:B------:R-:W-:Y:S03]  /*eac0*/  BSSY B1, `(.L_x_36) ;  /* 0x0000009000017945 */ /* 0x000fe60003800000 */
[----:B------:R-:W-:Y:S02]  /*ead0*/  @!P3 IADD3.X R15, R3, UR39, RZ, P1, !PT ;  /* 0x00000027030fbc10 */ /* 0x000fe40008ffe4ff */
[----:B------:R-:W-:Y:S01]  /*eae0*/  ISETP.LT.OR P1, PT, R0, 0x2, !P0 ;  /* 0x000000020000780c */ /* 0x000fe20004721670 */
[----:B--2---:R-:W-:-:S05]  /*eaf0*/  @!P3 IMAD R13, R13, R17, R4 ;  /* 0x000000110d0db224 */ /* 0x004fca00078e0204 */
[----:B------:R1:W-:Y:S07]  /*eb00*/  @!P3 STG.E.U8 desc[UR56][R14.64], R13 ;  /* 0x0000000d0e00b986 */ /* 0x0003ee000c101138 */
[----:B------:R-:W-:Y:S05]  /*eb10*/  @P1 BRA `(.L_x_37) ;  /* 0x00000000000c1947 */ /* 0x000fea0003800000 */
[----:B------:R-:W2:Y:S02]  /*eb20*/  LDG.E.U8 R16, desc[UR56][R20.64+0x1] ;  /* 0x0000013814107981 */ /* 0x000ea4000c1e1100 */
[----:B--2---:R-:W-:-:S05]  /*eb30*/  PRMT R4, R16, 0x8880, RZ ;  /* 0x0000888010047816 */ /* 0x004fca00000000ff */
[----:B------:R-:W-:-:S07]  /*eb40*/  IMAD R4, R4, R18, RZ ;  /* 0x0000001204047224 */ /* 0x000fce00078e02ff */
.L_x_37:
[----:B------:R-:W-:Y:S05]  /*eb50*/  BSYNC B1 ;  /* 0x0000000000017941 */ /* 0x000fea0003800000 */
.L_x_36:
[----:B-1----:R-:W2:Y:S01]  /*eb60*/  LDL.LU R13, [R1+0x1cc] ;  /* 0x0001cc00010d7983 */ /* 0x002ea20000300800 */
[----:B------:R-:W-:Y:S01]  /*eb70*/  @!P1 IADD3 R14, P2, R2, UR40, RZ ;  /* 0x00000028020e9c10 */ /* 0x000fe2000ff5e0ff */
[----:B------:R-:W-:Y:S01]  /*eb80*/  BSSY B1, `(.L_x_38) ;  /* 0x000000b000017945 */ /* 0x000fe20003800000 */
[C---:B------:R-:W-:Y:S02]  /*eb90*/  ISETP.LT.OR P3, PT, R0.reuse, 0xa, !P5 ;  /* 0x0000000a0000780c */ /* 0x040fe40006f61670 */
[----:B------:R-:W-:Y:S02]  /*eba0*/  @!P1 IADD3.X R15, R3, UR39, RZ, P2, !PT ;  /* 0x00000027030f9c10 */ /* 0x000fe400097fe4ff */
[----:B------:R-:W-:Y:S01]  /*ebb0*/  ISETP.LT.OR P2, PT, R0, 0x9, !P0 ;  /* 0x000000090000780c */ /* 0x000fe20004741670 */
[----:B--2---:R-:W-:-:S05]  /*ebc0*/  @!P1 IMAD R13, R13, R17, R4 ;  /* 0x000000110d0d9224 */ /* 0x004fca00078e0204 */
[----:B------:R1:W-:Y:S01]  /*ebd0*/  @!P1 STG.E.U8 desc[UR56][R14.64+0x1], R13 ;  /* 0x0000010d0e009986 */ /* 0x0003e2000c101138 */
[----:B------:R-:W-:-:S13]  /*ebe0*/  ISETP.LT.OR P1, PT, R0, 0x9, !P5 ;  /* 0x000000090000780c */ /* 0x000fda0006f21670 */
[----:B-1----:R-:W-:Y:S05]  /*ebf0*/  @P1 BRA `(.L_x_39) ;  /* 0x00000000000c1947 */ /* 0x002fea0003800000 */
[----:B------:R-:W2:Y:S02]  /*ec00*/  LDG.E.U8 R16, desc[UR56][R232.64+0x8] ;  /* 0x00000838e8107981 */ /* 0x000ea4000c1e1100 */
[----:B--2---:R-:W-:-:S05]  /*ec10*/  PRMT R4, R16, 0x8880, RZ ;  /* 0x0000888010047816 */ /* 0x004fca00000000ff */
[----:B------:R-:W-:-:S07]  /*ec20*/  IMAD R4, R4, R18, RZ ;  /* 0x0000001204047224 */ /* 0x000fce00078e02ff */
.L_x_39:
[----:B------:R-:W-:Y:S05]  /*ec30*/  BSYNC B1 ;  /* 0x0000000000017941 */ /* 0x000fea0003800000 */
.L_x_38:
[----:B------:R-:W2:Y:S01]  /*ec40*/  LDL.LU R13, [R1+0x1d0] ;  /* 0x0001d000010d7983 */ /* 0x000ea20000300800 */
[----:B------:R-:W-:Y:S01]  /*ec50*/  BSSY B1, `(.L_x_40) ;  /* 0x0000007000017945 */ /* 0x000fe20003800000 */
[----:B--2---:R-:W-:-:S05]  /*ec60*/  @!P1 IMAD R13, R13, R17, R4 ;  /* 0x000000110d0d9224 */ /* 0x004fca00078e0204 */
[----:B------:R1:W-:Y:S01]  /*ec70*/  @!P1 STG.E.U8 desc[UR56][R2.64+0x8], R13 ;  /* 0x0000080d02009986 */ /* 0x0003e2000c101138 */
[----:B------:R-:W-:Y:S05]  /*ec80*/  @P3 BRA `(.L_x_41) ;  /* 0x00000000000c3947 */ /* 0x000fea0003800000 */
[----:B------:R-:W2:Y:S02]  /*ec90*/  LDG.E.U8 R16, desc[UR56][R232.64+0x9] ;  /* 0x00000938e8107981 */ /* 0x000ea4000c1e1100 */
[----:B--2---:R-:W-:-:S05]  /*eca0*/  PRMT R4, R16, 0x8880, RZ ;  /* 0x0000888010047816 */ /* 0x004fca00000000ff */
[----:B------:R-:W-:-:S07]  /*ecb0*/  IMAD R4, R4, R18, RZ ;  /* 0x0000001204047224 */ /* 0x000fce00078e02ff */
.L_x_41:
[----:B------:R-:W-:Y:S05]  /*ecc0*/  BSYNC B1 ;  /* 0x0000000000017941 */ /* 0x000fea0003800000 */
.L_x_40:
[----:B-1----:R-:W2:Y:S01]  /*ecd0*/  LDL.LU R13, [R1+0x1d4] ;  /* 0x0001d400010d7983 */ /* 0x002ea20000300800 */
[----:B------:R-:W-:Y:S01]  /*ece0*/  BSSY B1, `(.L_x_42) ;  /* 0x0000009000017945 */ /* 0x000fe20003800000 */
[----:B------:R-:W-:Y:S01]  /*ecf0*/  ISETP.LT.OR P1, PT, R0, 0xa, !P0 ;  /* 0x0000000a0000780c */ /* 0x000fe20004721670 */
[----:B--2---:R-:W-:-:S05]  /*ed00*/  @!P3 IMAD R13, R13, R17, R4 ;  /* 0x000000110d0db224 */ /* 0x004fca00078e0204 */
[----:B------:R1:W-:Y:S01]  /*ed10*/  @!P3 STG.E.U8 desc[UR56][R2.64+0x9], R13 ;  /* 0x0000090d0200b986 */ /* 0x0003e2000c101138 */
[----:B------:R-:W-:Y:S01]  /*ed20*/  @!P2 IADD3 R14, P3, R2, UR40, RZ ;  /* 0x00000028020eac10 */ /* 0x000fe2000ff7e0ff */
[----:B------:R-:W-:-:S12]  /*ed30*/  @P2 BRA `(.L_x_43) ;  /* 0x00000000000c2947 */ /* 0x000fd80003800000 */
[----:B------:R-:W2:Y:S02]  /*ed40*/  LDG.E.U8 R16, desc[UR56][R20.64+0x8] ;  /* 0x0000083814107981 */ /* 0x000ea4000c1e1100 */
[----:B--2---:R-:W-:-:S05]  /*ed50*/  PRMT R4, R16, 0x8880, RZ ;  /* 0x0000888010047816 */ /* 0x004fca00000000ff */
[----:B------:R-:W-:-:S07]  /*ed60*/  IMAD R4, R4, R18, RZ ;  /* 0x0000001204047224 */ /* 0x000fce00078e02ff */
.L_x_43:
[----:B------:R-:W-:Y:S05]  /*ed70*/  BSYNC B1 ;  /* 0x0000000000017941 */ /* 0x000fea0003800000 */
.L_x_42:
[----:B-1----:R-:W2:Y:S01]  /*ed80*/  LDL.LU R13, [R1+0x1d8] ;  /* 0x0001d800010d7983 */ /* 0x002ea20000300800 */
[----:B------:R-:W-:Y:S01]  /*ed90*/  @!P2 IADD3.X R15, R3, UR39, RZ, P3, !PT ;  /* 0x00000027030fac10 */ /* 0x000fe20009ffe4ff */
[----:B------:R-:W-:Y:S01]  /*eda0*/  BSSY B1, `(.L_x_44) ;  /* 0x000000c000017945 */ /* 0x000fe20003800000 */
[C---:B------:R-:W-:Y:S02]  /*edb0*/  ISETP.LT.OR P4, PT, R0.reuse, 0x11, !P5 ;  /* 0x000000110000780c */ /* 0x040fe40006f81670 */
[----:B------:R-:W-:Y:S01]  /*edc0*/  ISETP.LT.OR P3, PT, R0, 0x12, !P5 ;  /* 0x000000120000780c */ /* 0x000fe20006f61670 */
[----:B--2---:R-:W-:-:S05]  /*edd0*/  @!P2 IMAD R13, R13, R17, R4 ;  /* 0x000000110d0da224 */ /* 0x004fca00078e0204 */
[----:B------:R1:W-:Y:S02]  /*ede0*/  @!P2 STG.E.U8 desc[UR56][R14.64+0x8], R13 ;  /* 0x0000080d0e00a986 */ /* 0x0003e4000c101138 */
[----:B-1----:R-:W-:-:S04]  /*edf0*/  @!P1 IADD3 R14, P2, R2, UR40, RZ ;  /* 0x00000028020e9c10 */ /* 0x002fc8000ff5e0ff */
[----:B------:R-:W-:Y:S02]  /*ee00*/  @!P1 IADD3.X R15, R3, UR39, RZ, P2, !PT ;  /* 0x00000027030f9c10 */ /* 0x000fe400097fe4ff */
[----:B------:R-:W-:Y:S01]  /*ee10*/  ISETP.LT.OR P2, PT, R0, 0x11, !P0 ;  /* 0x000000110000780c */ /* 0x000fe20004741670 */
[----:B------:R-:W-:-:S12]  /*ee20*/  @P1 BRA `(.L_x_45) ;  /* 0x00000000000c1947 */ /* 0x000fd80003800000 */
[----:B------:R-:W2:Y:S02]  /*ee30*/  LDG.E.U8 R16, desc[UR56][R20.64+0x9] ;  /* 0x0000093814107981 */ /* 0x000ea4000c1e1100 */
[----:B--2---:R-:W-:-:S05]  /*ee40*/  PRMT R4, R16, 0x8880, RZ ;  /* 0x0000888010047816 */ /* 0x004fca00000000ff */
[----:B------:R-:W-:-:S07]  /*ee50*/  IMAD R4, R4, R18, RZ ;  /* 0x0000001204047224 */ /* 0x000fce00078e02ff */
.L_x_45:
[----:B------:R-:W-:Y:S05]  /*ee60*/  BSYNC B1 ;  /* 0x0000000000017941 */ /* 0x000fea0003800000 */
.L_x_44:
        /* <DEDUP_REMOVED lines=8> */
.L_x_47:
[----:B------:R-:W-:Y:S05]  /*eef0*/  BSYNC B1 ;  /* 0x0000000000017941 */ /* 0x000fea0003800000 */
.L_x_46:
[----:B-1----:R-:W2:Y:S01]  /*ef00*/  LDL.LU R13, [R1+0x1e0] ;  /* 0x0001e000010d7983 */ /* 0x002ea20000300800 */
[----:B------:R-:W-:Y:S01]  /*ef10*/  BSSY B1, `(.L_x_48) ;  /* 0x0000007000017945 */ /* 0x000fe20003800000 */
[----:B--2---:R-:W-:-:S05]  /*ef20*/  @!P4 IMAD R13, R13, R17, R4 ;  /* 0x000000110d0dc224 */ /* 0x004fca00078e0204 */
[----:B------:R1:W-:Y:S01]  /*ef30*/  @!P4 STG.E.U8 desc[UR56][R2.64+0x10], R13 ;  /* 0x0000100d0200c986 */ /* 0x0003e2000c101138 */
[----:B------:R-:W-:Y:S05]  /*ef40*/  @P3 BRA `(.L_x_49) ;  /* 0x00000000000c3947 */ /* 0x000fea0003800000 */
[----:B------:R-:W2:Y:S02]  /*ef50*/  LDG.E.U8 R16, desc[UR56][R232.64+0x11] ;  /* 0x00001138e8107981 */ /* 0x000ea4000c1e1100 */
[----:B--2---:R-:W-:-:S05]  /*ef60*/  PRMT R4, R16, 0x8880, RZ ;  /* 0x0000888010047816 */ /* 0x004fca00000000ff */
[----:B------:R-:W-:-:S07]  /*ef70*/  IMAD R4, R4, R18, RZ ;  /* 0x0000001204047224 */ /* 0x000fce00078e02ff */
.L_x_49:
[----:B------:R-:W-:Y:S05]  /*ef80*/  BSYNC B1 ;  /* 0x0000000000017941 */ /* 0x000fea0003800000 */
.L_x_48:
        /* <DEDUP_REMOVED lines=10> */
.L_x_51:
[----:B------:R-:W-:Y:S05]  /*f030*/  BSYNC B1 ;  /* 0x0000000000017941 */ /* 0x000fea0003800000 */
.L_x_50:
        /* <DEDUP_REMOVED lines=14> */
.L_x_53:
[----:B------:R-:W-:Y:S05]  /*f120*/  BSYNC B1 ;  /* 0x0000000000017941 */ /* 0x000fea0003800000 */
.L_x_52:
        /* <DEDUP_REMOVED lines=8> */
.L_x_55:
[----:B------:R-:W-:Y:S05]  /*f1b0*/  BSYNC B1 ;  /* 0x0000000000017941 */ /* 0x000fea0003800000 */
.L_x_54:
        /* <DEDUP_REMOVED lines=8> */
.L_x_57:
[----:B------:R-:W-:Y:S05]  /*f240*/  BSYNC B1 ;  /* 0x0000000000017941 */ /* 0x000fea0003800000 */
.L_x_56:
        /* <DEDUP_REMOVED lines=10> */
.L_x_59:
[----:B------:R-:W-:Y:S05]  /*f2f0*/  BSYNC B1 ;  /* 0x0000000000017941 */ /* 0x000fea0003800000 */
.L_x_58:
[----:B-1----:R-:W2:Y:S01]  /*f300*/  LDL.LU R13, [R1+0x1f8] ;  /* 0x0001f800010d7983 */ /* 0x002ea20000300800 */
[----:B------:R-:W-:Y:S01]  /*f310*/  @!P2 IADD3.X R15, R3, UR39, RZ, P3, !PT ;  /* 0x00000027030fac10 */ /* 0x000fe20009ffe4ff */
[----:B------:R-:W-:Y:S01]  /*f320*/  BSSY B1, `(.L_x_60) ;  /* 0x0000008000017945 */ /* 0x000fe20003800000 */
[----:B--2---:R-:W-:-:S05]  /*f330*/  @!P2 IMAD R13, R13, R17, R4 ;  /* 0x000000110d0da224 */ /* 0x004fca00078e0204 */
[----:B------:R1:W-:Y:S02]  /*f340*/  @!P2 STG.E.U8 desc[UR56][R14.64+0x18], R13 ;  /* 0x0000180d0e00a986 */ /* 0x0003e4000c101138 */
[----:B-1----:R-:W-:Y:S01]  /*f350*/  @!P1 IADD3 R14, P2, R2, UR40, RZ ;  /* 0x00000028020e9c10 */ /* 0x002fe2000ff5e0ff */
[----:B------:R-:W-:-:S12]  /*f360*/  @P1 BRA `(.L_x_61) ;  /* 0x00000000000c1947 */ /* 0x000fd80003800000 */
[----:B------:R-:W2:Y:S02]  /*f370*/  LDG.E.U8 R16, desc[UR56][R20.64+0x19] ;  /* 0x0000193814107981 */ /* 0x000ea4000c1e1100 */
[----:B--2---:R-:W-:-:S05]  /*f380*/  PRMT R4, R16, 0x8880, RZ ;  /* 0x0000888010047816 */ /* 0x004fca00000000ff */
[----:B------:R-:W-:-:S07]  /*f390*/  IMAD R4, R4, R18, RZ ;  /* 0x0000001204047224 */ /* 0x000fce00078e02ff */
.L_x_61:
[----:B------:R-:W-:Y:S05]  /*f3a0*/  BSYNC B1 ;  /* 0x0000000000017941 */ /* 0x000fea0003800000 */
.L_x_60:
[----:B------:R-:W2:Y:S01]  /*f3b0*/  LDL.LU R13, [R1+0x1fc] ;  /* 0x0001fc00010d7983 */ /* 0x000ea20000300800 */
[----:B------:R-:W-:-:S03]  /*f3c0*/  @!P1 IADD3.X R15, R3, UR39, RZ, P2, !PT ;  /* 0x00000027030f9c10 */ /* 0x000fc600097fe4ff */
[----:B------:R1:W-:Y:S02]  /*f3d0*/  STL [R1+0x20c], R16 ;  /* 0x00020c1001007387 */ /* 0x0003e40000100800 */
[----:B-1----:R-:W-:-:S05]  /*f3e0*/  IADD3 R16, P2, R12, 0x100, RZ ;  /* 0x000001000c107810 */ /* 0x002fca0007f5e0ff */
[----:B------:R-:W-:Y:S01]  /*f3f0*/  STL [R1+0x1c8], R16 ;  /* 0x0001c81001007387 */ /* 0x000fe20000100800 */
[----:B------:R-:W-:Y:S01]  /*f400*/  BSSY B1, `(.L_x_62) ;  /* 0x0000027000017945 */ /* 0x000fe20003800000 */
[----:B--2---:R-:W-:-:S05]  /*f410*/  @!P1 IMAD R11, R13, R17, R4 ;  /* 0x000000110d0b9224 */ /* 0x004fca00078e0204 */
[----:B------:R1:W-:Y:S02]  /*f420*/  @!P1 STG.E.U8 desc[UR56][R14.64+0x19], R11 ;  /* 0x0000190b0e009986 */ /* 0x0003e4000c101138 */
[----:B-1----:R-:W-:Y:S01]  /*f430*/  IADD3 R11, P1, R12, 0x80, RZ ;  /* 0x000000800c0b7810 */ /* 0x002fe20007f3e0ff */
[----:B------:R-:W-:-:S04]  /*f440*/  IMAD.X R12, RZ, RZ, UR7, P2 ;  /* 0x00000007ff0c7e24 */ /* 0x000fc800090e06ff */
[----:B------:R-:W-:Y:S01]  /*f450*/  IMAD.X R13, RZ, RZ, UR7, P1 ;  /* 0x00000007ff0d7e24 */ /* 0x000fe200088e06ff */
[----:B------:R-:W-:Y:S01]  /*f460*/  ISETP.GE.AND P1, PT, R5, 0x89, PT ;  /* 0x000000890500780c */ /* 0x000fe20003f26270 */
[-C--:B------:R-:W-:Y:S02]  /*f470*/  IMAD R12, R12, R6.reuse, RZ ;  /* 0x000000060c0c7224 */ /* 0x080fe400078e02ff */
[-C--:B------:R-:W-:Y:S01]  /*f480*/  IMAD R13, R13, R6.reuse, RZ ;  /* 0x000000060d0d7224 */ /* 0x080fe200078e02ff */
[----:B------:R-:W-:Y:S01]  /*f490*/  ISETP.LT.OR P3, PT, R0, 0xa, !P1 ;  /* 0x0000000a0000780c */ /* 0x000fe20004f61670 */
[----:B------:R-:W-:-:S04]  /*f4a0*/  IMAD.WIDE.U32 R22, R11, R6, R8 ;  /* 0x000000060b167225 */ /* 0x000fc800078e0008 */
[CC--:B------:R-:W-:Y:S02]  /*f4b0*/  IMAD R15, R11.reuse, R7.reuse, R13 ;  /* 0x000000070b0f7224 */ /* 0x0c0fe400078e020d */
[----:B------:R-:W-:Y:S02]  /*f4c0*/  IMAD R7, R16, R7, R12 ;  /* 0x0000000710077224 */ /* 0x000fe400078e020c */
[----:B------:R-:W-:-:S04]  /*f4d0*/  IMAD.WIDE.U32 R12, R11, R6, R236 ;  /* 0x000000060b0c7225 */ /* 0x000fc800078e00ec */
[----:B------:R-:W-:Y:S01]  /*f4e0*/  IMAD.MOV.U32 R11, RZ, RZ, R15 ;  /* 0x000000ffff0b7224 */ /* 0x000fe200078e000f */
[----:B------:R-:W-:-:S04]  /*f4f0*/  IADD3 R14, P2, R12, R234, RZ ;  /* 0x000000ea0c0e7210 */ /* 0x000fc80007f5e0ff */
[----:B------:R-:W-:Y:S01]  /*f500*/  IADD3.X R15, R235, R13, R11, P2, !PT ;  /* 0x0000000deb0f7210 */ /* 0x000fe200017fe40b */
[----:B------:R-:W-:Y:S01]  /*f510*/  IMAD.IADD R11, R11, 0x1, R23 ;  /* 0x000000010b0b7824 */ /* 0x000fe200078e0217 */
[----:B------:R-:W-:Y:S01]  /*f520*/  IADD3 R12, P2, P4, R10, R234, R22 ;  /* 0x000000ea0a0c7210 */ /* 0x000fe20007c5e016 */
[----:B------:R-:W-:Y:S02]  /*f530*/  IMAD.U32 R22, RZ, RZ, UR40 ;  /* 0x00000028ff167e24 */ /* 0x000fe4000f8e00ff */
[----:B------:R-:W-:Y:S01]  /*f540*/  IMAD.MOV.U32 R23, RZ, RZ, R16 ;  /* 0x000000ffff177224 */ /* 0x000fe200078e0010 */
[----:B------:R-:W-:Y:S01]  /*f550*/  IADD3.X R13, R237, R235, R11, P2, P4 ;  /* 0x000000ebed0d7210 */ /* 0x000fe200017e840b */
[----:B------:R-:W-:Y:S01]  /*f560*/  IMAD.U32 R11, RZ, RZ, UR39 ;  /* 0x00000027ff0b7e24 */ /* 0x000fe2000f8e00ff */
[----:B------:R-:W-:Y:S01]  /*f570*/  @!P3 IADD3 R22, P2, P4, R22, UR38, R2 ;  /* 0x000000261616bc10 */ /* 0x000fe2000fc5e002 */
[----:B------:R-:W-:Y:S01]  /*f580*/  IMAD.WIDE.U32 R8, R23, R6, R8 ;  /* 0x0000000617087225 */ /* 0x000fe200078e0008 */
[----:B------:R1:W5:Y:S02]  /*f590*/  LDL.LU R16, [R1+0x20c] ;  /* 0x00020c0001107983 */ /* 0x0003640000300800 */
[----:B------:R-:W-:-:S02]  /*f5a0*/  @!P3 IADD3.X R23, R11, UR37, R3, P2, P4 ;  /* 0x000000250b17bc10 */ /* 0x000fc400097e8403 */
[----:B------:R-:W-:Y:S01]  /*f5b0*/  IADD3 R10, P2, P4, R10, R234, R8 ;  /* 0x000000ea0a0a7210 */ /* 0x000fe20007c5e008 */
[----:B------:R-:W-:Y:S02]  /*f5c0*/  IMAD.IADD R8, R7, 0x1, R9 ;  /* 0x0000000107087824 */ /* 0x000fe400078e0209 */
[----:B------:R1:W-:Y:S03]  /*f5d0*/  @!P3 STL.64 [R1+0x1c0], R22 ;  /* 0x0001c0160100b387 */ /* 0x0003e60000100a00 */
[----:B------:R-:W-:Y:S02]  /*f5e0*/  IADD3.X R11, R237, R235, R8, P2, P4 ;  /* 0x000000ebed0b7210 */ /* 0x000fe400017e8408 */
[----:B------:R-:W-:Y:S02]  /*f5f0*/  IADD3 R8, P4, R2, UR38, RZ ;  /* 0x0000002602087c10 */ /* 0x000fe4000ff9e0ff */
[----:B------:R-:W-:-:S02]  /*f600*/  ISETP.GE.AND P2, PT, R5, 0x81, PT ;  /* 0x000000810500780c */ /* 0x000fc40003f46270 */
[----:B------:R-:W-:Y:S02]  /*f610*/  IADD3.X R9, R3, UR37, RZ, P4, !PT ;  /* 0x0000002503097c10 */ /* 0x000fe4000a7fe4ff */
[----:B------:R-:W-:-:S13]  /*f620*/  ISETP.LT.OR P4, PT, R0, 0x1, !P2 ;  /* 0x000000010000780c */ /* 0x000fda0005781670 */
[----:B-1----:R-:W-:Y:S05]  /*f630*/  @P4 BRA `(.L_x_63) ;  /* 0x00000000000c4947 */ /* 0x002fea0003800000 */
[----:B-----5:R-:W2:Y:S02]  /*f640*/  LDG.E.U8 R16, desc[UR56][R14.64] ;  /* 0x000000380e107981 */ /* 0x020ea4000c1e1100 */
[----:B--2---:R-:W-:-:S05]  /*f650*/  PRMT R4, R16, 0x8880, RZ ;  /* 0x0000888010047816 */ /* 0x004fca00000000ff */
[----:B------:R-:W-:-:S07]  /*f660*/  IMAD R4, R4, R18, RZ ;  /* 0x0000001204047224 */ /* 0x000fce00078e02ff */
.L_x_63:
[----:B------:R-:W-:Y:S05]  /*f670*/  BSYNC B1 ;  /* 0x0000000000017941 */ /* 0x000fea0003800000 */
.L_x_62:
[----:B------:R-:W2:Y:S01]  /*f680*/  LDL.LU R22, [R1+0x180] ;  /* 0x0001800001167983 */ /* 0x000ea20000300800 */
[----:B------:R-:W-:Y:S01]  /*f690*/  BSSY B1, `(.L_x_64) ;  /* 0x0000008000017945 */ /* 0x000fe20003800000 */
[----:B--2---:R-:W-:-:S05]  /*f6a0*/  @!P4 IMAD R22, R22, R17, R4 ;  /* 0x000000111616c224 */ /* 0x004fca00078e0204 */
[----:B------:R1:W-:Y:S01]  /*f6b0*/  @!P4 STG.E.U8 desc[UR56][R8.64], R22 ;  /* 0x000000160800c986 */ /* 0x0003e2000c101138 */
[----:B------:R-:W-:-:S13]  /*f6c0*/  ISETP.LT.OR P4, PT, R0, 0x2, !P2 ;  /* 0x000000020000780c */ /* 0x000fda0005781670 */
[----:B-1----:R-:W-:Y:S05]  /*f6d0*/  @P4 BRA `(.L_x_65) ;  /* 0x00000000000c4947 */ /* 0x002fea0003800000 */
[----:B-----5:R-:W2:Y:S02]  /*f6e0*/  LDG.E.U8 R16, desc[UR56][R14.64+0x1] ;  /* 0x000001380e107981 */ /* 0x020ea4000c1e1100 */
[----:B--2---:R-:W-:-:S05]  /*f6f0*/  PRMT R4, R16, 0x8880, RZ ;  /* 0x0000888010047816 */ /* 0x004fca00000000ff */
[----:B------:R-:W-:-:S07]  /*f700*/  IMAD R4, R4, R18, RZ ;  /* 0x0000001204047224 */ /* 0x000fce00078e02ff */
.L_x_65:
[----:B------:R-:W-:Y:S05]  /*f710*/  BSYNC B1 ;  /* 0x0000000000017941 */ /* 0x000fea0003800000 */
.L_x_64:
[----:B------:R-:W2:Y:S01]  /*f720*/  LDL.LU R22, [R1+0x184] ;  /* 0x0001840001167983 */ /* 0x000ea20000300800 */
[----:B------:R-:W-:Y:S01]  /*f730*/  BSSY B1, `(.L_x_66) ;  /* 0x000000a000017945 */ /* 0x000fe20003800000 */
[----:B--2---:R-:W-:-:S05]  /*f740*/  @!P4 IMAD R22, R22, R17, R4 ;  /* 0x000000111616c224 */ /* 0x004fca00078e0204 */
[----:B------:R1:W-:Y:S01]  /*f750*/  @!P4 STG.E.U8 desc[UR56][R8.64+0x1], R22 ;  /* 0x000001160800c986 */ /* 0x0003e2000c101138 */
[----:B------:R-:W-:-:S13]  /*f760*/  ISETP.LT.OR P4, PT, R0, 0x1, !P1 ;  /* 0x000000010000780c */ /* 0x000fda0004f81670 */
[----:B-1----:R-:W-:-:S04]  /*f770*/  @!P4 IADD3 R22, P5, R8, UR40, RZ ;  /* 0x000000280816cc10 */ /* 0x002fc8000ffbe0ff */
[----:B------:R-:W-:Y:S01]  /*f780*/  @!P4 IADD3.X R23, R9, UR39, RZ, P5, !PT ;  /* 0x000000270917cc10 */ /* 0x000fe2000affe4ff */
[----:B------:R-:W-:Y:S08]  /*f790*/  @P4 BRA `(.L_x_67) ;  /* 0x00000000000c4947 */ /* 0x000ff00003800000 */
[----:B-----5:R-:W2:Y:S02]  /*f7a0*/  LDG.E.U8 R16, desc[UR56][R12.64] ;  /* 0x000000380c107981 */ /* 0x020ea4000c1e1100 */
[----:B--2---:R-:W-:-:S05]  /*f7b0*/  PRMT R4, R16, 0x8880, RZ ;  /* 0x0000888010047816 */ /* 0x004fca00000000ff */
[----:B------:R-:W-:-:S07]  /*f7c0*/  IMAD R4, R4, R18, RZ ;  /* 0x0000001204047224 */ /* 0x000fce00078e02ff */
.L_x_67:
[----:B------:R-:W-:Y:S05]  /*f7d0*/  BSYNC B1 ;  /* 0x0000000000017941 */ /* 0x000fea0003800000 */
.L_x_66:
[----:B------:R1:W-:Y:S04]  /*f7e0*/  STL [R1+0x20c], R2 ;  /* 0x00020c0201007387 */ /* 0x0003e80000100800 */
[----:B-1----:R-:W2:Y:S01]  /*f7f0*/  LDL.LU R2, [R1+0x188] ;  /* 0x0001880001027983 */ /* 0x002ea20000300800 */
[----:B------:R-:W-:Y:S01]  /*f800*/  BSSY B1, `(.L_x_68) ;  /* 0x000000b000017945 */ /* 0x000fe20003800000 */
[----:B--2---:R-:W-:-:S05]  /*f810*/  @!P4 IMAD R2, R2, R17, R4 ;  /* 0x000000110202c224 */ /* 0x004fca00078e0204 */
[----:B------:R1:W-:Y:S04]  /*f820*/  @!P4 STG.E.U8 desc[UR56][R22.64], R2 ;  /* 0x000000021600c986 */ /* 0x0003e8000c101138 */
[----:B-1----:R1:W5:Y:S01]  /*f830*/  LDL.LU R2, [R1+0x20c] ;  /* 0x00020c0001027983 */ /* 0x0023620000300800 */
[----:B------:R-:W-:-:S13]  /*f840*/  ISETP.LT.OR P4, PT, R0, 0x2, !P1 ;  /* 0x000000020000780c */ /* 0x000fda0004f81670 */
[----:B------:R-:W-:-:S04]  /*f850*/  @!P4 IADD3 R22, P5, R8, UR40, RZ ;  /* 0x000000280816cc10 */ /* 0x000fc8000ffbe0ff */
[----:B------:R-:W-:Y:S01]  /*f860*/  @!P4 IADD3.X R23, R9, UR39, RZ, P5, !PT ;  /* 0x000000270917cc10 */ /* 0x000fe2000affe4ff */
[----:B-1----:R-:W-:Y:S08]  /*f870*/  @P4 BRA `(.L_x_69) ;  /* 0x00000000000c4947 */ /* 0x002ff00003800000 */
[----:B-----5:R-:W2:Y:S02]  /*f880*/  LDG.E.U8 R16, desc[UR56][R12.64+0x1] ;  /* 0x000001380c107981 */ /* 0x020ea4000c1e1100 */
[----:B--2---:R-:W-:-:S05]  /*f890*/  PRMT R4, R16, 0x8880, RZ ;  /* 0x0000888010047816 */ /* 0x004fca00000000ff */
[----:B------:R-:W-:-:S07]  /*f8a0*/  IMAD R4, R4, R18, RZ ;  /* 0x0000001204047224 */ /* 0x000fce00078e02ff */
.L_x_69:
[----:B------:R-:W-:Y:S05]  /*f8b0*/  BSYNC B1 ;  /* 0x0000000000017941 */ /* 0x000fea0003800000 */
.L_x_68:
[----:B-----5:R1:W-:Y:S04]  /*f8c0*/  STL [R1+0x20c], R2 ;  /* 0x00020c0201007387 */ /* 0x0203e80000100800 */
[----:B-1----:R-:W2:Y:S01]  /*f8d0*/  LDL.LU R2, [R1+0x18c] ;  /* 0x00018c0001027983 */ /* 0x002ea20000300800 */
[----:B------:R-:W-:Y:S01]  /*f8e0*/  BSSY B1, `(.L_x_70) ;  /* 0x0000009000017945 */ /* 0x000fe20003800000 */
[----:B--2---:R-:W-:-:S05]  /*f8f0*/  @!P4 IMAD R2, R2, R17, R4 ;  /* 0x000000110202c224 */ /* 0x004fca00078e0204 */
[----:B------:R1:W-:Y:S04]  /*f900*/  @!P4 STG.E.U8 desc[UR56][R22.64+0x1], R2 ;  /* 0x000001021600c986 */ /* 0x0003e8000c101138 */
[----:B-1----:R1:W5:Y:S01]  /*f910*/  LDL.LU R2, [R1+0x20c] ;  /* 0x00020c0001027983 */ /* 0x0023620000300800 */
[----:B------:R-:W-:-:S13]  /*f920*/  ISETP.LT.OR P4, PT, R0, 0x9, !P2 ;  /* 0x000000090000780c */ /* 0x000fda0005781670 */
[----:B-1----:R-:W-:Y:S05]  /*f930*/  @P4 BRA `(.L_x_71) ;  /* 0x00000000000c4947 */ /* 0x002fea0003800000 */
[----:B------:R-:W2:Y:S02]  /*f940*/  LDG.E.U8 R16, desc[UR56][R14.64+0x8] ;  /* 0x000008380e107981 */ /* 0x000ea4000c1e1100 */
[----:B--2---:R-:W-:-:S05]  /*f950*/  PRMT R4, R16, 0x8880, RZ ;  /* 0x0000888010047816 */ /* 0x004fca00000000ff */
[----:B------:R-:W-:-:S07]  /*f960*/  IMAD R4, R4, R18, RZ ;  /* 0x0000001204047224 */ /* 0x000fce00078e02ff */
.L_x_71:
[----:B------:R-:W-:Y:S05]  /*f970*/  BSYNC B1 ;  /* 0x0000000000017941 */ /* 0x000fea0003800000 */
.L_x_70:
[----:B------:R-:W2:Y:S01]  /*f980*/  LDL.LU R22, [R1+0x190] ;  /* 0x0001900001167983 */ /* 0x000ea20000300800 */
[----:B------:R-:W-:-:S03]  /*f990*/  IMAD.MOV.U32 R23, RZ, RZ, R9 ;  /* 0x000000ffff177224 */ /* 0x000fc600078e0009 */
[----:B-----5:R2:W-:Y:S02]  /*f9a0*/  STL [R1+0x20c], R2 ;  /* 0x00020c0201007387 */ /* 0x0205e40000100800 */
[----:B--2---:R-:W-:Y:S02]  /*f9b0*/  @!P4 IMAD R2, R22, R17, R4 ;  /* 0x000000111602c224 */ /* 0x004fe400078e0204 */
[----:B------:R-:W-:-:S05]  /*f9c0*/  IMAD.MOV.U32 R22, RZ, RZ, R8 ;  /* 0x000000ffff167224 */ /* 0x000fca00078e0008 */
[----:B------:R1:W-:Y:S04]  /*f9d0*/  @!P4 STG.E.U8 desc[UR56][R22.64+0x8], R2 ;  /* 0x000008021600c986 */ /* 0x0003e8000c101138 */
[----:B-1----:R1:W5:Y:S01]  /*f9e0*/  LDL.LU R2, [R1+0x20c] ;  /* 0x00020c0001027983 */ /* 0x0023620000300800 */
[----:B------:R-:W-:Y:S01]  /*f9f0*/  ISETP.LT.OR P4, PT, R0, 0xa, !P2 ;  /* 0x0000000a0000780c */ /* 0x000fe20005781670 */
[----:B------:R-:W-:-:S12]  /*fa00*/  BSSY B1, `(.L_x_72) ;  /* 0x0000005000017945 */ /* 0x000fd80003800000 */
[----:B-1----:R-:W-:Y:S05]  /*fa10*/  @P4 BRA `(.L_x_73) ;  /* 0x00000000000c4947 */ /* 0x002fea0003800000 */
[----:B------:R-:W2:Y:S02]  /*fa20*/  LDG.E.U8 R16, desc[UR56][R14.64+0x9] ;  /* 0x000009380e107981 */ /* 0x000ea4000c1e1100 */
[----:B--2---:R-:W-:-:S05]  /*fa30*/  PRMT R4, R16, 0x8880, RZ ;  /* 0x0000888010047816 */ /* 0x004fca00000000ff */
[----:B------:R-:W-:-:S07]  /*fa40*/  IMAD R4, R4, R18, RZ ;  /* 0x0000001204047224 */ /* 0x000fce00078e02ff */
.L_x_73:
[----:B------:R-:W-:Y:S05]  /*fa50*/  BSYNC B1 ;  /* 0x0000000000017941 */ /* 0x000fea0003800000 */
.L_x_72:
        /* <DEDUP_REMOVED lines=11> */
.L_x_75:
[----:B------:R-:W-:Y:S05]  /*fb10*/  BSYNC B1 ;  /* 0x0000000000017941 */ /* 0x000fea0003800000 */
.L_x_74:
[----:B------:R-:W-:Y:S04]  /*fb20*/  STL.64 [R1+0x218], R10 ;  /* 0x0002180a01007387 */ /* 0x000fe80000100a00 */
[----:B------:R1:W-:Y:S04]  /*fb30*/  STL [R1+0x210], R6 ;  /* 0x0002100601007387 */ /* 0x0003e80000100800 */
[----:B-1----:R-:W2:Y:S04]  /*fb40*/  LDL.LU R6, [R1+0x200] ;  /* 0x0002000001067983 */ /* 0x002ea80000300800 */
[----:B------:R1:W-:Y:S04]  /*fb50*/  STL [R1+0x20c], R5 ;  /* 0x00020c0501007387 */ /* 0x0003e80000100800 */
[----:B-1----:R-:W3:Y:S01]  /*fb60*/  LDL.LU R5, [R1+0x198] ;  /* 0x0001980001057983 */ /* 0x002ee20000300800 */
[----:B------:R-:W-:Y:S01]  /*fb70*/  ISETP.LT.OR P5, PT, R0, 0x11, !P1 ;  /* 0x000000110000780c */ /* 0x000fe20004fa1670 */
[----:B------:R-:W-:Y:S01]  /*fb80*/  IMAD.U32 R11, RZ, RZ, UR40 ;  /* 0x00000028ff0b7e24 */ /* 0x000fe2000f8e00ff */
[----:B--2---:R-:W-:-:S04]  /*fb90*/  LOP3.LUT R6, R6, 0xfffffbff, RZ, 0xc0, !PT ;  /* 0xfffffbff06067812 */ /* 0x004fc800078ec0ff */
[----:B------:R-:W-:-:S07]  /*fba0*/  @P0 LOP3.LUT R6, R6, 0x400, RZ, 0xfc, !PT ;  /* 0x0000040006060812 */ /* 0x000fce00078efcff */
[----:B-----5:R-:W-:Y:S01]  /*fbb0*/  @!P5 IADD3 R10, P0, P6, R11, UR38, R2 ;  /* 0x000000260b0adc10 */ /* 0x020fe2000fe1e002 */
[----:B------:R-:W-:Y:S01]  /*fbc0*/  IMAD.U32 R11, RZ, RZ, UR39 ;  /* 0x00000027ff0b7e24 */ /* 0x000fe2000f8e00ff */
[----:B------:R-:W-:Y:S04]  /*fbd0*/  STL [R1+0x200], R6 ;  /* 0x0002000601007387 */ /* 0x000fe80000100800 */
[----:B------:R-:W-:Y:S02]  /*fbe0*/  @!P5 IADD3.X R11, R11, UR37, R3, P0, P6 ;  /* 0x000000250b0bdc10 */ /* 0x000fe400087ec403 */
[----:B------:R-:W-:Y:S01]  /*fbf0*/  @!P4 IADD3 R8, P6, R8, UR40, RZ ;  /* 0x000000280808cc10 */ /* 0x000fe2000ffde0ff */
[----:B---3--:R-:W-:Y:S01]  /*fc00*/  @!P4 IMAD R5, R5, R17, R4 ;  /* 0x000000110505c224 */ /* 0x008fe200078e0204 */
[----:B------:R-:W-:Y:S01]  /*fc10*/  LOP3.LUT P0, RZ, R6, 0x400, RZ, 0xc0, !PT ;  /* 0x0000040006ff7812 */ /* 0x000fe2000780c0ff */
[----:B------:R1:W-:Y:S01]  /*fc20*/  @!P5 STL.64 [R1+0x188], R10 ;  /* 0x0001880a0100d387 */ /* 0x0003e20000100a00 */
[----:B------:R-:W-:-:S05]  /*fc30*/  @!P4 IADD3.X R9, R9, UR39, RZ, P6, !PT ;  /* 0x000000270909cc10 */ /* 0x000fca000b7fe4ff */
[----:B------:R2:W-:Y:S04]  /*fc40*/  @!P4 STG.E.U8 desc[UR56][R8.64+0x8], R5 ;  /* 0x000008050800c986 */ /* 0x0005e8000c101138 */
[----:B-1----:R1:W5:Y:S04]  /*fc50*/  LDL.LU.64 R10, [R1+0x218] ;  /* 0x00021800010a7983 */ /* 0x0023680000300a00 */
[----:B------:R1:W5:Y:S04]  /*fc60*/  LDL.LU R6, [R1+0x210] ;  /* 0x0002100001067983 */ /* 0x0003680000300800 */
[----:B--2---:R1:W5:Y:S01]  /*fc70*/  LDL.LU R5, [R1+0x20c] ;  /* 0x00020c0001057983 */ /* 0x0043620000300800 */
[----:B------:R-:W-:Y:S04]  /*fc80*/  BSSY B1, `(.L_x_76) ;  /* 0x0000005000017945 */ /* 0x000fe80003800000 */
[----:B------:R-:W-:Y:S05]  /*fc90*/  @P3 BRA `(.L_x_77) ;  /* 0x00000000000c3947 */ /* 0x000fea0003800000 */
[----:B------:R-:W2:Y:S02]  /*fca0*/  LDG.E.U8 R16, desc[UR56][R12.64+0x9] ;  /* 0x000009380c107981 */ /* 0x000ea4000c1e1100 */
[----:B--2---:R-:W-:-:S05]  /*fcb0*/  PRMT R4, R16, 0x8880, RZ ;  /* 0x0000888010047816 */ /* 0x004fca00000000ff */
[----:B------:R-:W-:-:S07]  /*fcc0*/  IMAD R4, R4, R18, RZ ;  /* 0x0000001204047224 */ /* 0x000fce00078e02ff */
.L_x_77:
[----:B------:R-:W-:Y:S05]  /*fcd0*/  BSYNC B1 ;  /* 0x0000000000017941 */ /* 0x000fea0003800000 */
.L_x_76:
[----:B------:R-:W2:Y:S04]  /*fce0*/  LDL.LU R8, [R1+0x19c] ;  /* 0x00019c0001087983 */ /* 0x000ea80000300800 */
[----:B------:R3:W-:Y:S04]  /*fcf0*/  STL.64 [R1+0x210], R2 ;  /* 0x0002100201007387 */ /* 0x0007e80000100a00 */
[----:B---3--:R-:W3:Y:S01]  /*fd00*/  LDL.LU.64 R2, [R1+0x1c0] ;  /* 0x0001c00001027983 */ /* 0x008ee20000300a00 */
[----:B--2---:R-:W-:-:S05]  /*fd10*/  @!P3 IMAD R8, R8, R17, R4 ;  /* 0x000000110808b224 */ /* 0x004fca00078e0204 */
[----:B---3--:R2:W-:Y:S04]  /*fd20*/  @!P3 STG.E.U8 desc[UR56][R2.64+0x9], R8 ;  /* 0x000009080200b986 */ /* 0x0085e8000c101138 */
[----:B--2---:R2:W5:Y:S01]  /*fd30*/  LDL.LU.64 R2, [R1+0x210] ;  /* 0x0002100001027983 */ /* 0x0045620000300a00 */
[----:B------:R-:W-:Y:S01]  /*fd40*/  ISETP.LT.OR P3, PT, R0, 0x11, !P2 ;  /* 0x000000110000780c */ /* 0x000fe20005761670 */
[----:B------:R-:W-:-:S12]  /*fd50*/  BSSY B1, `(.L_x_78) ;  /* 0x0000005000017945 */ /* 0x000fd80003800000 */
[----:B--2---:R-:W-:Y:S05]  /*fd60*/  @P3 BRA `(.L_x_79) ;  /* 0x00000000000c3947 */ /* 0x004fea0003800000 */
[----:B------:R-:W2:Y:S02]  /*fd70*/  LDG.E.U8 R16, desc[UR56][R14.64+0x10] ;  /* 0x000010380e107981 */ /* 0x000ea4000c1e1100 */
[----:B--2---:R-:W-:-:S05]  /*fd80*/  PRMT R4, R16, 0x8880, RZ ;  /* 0x0000888010047816 */ /* 0x004fca00000000ff */
[----:B------:R-:W-:-:S07]  /*fd90*/  IMAD R4, R4, R18, RZ ;  /* 0x0000001204047224 */ /* 0x000fce00078e02ff */
.L_x_79:
[----:B------:R-:W-:Y:S05]  /*fda0*/  BSYNC B1 ;  /* 0x0000000000017941 */ /* 0x000fea0003800000 */
.L_x_78:
[----:B------:R-:W2:Y:S01]  /*fdb0*/  LDL.LU R8, [R1+0x1a0] ;  /* 0x0001a00001087983 */ /* 0x000ea20000300800 */
[----:B------:R-:W-:Y:S01]  /*fdc0*/  BSSY B1, `(.L_x_80) ;  /* 0x0000008000017945 */ /* 0x000fe20003800000 */
[----:B--2---:R-:W-:-:S05]  /*fdd0*/  @!P3 IMAD R8, R8, R17, R4 ;  /* 0x000000110808b224 */ /* 0x004fca00078e0204 */
[----:B------:R2:W-:Y:S01]  /*fde0*/  @!P3 STG.E.U8 desc[UR56][R22.64+0x10], R8 ;  /* 0x000010081600b986 */ /* 0x0005e2000c101138 */
[----:B------:R-:W-:-:S13]  /*fdf0*/  ISETP.LT.OR P3, PT, R0, 0x12, !P2 ;  /* 0x000000120000780c */ /* 0x000fda0005761670 */
[----:B--2---:R-:W-:Y:S05]  /*fe00*/  @P3 BRA `(.L_x_81) ;  /* 0x00000000000c3947 */ /* 0x004fea0003800000 */
[----:B------:R-:W2:Y:S02]  /*fe10*/  LDG.E.U8 R16, desc[UR56][R14.64+0x11] ;  /* 0x000011380e107981 */ /* 0x000ea4000c1e1100 */
[----:B--2---:R-:W-:-:S05]  /*fe20*/  PRMT R4, R16, 0x8880, RZ ;  /* 0x0000888010047816 */ /* 0x004fca00000000ff */
[----:B------:R-:W-:-:S07]  /*fe30*/  IMAD R4, R4, R18, RZ ;  /* 0x0000001204047224 */ /* 0x000fce00078e02ff */
.L_x_81:
[----:B------:R-:W-:Y:S05]  /*fe40*/  BSYNC B1 ;  /* 0x0000000000017941 */ /* 0x000fea0003800000 */
.L_x_80:
[----:B-----5:R2:W-:Y:S04]  /*fe50*/  STL [R1+0x210], R6 ;  /* 0x0002100601007387 */ /* 0x0205e80000100800 */
[----:B--2---:R-:W2:Y:S04]  /*fe60*/  LDL.LU R6, [R1+0x200] ;  /* 0x0002000001067983 */ /* 0x004ea80000300800 */
[----:B------:R3:W-:Y:S04]  /*fe70*/  STL [R1+0x20c], R5 ;  /* 0x00020c0501007387 */ /* 0x0007e80000100800 */
[----:B---3--:R-:W3:Y:S01]  /*fe80*/  LDL.LU R5, [R1+0x1a4] ;  /* 0x0001a40001057983 */ /* 0x008ee20000300800 */
[----:B------:R-:W-:Y:S01]  /*fe90*/  ISETP.LT.OR P4, PT, R0, 0x12, !P1 ;  /* 0x000000120000780c */ /* 0x000fe20004f81670 */
[----:B------:R-:W-:-:S02]  /*fea0*/  IMAD.U32 R8, RZ, RZ, UR40 ;  /* 0x00000028ff087e24 */ /* 0x000fc4000f8e00ff */
[----:B------:R-:W-:Y:S01]  /*feb0*/  IMAD.U32 R9, RZ, RZ, UR39 ;  /* 0x00000027ff097e24 */ /* 0x000fe2000f8e00ff */
[----:B--2---:R-:W-:-:S04]  /*fec0*/  LOP3.LUT R6, R6, 0xfffffbff, RZ, 0xc0, !PT ;  /* 0xfffffbff06067812 */ /* 0x004fc800078ec0ff */
[----:B------:R-:W-:-:S05]  /*fed0*/  @P0 LOP3.LUT R6, R6, 0x400, RZ, 0xfc, !PT ;  /* 0x0000040006060812 */ /* 0x000fca00078efcff */
[----:B------:R-:W-:Y:S01]  /*fee0*/  @!P4 IADD3 R8, P0, P6, R8, UR38, R2 ;  /* 0x000000260808cc10 */ /* 0x000fe2000fe1e002 */
[----:B------:R2:W-:Y:S03]  /*fef0*/  STL [R1+0x200], R6 ;  /* 0x0002000601007387 */ /* 0x0005e60000100800 */
[----:B------:R-:W-:Y:S02]  /*ff00*/  @!P4 IADD3.X R9, R9, UR37, R3, P0, P6 ;  /* 0x000000250909cc10 */ /* 0x000fe400087ec403 */
[----:B------:R-:W-:Y:S01]  /*ff10*/  LOP3.LUT P0, RZ, R6, 0x400, RZ, 0xc0, !PT ;  /* 0x0000040006ff7812 */ /* 0x000fe2000780c0ff */
[----:B---3--:R-:W-:Y:S01]  /*ff20*/  @!P3 IMAD R5, R5, R17, R4 ;  /* 0x000000110505b224 */ /* 0x008fe200078e0204 */
[----:B--2---:R2:W5:Y:S04]  /*ff30*/  LDL.LU R6, [R1+0x210] ;  /* 0x0002100001067983 */ /* 0x0045680000300800 */
[----:B------:R3:W-:Y:S04]  /*ff40*/  @!P3 STG.E.U8 desc[UR56][R22.64+0x11], R5 ;  /* 0x000011051600b986 */ /* 0x0007e8000c101138 */
[----:B---3--:R2:W5:Y:S01]  /*ff50*/  LDL.LU R5, [R1+0x20c] ;  /* 0x00020c0001057983 */ /* 0x0085620000300800 */
[----:B------:R-:W-:Y:S04]  /*ff60*/  BSSY B1, `(.L_x_82) ;  /* 0x0000005000017945 */ /* 0x000fe80003800000 */
[----:B------:R-:W-:Y:S05]  /*ff70*/  @P5 BRA `(.L_x_83) ;  /* 0x00000000000c5947 */ /* 0x000fea0003800000 */
[----:B------:R-:W3:Y:S02]  /*ff80*/  LDG.E.U8 R16, desc[UR56][R12.64+0x10] ;  /* 0x000010380c107981 */ /* 0x000ee4000c1e1100 */
[----:B---3--:R-:W-:-:S05]  /*ff90*/  PRMT R4, R16, 0x8880, RZ ;  /* 0x0000888010047816 */ /* 0x008fca00000000ff */
[----:B------:R-:W-:-:S07]  /*ffa0*/  IMAD R4, R4, R18, RZ ;  /* 0x0000001204047224 */ /* 0x000fce00078e02ff */
.L_x_83:
[----:B------:R-:W-:Y:S05]  /*ffb0*/  BSYNC B1 ;  /* 0x0000000000017941 */ /* 0x000fea0003800000 */
.L_x_82:
[----:B------:R-:W-:Y:S04]  /*ffc0*/  STL.64 [R1+0x220], R10 ;  /* 0x0002200a01007387 */ /* 0x000fe80000100a00 */
[----:B------:R3:W-:Y:S04]  /*ffd0*/  STL [R1+0x218], R8 ;  /* 0x0002180801007387 */ /* 0x0007e80000100800 */
[----:B---3--:R-:W3:Y:S04]  /*ffe0*/  LDL.LU R8, [R1+0x200] ;  /* 0x0002000001087983 */ /* 0x008ee80000300800 */
[----:B-----5:R4:W-:Y:S04]  /*fff0*/  STL.64 [R1+0x210], R6 ;  /* 0x0002100601007387 */ /* 0x0209e80000100a00 */
[----:B----4-:R-:W4:Y:S04]  /*10000*/  LDL.LU.64 R6, [R1+0x188] ;  /* 0x0001880001067983 */ /* 0x010f280000300a00 */
[----:B------:R0:W-:Y:S04]  /*10010*/  STL [R1+0x20c], R5 ;  /* 0x00020c0501007387 */ /* 0x0001e80000100800 */
[----:B0-----:R-:W2:Y:S01]  /*10020*/  LDL.LU R5, [R1+0x1a8] ;  /* 0x0001a80001057983 */ /* 0x001ea20000300800 */
[----:B------:R-:W-:Y:S01]  /*10030*/  ISETP.LT.OR P3, PT, R0, 0x19, !P1 ;  /* 0x000000190000780c */ /* 0x000fe20004f61670 */
[----:B------:R-:W-:Y:S01]  /*10040*/  IMAD.U32 R11, RZ, RZ, UR40 ;  /* 0x00000028ff0b7e24 */ /* 0x000fe2000f8e00ff */
[----:B---3--:R-:W-:-:S04]  /*10050*/  LOP3.LUT R8, R8, 0xfffffbff, RZ, 0xc0, !PT ;  /* 0xfffffbff08087812 */ /* 0x008fc800078ec0ff */
[----:B------:R-:W-:-:S07]  /*10060*/  @P0 LOP3.LUT R8, R8, 0x400, RZ, 0xfc, !PT ;  /* 0x0000040008080812 */ /* 0x000fce00078efcff */
[----:B------:R-:W-:Y:S01]  /*10070*/  @!P3 IADD3 R10, P0, P6, R11, UR38, R2 ;  /* 0x000000260b0abc10 */ /* 0x000fe2000fe1e002 */
[----:B------:R-:W-:Y:S01]  /*10080*/  IMAD.U32 R11, RZ, RZ, UR39 ;  /* 0x00000027ff0b7e24 */ /* 0x000fe2000f8e00ff */
[----:B------:R-:W-:Y:S04]  /*10090*/  STL [R1+0x200], R8 ;  /* 0x0002000801007387 */ /* 0x000fe80000100800 */
[----:B------:R-:W-:Y:S02]  /*100a0*/  @!P3 IADD3.X R11, R11, UR37, R3, P0, P6 ;  /* 0x000000250b0bbc10 */ /* 0x000fe400087ec403 */
[----:B------:R-:W-:-:S03]  /*100b0*/  LOP3.LUT P0, RZ, R8, 0x400, RZ, 0xc0, !PT ;  /* 0x0000040008ff7812 */ /* 0x000fc6000780c0ff */
[----:B------:R0:W-:Y:S04]  /*100c0*/  @!P3 STL.64 [R1+0x180], R10 ;  /* 0x0001800a0100b387 */ /* 0x0001e80000100a00 */
[----:B0-----:R0:W5:Y:S01]  /*100d0*/  LDL.LU.64 R10, [R1+0x220] ;  /* 0x00022000010a7983 */ /* 0x0011620000300a00 */
[----:B--2---:R-:W-:-:S03]  /*100e0*/  @!P5 IMAD R5, R5, R17, R4 ;  /* 0x000000110505d224 */ /* 0x004fc600078e0204 */
[----:B------:R0:W5:Y:S04]  /*100f0*/  LDL.LU R8, [R1+0x218] ;  /* 0x0002180001087983 */ /* 0x0001680000300800 */
[----:B----4-:R2:W-:Y:S04]  /*10100*/  @!P5 STG.E.U8 desc[UR56][R6.64+0x10], R5 ;  /* 0x000010050600d986 */ /* 0x0105e8000c101138 */
[----:B--2---:R0:W5:Y:S04]  /*10110*/  LDL.LU.64 R6, [R1+0x210] ;  /* 0x0002100001067983 */ /* 0x0041680000300a00 */
[----:B------:R0:W5:Y:S01]  /*10120*/  LDL.LU R5, [R1+0x20c] ;  /* 0x00020c0001057983 */ /* 0x0001620000300800 */
[----:B------:R-:W-:Y:S04]  /*10130*/  BSSY B1, `(.L_x_84) ;  /* 0x0000005000017945 */ /* 0x000fe80003800000 */
[----:B------:R-:W-:Y:S05]  /*10140*/  @P4 BRA `(.L_x_85) ;  /* 0x00000000000c4947 */ /* 0x000fea0003800000 */
[----:B------:R-:W2:Y:S02]  /*10150*/  LDG.E.U8 R16, desc[UR56][R12.64+0x11] ;  /* 0x000011380c107981 */ /* 0x000ea4000c1e1100 */
[----:B--2---:R-:W-:-:S05]  /*10160*/  PRMT R4, R16, 0x8880, RZ ;  /* 0x0000888010047816 */ /* 0x004fca00000000ff */
[----:B------:R-:W-:-:S07]  /*10170*/  IMAD R4, R4, R18, RZ ;  /* 0x0000001204047224 */ /* 0x000fce00078e02ff */
.L_x_85:
[----:B------:R-:W-:Y:S05]  /*10180*/  BSYNC B1 ;  /* 0x0000000000017941 */ /* 0x000fea0003800000 */
.L_x_84:
[----:B------:R2:W-:Y:S04]  /*10190*/  STL [R1+0x20c], R2 ;  /* 0x00020c0201007387 */ /* 0x0005e80000100800 */
[----:B--2---:R-:W2:Y:S01]  /*101a0*/  LDL.LU R2, [R1+0x1ac] ;  /* 0x0001ac0001027983 */ /* 0x004ea20000300800 */
[----:B------:R-:W-:Y:S01]  /*101b0*/  BSSY B1, `(.L_x_86) ;  /* 0x0000009000017945 */ /* 0x000fe20003800000 */
[----:B--2---:R-:W-:-:S05]  /*101c0*/  @!P4 IMAD R2, R2, R17, R4 ;  /* 0x000000110202c224 */ /* 0x004fca00078e0204 */
[----:B-----5:R2:W-:Y:S04]  /*101d0*/  @!P4 STG.E.U8 desc[UR56][R8.64+0x11], R2 ;  /* 0x000011020800c986 */ /* 0x0205e8000c101138 */
[----:B--2---:R2:W5:Y:S01]  /*101e0*/  LDL.LU R2, [R1+0x20c] ;  /* 0x00020c0001027983 */ /* 0x0045620000300800 */
[----:B------:R-:W-:-:S13]  /*101f0*/  ISETP.LT.OR P4, PT, R0, 0x19, !P2 ;  /* 0x000000190000780c */ /* 0x000fda0005781670 */
[----:B--2---:R-:W-:Y:S05]  /*10200*/  @P4 BRA `(.L_x_87) ;  /* 0x00000000000c4947 */ /* 0x004fea0003800000 */
[----:B------:R-:W2:Y:S02]  /*10210*/  LDG.E.U8 R16, desc[UR56][R14.64+0x18] ;  /* 0x000018380e107981 */ /* 0x000ea4000c1e1100 */
[----:B--2---:R-:W-:-:S05]  /*10220*/  PRMT R4, R16, 0x8880, RZ ;  /* 0x0000888010047816 */ /* 0x004fca00000000ff */
[----:B------:R-:W-:-:S07]  /*10230*/  IMAD R4, R4, R18, RZ ;  /* 0x0000001204047224 */ /* 0x000fce00078e02ff */
.L_x_87:
[----:B------:R-:W-:Y:S05]  /*10240*/  BSYNC B1 ;  /* 0x0000000000017941 */ /* 0x000fea0003800000 */
.L_x_86:
[----:B------:R-:W2:Y:S01]  /*10250*/  LDL.LU R8, [R1+0x1b0] ;  /* 0x0001b00001087983 */ /* 0x000ea20000300800 */
[----:B------:R-:W-:Y:S01]  /*10260*/  ISETP.LT.OR P5, PT, R0, 0x1a, !P2 ;  /* 0x0000001a0000780c */ /* 0x000fe200057a1670 */
[----:B------:R-:W-:Y:S01]  /*10270*/  BSSY B1, `(.L_x_88) ;  /* 0x0000007000017945 */ /* 0x000fe20003800000 */
[----:B--2---:R-:W-:-:S05]  /*10280*/  @!P4 IMAD R8, R8, R17, R4 ;  /* 0x000000110808c224 */ /* 0x004fca00078e0204 */
[----:B------:R2:W-:Y:S06]  /*10290*/  @!P4 STG.E.U8 desc[UR56][R22.64+0x18], R8 ;  /* 0x000018081600c986 */ /* 0x0005ec000c101138 */
[----:B------:R-:W-:Y:S05]  /*102a0*/  @P5 BRA `(.L_x_89) ;  /* 0x00000000000c5947 */ /* 0x000fea0003800000 */
[----:B------:R-:W3:Y:S02]  /*102b0*/  LDG.E.U8 R16, desc[UR56][R14.64+0x19] ;  /* 0x000019380e107981 */ /* 0x000ee4000c1e1100 */
[----:B---3--:R-:W-:-:S05]  /*102c0*/  PRMT R4, R16, 0x8880, RZ ;  /* 0x0000888010047816 */ /* 0x008fca00000000ff */
[----:B------:R-:W-:-:S07]  /*102d0*/  IMAD R4, R4, R18, RZ ;  /* 0x0000001204047224 */ /* 0x000fce00078e02ff */
.L_x_89:
[----:B------:R-:W-:Y:S05]  /*102e0*/  BSYNC B1 ;  /* 0x0000000000017941 */ /* 0x000fea0003800000 */
.L_x_88:
[----:B------:R3:W-:Y:S04]  /*102f0*/  STL [R1+0x214], R10 ;  /* 0x0002140a01007387 */ /* 0x0007e80000100800 */
[----:B---3--:R-:W3:Y:S04]  /*10300*/  LDL.LU R10, [R1+0x200] ;  /* 0x00020000010a7983 */ /* 0x008ee80000300800 */
[----:B------:R4:W-:Y:S04]  /*10310*/  STL [R1+0x210], R7 ;  /* 0x0002100701007387 */ /* 0x0009e80000100800 */
[----:B----4-:R-:W4:Y:S04]  /*10320*/  LDL.LU R7, [R1+0x1b4] ;  /* 0x0001b40001077983 */ /* 0x010f280000300800 */
[----:B------:R0:W-:Y:S04]  /*10330*/  STL [R1+0x20c], R5 ;  /* 0x00020c0501007387 */ /* 0x0001e80000100800 */
[----:B0-----:R-:W4:Y:S01]  /*10340*/  LDL.LU R5, [R1+0x1c8] ;  /* 0x0001c80001057983 */ /* 0x001f220000300800 */
[----:B------:R-:W-:Y:S01]  /*10350*/  ISETP.LT.OR P4, PT, R0, 0x1a, !P1 ;  /* 0x0000001a0000780c */ /* 0x000fe20004f81670 */
[----:B--2---:R-:W-:-:S02]  /*10360*/  IMAD.U32 R8, RZ, RZ, UR40 ;  /* 0x00000028ff087e24 */ /* 0x004fc4000f8e00ff */
[----:B------:R-:W-:Y:S01]  /*10370*/  IMAD.U32 R9, RZ, RZ, UR39 ;  /* 0x00000027ff097e24 */ /* 0x000fe2000f8e00ff */
[----:B---3--:R-:W-:-:S04]  /*10380*/  LOP3.LUT R10, R10, 0xfffffbff, RZ, 0xc0, !PT ;  /* 0xfffffbff0a0a7812 */ /* 0x008fc800078ec0ff */
[----:B------:R-:W-:-:S05]  /*10390*/  @P0 LOP3.LUT R10, R10, 0x400, RZ, 0xfc, !PT ;  /* 0x000004000a0a0812 */ /* 0x000fca00078efcff */
[----:B-----5:R-:W-:Y:S01]  /*103a0*/  @!P4 IADD3 R8, P0, P6, R8, UR38, R2 ;  /* 0x000000260808cc10 */ /* 0x020fe2000fe1e002 */
[----:B------:R0:W-:Y:S03]  /*103b0*/  STL [R1+0x200], R10 ;  /* 0x0002000a01007387 */ /* 0x0001e60000100800 */
[----:B------:R-:W-:Y:S02]  /*103c0*/  @!P4 IADD3.X R9, R9, UR37, R3, P0, P6 ;  /* 0x000000250909cc10 */ /* 0x000fe400087ec403 */
[----:B------:R-:W-:Y:S01]  /*103d0*/  LOP3.LUT P0, RZ, R10, 0x400, RZ, 0xc0, !PT ;  /* 0x000004000aff7812 */ /* 0x000fe2000780c0ff */
[----:B----4-:R-:W-:Y:S01]  /*103e0*/  @!P5 IMAD R7, R7, R17, R4 ;  /* 0x000000110707d224 */ /* 0x010fe200078e0204 */
[----:B0-----:R0:W5:Y:S04]  /*103f0*/  LDL.LU R10, [R1+0x214] ;  /* 0x00021400010a7983 */ /* 0x0011680000300800 */
[----:B------:R2:W-:Y:S01]  /*10400*/  @!P5 STG.E.U8 desc[UR56][R22.64+0x19], R7 ;  /* 0x000019071600d986 */ /* 0x0005e2000c101138 */
[----:B------:R-:W-:-:S03]  /*10410*/  IMAD.WIDE.U32 R236, R5, R6, R236 ;  /* 0x0000000605ec7225 */ /* 0x000fc600078e00ec */
[----:B--2---:R0:W5:Y:S04]  /*10420*/  LDL.LU R7, [R1+0x210] ;  /* 0x0002100001077983 */ /* 0x0041680000300800 */
[----:B------:R0:W5:Y:S01]  /*10430*/  LDL.LU R5, [R1+0x20c] ;  /* 0x00020c0001057983 */ /* 0x0001620000300800 */
[----:B------:R-:W-:Y:S04]  /*10440*/  BSSY B1, `(.L_x_90) ;  /* 0x0000005000017945 */ /* 0x000fe80003800000 */
[----:B------:R-:W-:Y:S05]  /*10450*/  @P3 BRA `(.L_x_91) ;  /* 0x00000000000c3947 */ /* 0x000fea0003800000 */
[----:B------:R-:W2:Y:S02]  /*10460*/  LDG.E.U8 R16, desc[UR56][R12.64+0x18] ;  /* 0x000018380c107981 */ /* 0x000ea4000c1e1100 */
[----:B--2---:R-:W-:-:S05]  /*10470*/  PRMT R4, R16, 0x8880, RZ ;  /* 0x0000888010047816 */ /* 0x004fca00000000ff */
[----:B------:R-:W-:-:S07]  /*10480*/  IMAD R4, R4, R18, RZ ;  /* 0x0000001204047224 */ /* 0x000fce00078e02ff */
.L_x_91:
[----:B------:R-:W-:Y:S05]  /*10490*/  BSYNC B1 ;  /* 0x0000000000017941 */ /* 0x000fea0003800000 */
.L_x_90:
[----:B------:R-:W2:Y:S04]  /*104a0*/  LDL.LU R6, [R1+0x1b8] ;  /* 0x0001b80001067983 */ /* 0x000ea80000300800 */
[----:B------:R3:W-:Y:S04]  /*104b0*/  STL.64 [R1+0x210], R2 ;  /* 0x0002100201007387 */ /* 0x0007e80000100a00 */
[----:B---3--:R-:W3:Y:S01]  /*104c0*/  LDL.LU.64 R2, [R1+0x180] ;  /* 0x0001800001027983 */ /* 0x008ee20000300a00 */
[----:B--2---:R-:W-:-:S05]  /*104d0*/  @!P3 IMAD R6, R6, R17, R4 ;  /* 0x000000110606b224 */ /* 0x004fca00078e0204 */
[----:B---3--:R2:W-:Y:S04]  /*104e0*/  @!P3 STG.E.U8 desc[UR56][R2.64+0x18], R6 ;  /* 0x000018060200b986 */ /* 0x0085e8000c101138 */
[----:B--2---:R2:W5:Y:S01]  /*104f0*/  LDL.LU.64 R2, [R1+0x210] ;  /* 0x0002100001027983 */ /* 0x0045620000300a00 */
[----:B------:R-:W-:Y:S01]  /*10500*/  BSSY B1, `(.L_x_92) ;  /* 0x0000006000017945 */ /* 0x000fe20003800000 */
[----:B------:R-:W-:-:S03]  /*10510*/  IADD3 R6, P3, R236, R234, RZ ;  /* 0x000000eaec067210 */ /* 0x000fc60007f7e0ff */
[----:B------:R-:W-:Y:S10]  /*10520*/  @P4 BRA `(.L_x_93) ;  /* 0x00000000000c4947 */ /* 0x000ff40003800000 */
[----:B------:R-:W3:Y:S02]  /*10530*/  LDG.E.U8 R16, desc[UR56][R12.64+0x19] ;  /* 0x000019380c107981 */ /* 0x000ee4000c1e1100 */
[----:B---3--:R-:W-:-:S05]  /*10540*/  PRMT R4, R16, 0x8880, RZ ;  /* 0x0000888010047816 */ /* 0x008fca00000000ff */
[----:B------:R-:W-:-:S07]  /*10550*/  IMAD R4, R4, R18, RZ ;  /* 0x0000001204047224 */ /* 0x000fce00078e02ff */
.L_x_93:
[----:B------:R-:W-:Y:S05]  /*10560*/  BSYNC B1 ;  /* 0x0000000000017941 */ /* 0x000fea0003800000 */
.L_x_92:
[----:B------:R-:W3:Y:S01]  /*10570*/  LDL.LU R234, [R1+0x1bc] ;  /* 0x0001bc0001ea7983 */ /* 0x000ee20000300800 */
[----:B-----5:R-:W-:Y:S01]  /*10580*/  IADD3.X R7, R235, R237, R7, P3, !PT ;  /* 0x000000edeb077210 */ /* 0x020fe20001ffe407 */
[----:B------:R-:W-:Y:S01]  /*10590*/  BSSY B1, `(.L_x_94) ;  /* 0x000000d000017945 */ /* 0x000fe20003800000 */
[----:B------:R-:W-:Y:S02]  /*105a0*/  ISETP.GE.AND P5, PT, R5, 0x101, PT ;  /* 0x000001010500780c */ /* 0x000fe40003fa6270 */
[----:B------:R-:W-:-:S11]  /*105b0*/  LOP3.LUT R19, R19, 0xfffffffb, RZ, 0xc0, !PT ;  /* 0xfffffffb13137812 */ /* 0x000fd600078ec0ff */
[----:B------:R-:W-:Y:S01]  /*105c0*/  @P5 LOP3.LUT R19, R19, 0x4, RZ, 0xfc, !PT ;  /* 0x0000000413135812 */ /* 0x000fe200078efcff */
[----:B---3--:R-:W-:-:S05]  /*105d0*/  @!P4 IMAD R234, R234, R17, R4 ;  /* 0x00000011eaeac224 */ /* 0x008fca00078e0204 */
[----:B------:R3:W-:Y:S02]  /*105e0*/  @!P4 STG.E.U8 desc[UR56][R8.64+0x19], R234 ;  /* 0x000019ea0800c986 */ /* 0x0007e4000c101138 */
[----:B---3--:R-:W-:-:S04]  /*105f0*/  IADD3 R8, P3, R2, UR42, RZ ;  /* 0x0000002a02087c10 */ /* 0x008fc8000ff7e0ff */
[----:B------:R-:W-:Y:S02]  /*10600*/  IADD3.X R9, R3, UR41, RZ, P3, !PT ;  /* 0x0000002903097c10 */ /* 0x000fe40009ffe4ff */
[----:B------:R-:W-:-:S13]  /*10610*/  ISETP.LT.OR P3, PT, R0, 0x1, !P5 ;  /* 0x000000010000780c */ /* 0x000fda0006f61670 */
[----:B------:R-:W-:Y:S05]  /*10620*/  @P3 BRA `(.L_x_95) ;  /* 0x00000000000c3947 */ /* 0x000fea0003800000 */
[----:B------:R-:W3:Y:S02]  /*10630*/  LDG.E.U8 R16, desc[UR56][R6.64] ;  /* 0x0000003806107981 */ /* 0x000ee4000c1e1100 */
[----:B---3--:R-:W-:-:S05]  /*10640*/  PRMT R4, R16, 0x8880, RZ ;  /* 0x0000888010047816 */ /* 0x008fca00000000ff */
[----:B------:R-:W-:-:S07]  /*10650*/  IMAD R4, R4, R18, RZ ;  /* 0x0000001204047224 */ /* 0x000fce00078e02ff */
.L_x_95:
[----:B------:R-:W-:Y:S05]  /*10660*/  BSYNC B1 ;  /* 0x0000000000017941 */ /* 0x000fea0003800000 */
.L_x_94:
[----:B------:R-:W3:Y:S01]  /*10670*/  LDL.LU R234, [R1+0x140] ;  /* 0x0001400001ea7983 */ /* 0x000ee20000300800 */
[----:B------:R-:W-:Y:S01]  /*10680*/  ISETP.LT.OR P4, PT, R0, 0x2, !P5 ;  /* 0x000000020000780c */ /* 0x000fe20006f81670 */
[----:B------:R-:W-:Y:S01]  /*10690*/  BSSY B1, `(.L_x_96) ;  /* 0x0000007000017945 */ /* 0x000fe20003800000 */
[----:B---3--:R-:W-:-:S05]  /*106a0*/  @!P3 IMAD R234, R234, R17, R4 ;  /* 0x00000011eaeab224 */ /* 0x008fca00078e0204 */
[----:B------:R3:W-:Y:S06]  /*106b0*/  @!P3 STG.E.U8 desc[UR56][R8.64], R234 ;  /* 0x000000ea0800b986 */ /* 0x0007ec000c101138 */
[----:B------:R-:W-:Y:S05]  /*106c0*/  @P4 BRA `(.L_x_97) ;  /* 0x00000000000c4947 */ /* 0x000fea0003800000 */
[----:B------:R-:W4:Y:S02]  /*106d0*/  LDG.E.U8 R16, desc[UR56][R6.64+0x1] ;  /* 0x0000013806107981 */ /* 0x000f24000c1e1100 */
[----:B----4-:R-:W-:-:S05]  /*106e0*/  PRMT R4, R16, 0x8880, RZ ;  /* 0x0000888010047816 */ /* 0x010fca00000000ff */
[----:B------:R-:W-:-:S07]  /*106f0*/  IMAD R4, R4, R18, RZ ;  /* 0x0000001204047224 */ /* 0x000fce00078e02ff */
.L_x_97:
[----:B------:R-:W-:Y:S05]  /*10700*/  BSYNC B1 ;  /* 0x0000000000017941 */ /* 0x000fea0003800000 */
.L_x_96:
[----:B---3--:R-:W3:Y:S01]  /*10710*/  LDL.LU R234, [R1+0x144] ;  /* 0x0001440001ea7983 */ /* 0x008ee20000300800 */
[----:B------:R-:W-:Y:S01]  /*10720*/  ISETP.GE.AND P6, PT, R5, 0x109, PT ;  /* 0x000001090500780c */ /* 0x000fe20003fc6270 */
[----:B------:R-:W-:Y:S01]  /*10730*/  BSSY B1, `(.L_x_98) ;  /* 0x000000c000017945 */ /* 0x000fe20003800000 */
[----:B------:R-:W-:Y:S02]  /*10740*/  LOP3.LUT R19, R19, 0xfffffffe, RZ, 0xc0, !PT ;  /* 0xfffffffe13137812 */ /* 0x000fe400078ec0ff */
[----:B------:R-:W-:-:S09]  /*10750*/  ISETP.LT.OR P3, PT, R0, 0x1, !P6 ;  /* 0x000000010000780c */ /* 0x000fd20007761670 */
[----:B------:R-:W-:-:S04]  /*10760*/  @P6 LOP3.LUT R19, R19, 0x1, RZ, 0xfc, !PT ;  /* 0x0000000113136812 */ /* 0x000fc800078efcff */
[----:B------:R-:W-:-:S04]  /*10770*/  @!P3 IADD3 R236, P5, R8, UR40, RZ ;  /* 0x0000002808ecbc10 */ /* 0x000fc8000ffbe0ff */
[----:B------:R-:W-:Y:S01]  /*10780*/  @!P3 IADD3.X R237, R9, UR39, RZ, P5, !PT ;  /* 0x0000002709edbc10 */ /* 0x000fe2000affe4ff */
[----:B---3--:R-:W-:-:S05]  /*10790*/  @!P4 IMAD R5, R234, R17, R4 ;  /* 0x00000011ea05c224 */ /* 0x008fca00078e0204 */
[----:B------:R3:W-:Y:S01]  /*107a0*/  @!P4 STG.E.U8 desc[UR56][R8.64+0x1], R5 ;  /* 0x000001050800c986 */ /* 0x0007e2000c101138 */
[----:B------:R-:W-:Y:S05]  /*107b0*/  @P3 BRA `(.L_x_99) ;  /* 0x00000000000c3947 */ /* 0x000fea0003800000 */
[----:B------:R-:W4:Y:S02]  /*107c0*/  LDG.E.U8 R16, desc[UR56][R10.64] ;  /* 0x000000380a107981 */ /* 0x000f24000c1e1100 */
[----:B----4-:R-:W-:-:S05]  /*107d0*/  PRMT R4, R16, 0x8880, RZ ;  /* 0x0000888010047816 */ /* 0x010fca00000000ff */
[----:B------:R-:W-:-:S07]  /*107e0*/  IMAD R4, R4, R18, RZ ;  /* 0x0000001204047224 */ /* 0x000fce00078e02ff */
.L_x_99:
[----:B------:R-:W-:Y:S05]  /*107f0*/  BSYNC B1 ;  /* 0x0000000000017941 */ /* 0x000fea0003800000 */
.L_x_98:
[----:B---3--:R-:W3:Y:S01]  /*10800*/  LDL.LU R5, [R1+0x148] ;  /* 0x0001480001057983 */ /* 0x008ee20000300800 */
[----:B------:R-:W-:Y:S01]  /*10810*/  ISETP.LT.OR P4, PT, R0, 0x2, !P6 ;  /* 0x000000020000780c */ /* 0x000fe20007781670 */
[----:B------:R-:W-:-:S12]  /*10820*/  BSSY B1, `(.L_x_100) ;  /* 0x0000009000017945 */ /* 0x000fd80003800000 */
        /* <DEDUP_REMOVED lines=8> */
.L_x_101:
[----:B------:R-:W-:Y:S05]  /*108b0*/  BSYNC B1 ;  /* 0x0000000000017941 */ /* 0x000fea0003800000 */
.L_x_100:
[----:B---3--:R-:W3:Y:S01]  /*108c0*/  LDL.LU R5, [R1+0x14c] ;  /* 0x00014c0001057983 */ /* 0x008ee20000300800 */
[----:B------:R-:W-:Y:S01]  /*108d0*/  LOP3.LUT P5, RZ, R19, 0x4, RZ, 0xc0, !PT ;  /* 0x0000000413ff7812 */ /* 0x000fe200078ac0ff */
[----:B------:R-:W-:Y:S03]  /*108e0*/  BSSY B1, `(.L_x_102) ;  /* 0x0000008000017945 */ /* 0x000fe60003800000 */
[----:B------:R-:W-:Y:S01]  /*108f0*/  ISETP.LT.OR P3, PT, R0, 0x9, !P5 ;  /* 0x000000090000780c */ /* 0x000fe20006f61670 */
[----:B---3--:R-:W-:-:S05]  /*10900*/  @!P4 IMAD R5, R5, R17, R4 ;  /* 0x000000110505c224 */ /* 0x008fca00078e0204 */
[----:B------:R3:W-:Y:S07]  /*10910*/  @!P4 STG.E.U8 desc[UR56][R234.64+0x1], R5 ;  /* 0x00000105ea00c986 */ /* 0x0007ee000c101138 */
[----:B------:R-:W-:Y:S05]  /*10920*/  @P3 BRA `(.L_x_103) ;  /* 0x00000000000c3947 */ /* 0x000fea0003800000 */
[----:B------:R-:W4:Y:S02]  /*10930*/  LDG.E.U8 R16, desc[UR56][R6.64+0x8] ;  /* 0x0000083806107981 */ /* 0x000f24000c1e1100 */
[----:B----4-:R-:W-:-:S05]  /*10940*/  PRMT R4, R16, 0x8880, RZ ;  /* 0x0000888010047816 */ /* 0x010fca00000000ff */
[----:B------:R-:W-:-:S07]  /*10950*/  IMAD R4, R4, R18, RZ ;  /* 0x0000001204047224 */ /* 0x000fce00078e02ff */
.L_x_103:
[----:B------:R-:W-:Y:S05]  /*10960*/  BSYNC B1 ;  /* 0x0000000000017941 */ /* 0x000fea0003800000 */
.L_x_102:
[----:B---3--:R-:W3:Y:S01]  /*10970*/  LDL.LU R5, [R1+0x150] ;  /* 0x0001500001057983 */ /* 0x008ee20000300800 */
[----:B------:R-:W-:Y:S01]  /*10980*/  BSSY B1, `(.L_x_104) ;  /* 0x0000008000017945 */ /* 0x000fe20003800000 */
[----:B---3--:R-:W-:-:S05]  /*10990*/  @!P3 IMAD R5, R5, R17, R4 ;  /* 0x000000110505b224 */ /* 0x008fca00078e0204 */
[----:B------:R3:W-:Y:S01]  /*109a0*/  @!P3 STG.E.U8 desc[UR56][R8.64+0x8], R5 ;  /* 0x000008050800b986 */ /* 0x0007e2000c101138 */
[----:B------:R-:W-:-:S13]  /*109b0*/  ISETP.LT.OR P3, PT, R0, 0xa, !P5 ;  /* 0x0000000a0000780c */ /* 0x000fda0006f61670 */
[----:B---3--:R-:W-:Y:S05]  /*109c0*/  @P3 BRA `(.L_x_105) ;  /* 0x00000000000c3947 */ /* 0x008fea0003800000 */
[----:B------:R-:W3:Y:S02]  /*109d0*/  LDG.E.U8 R16, desc[UR56][R6.64+0x9] ;  /* 0x0000093806107981 */ /* 0x000ee4000c1e1100 */
[----:B---3--:R-:W-:-:S05]  /*109e0*/  PRMT R4, R16, 0x8880, RZ ;  /* 0x0000888010047816 */ /* 0x008fca00000000ff */
[----:B------:R-:W-:-:S07]  /*109f0*/  IMAD R4, R4, R18, RZ ;  /* 0x0000001204047224 */ /* 0x000fce00078e02ff */
.L_x_105:
[----:B------:R-:W-:Y:S05]  /*10a00*/  BSYNC B1 ;  /* 0x0000000000017941 */ /* 0x000fea0003800000 */
.L_x_104:
[----:B------:R-:W3:Y:S01]  /*10a10*/  LDL.LU R5, [R1+0x154] ;  /* 0x0001540001057983 */ /* 0x000ee20000300800 */
[----:B------:R-:W-:Y:S01]  /*10a20*/  BSSY B1, `(.L_x_106) ;  /* 0x000000a000017945 */ /* 0x000fe20003800000 */
[----:B------:R-:W-:Y:S02]  /*10a30*/  IMAD.U32 R236, RZ, RZ, UR40 ;  /* 0x00000028ffec7e24 */ /* 0x000fe4000f8e00ff */
[----:B---3--:R-:W-:-:S05]  /*10a40*/  @!P3 IMAD R5, R5, R17, R4 ;  /* 0x000000110505b224 */ /* 0x008fca00078e0204 */
[----:B------:R3:W-:Y:S01]  /*10a50*/  @!P3 STG.E.U8 desc[UR56][R8.64+0x9], R5 ;  /* 0x000009050800b986 */ /* 0x0007e2000c101138 */
[----:B------:R-:W-:Y:S01]  /*10a60*/  ISETP.LT.OR P3, PT, R0, 0x9, !P6 ;  /* 0x000000090000780c */ /* 0x000fe20007761670 */
[----:B---3--:R-:W-:-:S12]  /*10a70*/  IMAD.U32 R5, RZ, RZ, UR39 ;  /* 0x00000027ff057e24 */ /* 0x008fd8000f8e00ff */
[----:B------:R-:W-:Y:S05]  /*10a80*/  @P3 BRA `(.L_x_107) ;  /* 0x00000000000c3947 */ /* 0x000fea0003800000 */
[----:B------:R-:W3:Y:S02]  /*10a90*/  LDG.E.U8 R16, desc[UR56][R10.64+0x8] ;  /* 0x000008380a107981 */ /* 0x000ee4000c1e1100 */
[----:B---3--:R-:W-:-:S05]  /*10aa0*/  PRMT R4, R16, 0x8880, RZ ;  /* 0x0000888010047816 */ /* 0x008fca00000000ff */
[----:B------:R-:W-:-:S07]  /*10ab0*/  IMAD R4, R4, R18, RZ ;  /* 0x0000001204047224 */ /* 0x000fce00078e02ff */
.L_x_107:
[----:B------:R-:W-:Y:S05]  /*10ac0*/  BSYNC B1 ;  /* 0x0000000000017941 */ /* 0x000fea0003800000 */
.L_x_106:
[----:B------:R-:W-:-:S13]  /*10ad0*/  ISETP.LT.OR P4, PT, R0, 0xa, !P6 ;  /* 0x0000000a0000780c */ /* 0x000fda0007781670 */
[----:B------:R-:W-:-:S04]  /*10ae0*/  @!P4 IADD3 R236, P5, P6, R236, UR42, R2 ;  /* 0x0000002aececcc10 */ /* 0x000fc8000febe002 */
[----:B------:R-:W-:Y:S02]  /*10af0*/  @!P4 IADD3.X R237, R5, UR41, R3, P5, P6 ;  /* 0x0000002905edcc10 */ /* 0x000fe4000afec403 */
[----:B------:R-:W3:Y:S01]  /*10b00*/  LDL.LU R5, [R1+0x158] ;  /* 0x0001580001057983 */ /* 0x000ee20000300800 */
[----:B------:R-:W-:Y:S01]  /*10b10*/  @!P3 IADD3 R234, P5, R8, UR40, RZ ;  /* 0x0000002808eabc10 */ /* 0x000fe2000ffbe0ff */
[----:B------:R-:W-:Y:S03]  /*10b20*/  BSSY B1, `(.L_x_108) ;  /* 0x0000008000017945 */ /* 0x000fe60003800000 */
[----:B------:R-:W-:Y:S01]  /*10b30*/  @!P3 IADD3.X R235, R9, UR39, RZ, P5, !PT ;  /* 0x0000002709ebbc10 */ /* 0x000fe2000affe4ff */
[----:B---3--:R-:W-:-:S05]  /*10b40*/  @!P3 IMAD R5, R5, R17, R4 ;  /* 0x000000110505b224 */ /* 0x008fca00078e0204 */
[----:B------:R3:W-:Y:S01]  /*10b50*/  @!P3 STG.E.U8 desc[UR56][R234.64+0x8], R5 ;  /* 0x00000805ea00b986 */ /* 0x0007e2000c101138 */
[----:B------:R-:W-:Y:S05]  /*10b60*/  @P4 BRA `(.L_x_109) ;  /* 0x00000000000c4947 */ /* 0x000fea0003800000 */
[----:B------:R-:W4:Y:S02]  /*10b70*/  LDG.E.U8 R16, desc[UR56][R10.64+0x9] ;  /* 0x000009380a107981 */ /* 0x000f24000c1e1100 */
[----:B----4-:R-:W-:-:S05]  /*10b80*/  PRMT R4, R16, 0x8880, RZ ;  /* 0x0000888010047816 */ /* 0x010fca00000000ff */
[----:B------:R-:W-:-:S07]  /*10b90*/  IMAD R4, R4, R18, RZ ;  /* 0x0000001204047224 */ /* 0x000fce00078e02ff */
.L_x_109:
[----:B------:R-:W-:Y:S05]  /*10ba0*/  BSYNC B1 ;  /* 0x0000000000017941 */ /* 0x000fea0003800000 */
.L_x_108:
        /* <DEDUP_REMOVED lines=10> */
.L_x_111:
[----:B------:R-:W-:Y:S05]  /*10c50*/  BSYNC B1 ;  /* 0x0000000000017941 */ /* 0x000fea0003800000 */
.L_x_110:
[----:B---3--:R-:W3:Y:S01]  /*10c60*/  LDL.LU R5, [R1+0x160] ;  /* 0x0001600001057983 */ /* 0x008ee20000300800 */
[----:B------:R-:W-:Y:S01]  /*10c70*/  ISETP.LT.OR P4, PT, R0, 0x12, !P5 ;  /* 0x000000120000780c */ /* 0x000fe20006f81670 */
[----:B------:R-:W-:Y:S01]  /*10c80*/  BSSY B1, `(.L_x_112) ;  /* 0x0000009000017945 */ /* 0x000fe20003800000 */
[----:B------:R-:W-:Y:S02]  /*10c90*/  IMAD.U32 R236, RZ, RZ, UR40 ;  /* 0x00000028ffec7e24 */ /* 0x000fe4000f8e00ff */
[----:B---3--:R-:W-:-:S05]  /*10ca0*/  @!P3 IMAD R5, R5, R17, R4 ;  /* 0x000000110505b224 */ /* 0x008fca00078e0204 */
[----:B------:R3:W-:Y:S02]  /*10cb0*/  @!P3 STG.E.U8 desc[UR56][R8.64+0x10], R5 ;  /* 0x000010050800b986 */ /* 0x0007e4000c101138 */
[----:B---3--:R-:W-:Y:S02]  /*10cc0*/  IMAD.U32 R5, RZ, RZ, UR39 ;  /* 0x00000027ff057e24 */ /* 0x008fe4000f8e00ff */
[----:B------:R-:W-:Y:S05]  /*10cd0*/  @P4 BRA `(.L_x_113) ;  /* 0x00000000000c4947 */ /* 0x000fea0003800000 */
[----:B------:R-:W3:Y:S02]  /*10ce0*/  LDG.E.U8 R16, desc[UR56][R6.64+0x11] ;  /* 0x0000113806107981 */ /* 0x000ee4000c1e1100 */
[----:B---3--:R-:W-:-:S05]  /*10cf0*/  PRMT R4, R16, 0x8880, RZ ;  /* 0x0000888010047816 */ /* 0x008fca00000000ff */
[----:B------:R-:W-:-:S07]  /*10d00*/  IMAD R4, R4, R18, RZ ;  /* 0x0000001204047224 */ /* 0x000fce00078e02ff */
.L_x_113:
[----:B------:R-:W-:Y:S05]  /*10d10*/  BSYNC B1 ;  /* 0x0000000000017941 */ /* 0x000fea0003800000 */
.L_x_112:
[----:B------:R-:W3:Y:S01]  /*10d20*/  LDL.LU R234, [R1+0x164] ;  /* 0x0001640001ea7983 */ /* 0x000ee20000300800 */
[----:B------:R-:W-:Y:S01]  /*10d30*/  LOP3.LUT P3, RZ, R19, 0x1, RZ, 0xc0, !PT ;  /* 0x0000000113ff7812 */ /* 0x000fe2000786c0ff */
[----:B------:R-:W-:Y:S03]  /*10d40*/  BSSY B1, `(.L_x_114) ;  /* 0x000000c000017945 */ /* 0x000fe60003800000 */
[----:B------:R-:W-:-:S13]  /*10d50*/  ISETP.LT.OR P3, PT, R0, 0x11, !P3 ;  /* 0x000000110000780c */ /* 0x000fda0005f61670 */
[----:B------:R-:W-:-:S04]  /*10d60*/  @!P3 IADD3 R236, P5, P6, R236, UR42, R2 ;  /* 0x0000002aececbc10 */ /* 0x000fc8000febe002 */
[----:B------:R-:W-:Y:S01]  /*10d70*/  @!P3 IADD3.X R237, R5, UR41, R3, P5, P6 ;  /* 0x0000002905edbc10 */ /* 0x000fe2000afec403 */
[----:B---3--:R-:W-:Y:S02]  /*10d80*/  @!P4 IMAD R5, R234, R17, R4 ;  /* 0x00000011ea05c224 */ /* 0x008fe400078e0204 */
[----:B------:R-:W-:-:S03]  /*10d90*/  IMAD.U32 R234, RZ, RZ, UR40 ;  /* 0x00000028ffea7e24 */ /* 0x000fc6000f8e00ff */
[----:B------:R3:W-:Y:S02]  /*10da0*/  @!P4 STG.E.U8 desc[UR56][R8.64+0x11], R5 ;  /* 0x000011050800c986 */ /* 0x0007e4000c101138 */
[----:B---3--:R-:W-:Y:S01]  /*10db0*/  IMAD.U32 R5, RZ, RZ, UR39 ;  /* 0x00000027ff057e24 */ /* 0x008fe2000f8e00ff */
[----:B------:R-:W-:Y:S06]  /*10dc0*/  @P3 BRA `(.L_x_115) ;  /* 0x00000000000c3947 */ /* 0x000fec0003800000 */
[----:B------:R-:W3:Y:S02]  /*10dd0*/  LDG.E.U8 R16, desc[UR56][R10.64+0x10] ;  /* 0x000010380a107981 */ /* 0x000ee4000c1e1100 */
[----:B---3--:R-:W-:-:S05]  /*10de0*/  PRMT R4, R16, 0x8880, RZ ;  /* 0x0000888010047816 */ /* 0x008fca00000000ff */
[----:B------:R-:W-:-:S07]  /*10df0*/  IMAD R4, R4, R18, RZ ;  /* 0x0000001204047224 */ /* 0x000fce00078e02ff */
.L_x_115:
[----:B------:R-:W-:Y:S05]  /*10e00*/  BSYNC B1 ;  /* 0x0000000000017941 */ /* 0x000fea0003800000 */
.L_x_114:
[----:B------:R-:W-:-:S04]  /*10e10*/  LOP3.LUT P4, RZ, R19, 0x1, RZ, 0xc0, !PT ;  /* 0x0000000113ff7812 */ /* 0x000fc8000788c0ff */
[----:B------:R-:W-:-:S13]  /*10e20*/  ISETP.LT.OR P4, PT, R0, 0x12, !P4 ;  /* 0x000000120000780c */ /* 0x000fda0006781670 */
[----:B------:R-:W-:-:S04]  /*10e30*/  @!P4 IADD3 R234, P5, P6, R234, UR42, R2 ;  /* 0x0000002aeaeacc10 */ /* 0x000fc8000febe002 */
[----:B------:R-:W-:Y:S02]  /*10e40*/  @!P4 IADD3.X R235, R5, UR41, R3, P5, P6 ;  /* 0x0000002905ebcc10 */ /* 0x000fe4000afec403 */
[----:B------:R-:W3:Y:S01]  /*10e50*/  LDL.LU R5, [R1+0x168] ;  /* 0x0001680001057983 */ /* 0x000ee20000300800 */
[----:B------:R-:W-:Y:S01]  /*10e60*/  BSSY B1, `(.L_x_116) ;  /* 0x0000007000017945 */ /* 0x000fe20003800000 */
[----:B---3--:R-:W-:-:S05]  /*10e70*/  @!P3 IMAD R5, R5, R17, R4 ;  /* 0x000000110505b224 */ /* 0x008fca00078e0204 */
[----:B------:R3:W-:Y:S01]  /*10e80*/  @!P3 STG.E.U8 desc[UR56][R236.64+0x10], R5 ;  /* 0x00001005ec00b986 */ /* 0x0007e2000c101138 */
[----:B------:R-:W-:Y:S05]  /*10e90*/  @P4 BRA `(.L_x_117) ;  /* 0x00000000000c4947 */ /* 0x000fea0003800000 */
[----:B------:R-:W4:Y:S02]  /*10ea0*/  LDG.E.U8 R16, desc[UR56][R10.64+0x11] ;  /* 0x000011380a107981 */ /* 0x000f24000c1e1100 */
[----:B----4-:R-:W-:-:S05]  /*10eb0*/  PRMT R4, R16, 0x8880, RZ ;  /* 0x0000888010047816 */ /* 0x010fca00000000ff */
[----:B------:R-:W-:-:S07]  /*10ec0*/  IMAD R4, R4, R18, RZ ;  /* 0x0000001204047224 */ /* 0x000fce00078e02ff */
.L_x_117:
[----:B------:R-:W-:Y:S05]  /*10ed0*/  BSYNC B1 ;  /* 0x0000000000017941 */ /* 0x000fea0003800000 */
.L_x_116:
        /* <DEDUP_REMOVED lines=10> */
.L_x_119:
[----:B------:R-:W-:Y:S05]  /*10f80*/  BSYNC B1 ;  /* 0x0000000000017941 */ /* 0x000fea0003800000 */
.L_x_118:
        /* <DEDUP_REMOVED lines=11> */
.L_x_121:
[----:B------:R-:W-:Y:S05]  /*11040*/  BSYNC B1 ;  /* 0x0000000000017941 */ /* 0x000fea0003800000 */
.L_x_120:
[----:B------:R-:W3:Y:S01]  /*11050*/  LDL.LU R234, [R1+0x174] ;  /* 0x0001740001ea7983 */ /* 0x000ee20000300800 */
[----:B------:R-:W-:Y:S01]  /*11060*/  LOP3.LUT P3, RZ, R19, 0x1, RZ, 0xc0, !PT ;  /* 0x0000000113ff7812 */ /* 0x000fe2000786c0ff */
[----:B------:R-:W-:Y:S03]  /*11070*/  BSSY B1, `(.L_x_122) ;  /* 0x000000c000017945 */ /* 0x000fe60003800000 */
[----:B------:R-:W-:-:S13]  /*11080*/  ISETP.LT.OR P3, PT, R0, 0x19, !P3 ;  /* 0x000000190000780c */ /* 0x000fda0005f61670 */
[----:B------:R-:W-:-:S04]  /*11090*/  @!P3 IADD3 R236, P5, P6, R236, UR42, R2 ;  /* 0x0000002aececbc10 */ /* 0x000fc8000febe002 */
[----:B------:R-:W-:Y:S01]  /*110a0*/  @!P3 IADD3.X R237, R5, UR41, R3, P5, P6 ;  /* 0x0000002905edbc10 */ /* 0x000fe2000afec403 */
[----:B---3--:R-:W-:Y:S01]  /*110b0*/  @!P4 IMAD R5, R234, R17, R4 ;  /* 0x00000011ea05c224 */ /* 0x008fe200078e0204 */
[----:B------:R-:W-:-:S04]  /*110c0*/  MOV R234, UR40 ;  /* 0x0000002800ea7c02 */ /* 0x000fc80008000f00 */
[----:B------:R3:W-:Y:S02]  /*110d0*/  @!P4 STG.E.U8 desc[UR56][R8.64+0x19], R5 ;  /* 0x000019050800c986 */ /* 0x0007e4000c101138 */
[----:B---3--:R-:W-:Y:S01]  /*110e0*/  IMAD.U32 R5, RZ, RZ, UR39 ;  /* 0x00000027ff057e24 */ /* 0x008fe2000f8e00ff */
[----:B------:R-:W-:Y:S06]  /*110f0*/  @P3 BRA `(.L_x_123) ;  /* 0x00000000000c3947 */ /* 0x000fec0003800000 */
[----:B------:R-:W3:Y:S02]  /*11100*/  LDG.E.U8 R16, desc[UR56][R10.64+0x18] ;  /* 0x000018380a107981 */ /* 0x000ee4000c1e1100 */
[----:B---3--:R-:W-:-:S05]  /*11110*/  PRMT R4, R16, 0x8880, RZ ;  /* 0x0000888010047816 */ /* 0x008fca00000000ff */
[----:B------:R-:W-:-:S07]  /*11120*/  IMAD R4, R4, R18, RZ ;  /* 0x0000001204047224 */ /* 0x000fce00078e02ff */
.L_x_123:
[----:B------:R-:W-:Y:S05]  /*11130*/  BSYNC B1 ;  /* 0x0000000000017941 */ /* 0x000fea0003800000 */
.L_x_122:
        /* <DEDUP_REMOVED lines=12> */
.L_x_125:
[----:B------:R-:W-:Y:S05]  /*11200*/  BSYNC B1 ;  /* 0x0000000000017941 */ /* 0x000fea0003800000 */
.L_x_124:
        /* <DEDUP_REMOVED lines=10> */
.L_x_127:
[----:B------:R-:W-:Y:S05]  /*112b0*/  BSYNC B1 ;  /* 0x0000000000017941 */ /* 0x000fea0003800000 */
.L_x_126:
[----:B---3--:R-:W3:Y:S01]  /*112c0*/  LDL.LU R5, [R1+0x100] ;  /* 0x0001000001057983 */ /* 0x008ee20000300800 */
        /* <DEDUP_REMOVED lines=8> */
.L_x_129:
[----:B------:R-:W-:Y:S05]  /*11350*/  BSYNC B1 ;  /* 0x0000000000017941 */ /* 0x000fea0003800000 */
.L_x_128:
        /* <DEDUP_REMOVED lines=11> */
.L_x_131:
[----:B------:R-:W-:Y:S05]  /*11410*/  BSYNC B1 ;  /* 0x0000000000017941 */ /* 0x000fea0003800000 */
.L_x_130:
        /* <DEDUP_REMOVED lines=11> */
.L_x_133:
[----:B------:R-:W-:Y:S05]  /*114d0*/  BSYNC B1 ;  /* 0x0000000000017941 */ /* 0x000fea0003800000 */
.L_x_132:
        /* <DEDUP_REMOVED lines=9> */
.L_x_135:
[----:B------:R-:W-:Y:S05]  /*11570*/  BSYNC B1 ;  /* 0x0000000000017941 */ /* 0x000fea0003800000 */
.L_x_134:
        /* <DEDUP_REMOVED lines=9> */
.L_x_137:
[----:B------:R-:W-:Y:S05]  /*11610*/  BSYNC B1 ;  /* 0x0000000000017941 */ /* 0x000fea0003800000 */
.L_x_136:
        /* <DEDUP_REMOVED lines=11> */
.L_x_139:
[----:B------:R-:W-:Y:S05]  /*116d0*/  BSYNC B1 ;  /* 0x0000000000017941 */ /* 0x000fea0003800000 */
.L_x_138:
        /* <DEDUP_REMOVED lines=11> */
.L_x_141:
[----:B------:R-:W-:Y:S05]  /*11790*/  BSYNC B1 ;  /* 0x0000000000017941 */ /* 0x000fea0003800000 */
.L_x_140:
        /* <DEDUP_REMOVED lines=9> */
.L_x_143:
[----:B------:R-:W-:Y:S05]  /*11830*/  BSYNC B1 ;  /* 0x0000000000017941 */ /* 0x000fea0003800000 */
.L_x_142:
        /* <DEDUP_REMOVED lines=9> */
.L_x_145:
[----:B------:R-:W-:Y:S05]  /*118d0*/  BSYNC B1 ;  /* 0x0000000000017941 */ /* 0x000fea0003800000 */
.L_x_144:
        /* <DEDUP_REMOVED lines=11> */
.L_x_147:
[----:B------:R-:W-:Y:S05]  /*11990*/  BSYNC B1 ;  /* 0x0000000000017941 */ /* 0x000fea0003800000 */
.L_x_146:
        /* <DEDUP_REMOVED lines=11> */
.L_x_149:
[----:B------:R-:W-:Y:S05]  /*11a50*/  BSYNC B1 ;  /* 0x0000000000017941 */ /* 0x000fea0003800000 */
.L_x_148:
        /* <DEDUP_REMOVED lines=9> */
.L_x_151:
[----:B------:R-:W-:Y:S05]  /*11af0*/  BSYNC B1 ;  /* 0x0000000000017941 */ /* 0x000fea0003800000 */
.L_x_150:
        /* <DEDUP_REMOVED lines=9> */
.L_x_153:
[----:B------:R-:W-:Y:S05]  /*11b90*/  BSYNC B1 ;  /* 0x0000000000017941 */ /* 0x000fea0003800000 */
.L_x_152:
        /* <DEDUP_REMOVED lines=11> */
.L_x_155:
[----:B------:R-:W-:Y:S05]  /*11c50*/  BSYNC B1 ;  /* 0x0000000000017941 */ /* 0x000fea0003800000 */
.L_x_154:
        /* <DEDUP_REMOVED lines=11> */
.L_x_157:
[----:B------:R-:W-:Y:S05]  /*11d10*/  BSYNC B1 ;  /* 0x0000000000017941 */ /* 0x000fea0003800000 */
.L_x_156:
        /* <DEDUP_REMOVED lines=9> */
.L_x_159:
[----:B------:R-:W-:Y:S05]  /*11db0*/  BSYNC B1 ;  /* 0x0000000000017941 */ /* 0x000fea0003800000 */
.L_x_158:
        /* <DEDUP_REMOVED lines=11> */
.L_x_161:
[----:B------:R-:W-:Y:S05]  /*11e70*/  BSYNC B1 ;  /* 0x0000000000017941 */ /* 0x000fea0003800000 */
.L_x_160:
[----:B------:R-:W3:Y:S01]  /*11e80*/  LDL.LU R234, [R1+0xc4] ;  /* 0x0000c40001ea7983 */ /* 0x000ee20000300800 */
[----:B------:R-:W-:Y:S01]  /*11e90*/  ISETP.LT.OR P3, PT, R0, 0x21, !P1 ;  /* 0x000000210000780c */ /* 0x000fe20004f61670 */
[----:B------:R-:W-:-:S12]  /*11ea0*/  BSSY B1, `(.L_x_162) ;  /* 0x000000b000017945 */ /* 0x000fd80003800000 */
        /* <DEDUP_REMOVED lines=10> */
.L_x_163:
[----:B------:R-:W-:Y:S05]  /*11f50*/  BSYNC B1 ;  /* 0x0000000000017941 */ /* 0x000fea0003800000 */
.L_x_162:
        /* <DEDUP_REMOVED lines=11> */
.L_x_165:
[----:B------:R-:W-:Y:S05]  /*12010*/  BSYNC B1 ;  /* 0x0000000000017941 */ /* 0x000fea0003800000 */
.L_x_164:
        /* <DEDUP_REMOVED lines=9> */
.L_x_167:
[----:B------:R-:W-:Y:S05]  /*120b0*/  BSYNC B1 ;  /* 0x0000000000017941 */ /* 0x000fea0003800000 */
.L_x_166:
        /* <DEDUP_REMOVED lines=11> */
.L_x_169:
[----:B------:R-:W-:Y:S05]  /*12170*/  BSYNC B1 ;  /* 0x0000000000017941 */ /* 0x000fea0003800000 */
.L_x_168:
        /* <DEDUP_REMOVED lines=13> */
.L_x_171:
[----:B------:R-:W-:Y:S05]  /*12250*/  BSYNC B1 ;  /* 0x0000000000017941 */ /* 0x000fea0003800000 */
.L_x_170:
        /* <DEDUP_REMOVED lines=11> */
.L_x_173:
[----:B------:R-:W-:Y:S05]  /*12310*/  BSYNC B1 ;  /* 0x0000000000017941 */ /* 0x000fea0003800000 */
.L_x_172:
        /* <DEDUP_REMOVED lines=9> */
.L_x_175:
[----:B------:R-:W-:Y:S05]  /*123b0*/  BSYNC B1 ;  /* 0x0000000000017941 */ /* 0x000fea0003800000 */
.L_x_174:
        /* <DEDUP_REMOVED lines=11> */
.L_x_177:
[----:B------:R-:W-:Y:S05]  /*12470*/  BSYNC B1 ;  /* 0x0000000000017941 */ /* 0x000fea0003800000 */
.L_x_176:
        /* <DEDUP_REMOVED lines=13> */
.L_x_179:
[----:B------:R-:W-:Y:S05]  /*12550*/  BSYNC B1 ;  /* 0x0000000000017941 */ /* 0x000fea0003800000 */
.L_x_178:
        /* <DEDUP_REMOVED lines=11> */
.L_x_181:
[----:B------:R-:W-:Y:S05]  /*12610*/  BSYNC B1 ;  /* 0x0000000000017941 */ /* 0x000fea0003800000 */
.L_x_180:
        /* <DEDUP_REMOVED lines=9> */
.L_x_183:
[----:B------:R-:W-:Y:S05]  /*126b0*/  BSYNC B1 ;  /* 0x0000000000017941 */ /* 0x000fea0003800000 */
.L_x_182:
        /* <DEDUP_REMOVED lines=11> */
.L_x_185:
[----:B------:R-:W-:Y:S05]  /*12770*/  BSYNC B1 ;  /* 0x0000000000017941 */ /* 0x000fea0003800000 */
.L_x_184:
        /* <DEDUP_REMOVED lines=13> */
.L_x_187:
[----:B------:R-:W-:Y:S05]  /*12850*/  BSYNC B1 ;  /* 0x0000000000017941 */ /* 0x000fea0003800000 */
.L_x_186:
        /* <DEDUP_REMOVED lines=11> */
.L_x_189:
[----:B------:R-:W-:Y:S05]  /*12910*/  BSYNC B1 ;  /* 0x0000000000017941 */ /* 0x000fea0003800000 */
.L_x_188:
        /* <DEDUP_REMOVED lines=10> */
.L_x_191:
[----:B------:R-:W-:Y:S05]  /*129c0*/  BSYNC B1 ;  /* 0x0000000000017941 */ /* 0x000fea0003800000 */
.L_x_190:
        /* <DEDUP_REMOVED lines=11> */
.L_x_193:
[----:B------:R-:W-:Y:S05]  /*12a80*/  BSYNC B1 ;  /* 0x0000000000017941 */ /* 0x000fea0003800000 */
.L_x_192:
        /* <DEDUP_REMOVED lines=14> */
.L_x_195:
[----:B------:R-:W-:Y:S05]  /*12b70*/  BSYNC B1 ;  /* 0x0000000000017941 */ /* 0x000fea0003800000 */
.L_x_194:
        /* <DEDUP_REMOVED lines=12> */
.L_x_197:
[----:B------:R-:W-:Y:S05]  /*12c40*/  BSYNC B1 ;  /* 0x0000000000017941 */ /* 0x000fea0003800000 */
.L_x_196:
        /* <DEDUP_REMOVED lines=10> */
.L_x_199:
[----:B------:R-:W-:Y:S05]  /*12cf0*/  BSYNC B1 ;  /* 0x0000000000017941 */ /* 0x000fea0003800000 */
.L_x_198:
        /* <DEDUP_REMOVED lines=11> */
.L_x_201:
[----:B------:R-:W-:Y:S05]  /*12db0*/  BSYNC B1 ;  /* 0x0000000000017941 */ /* 0x000fea0003800000 */
.L_x_200:
        /* <DEDUP_REMOVED lines=14> */
.L_x_203:
[----:B------:R-:W-:Y:S05]  /*12ea0*/  BSYNC B1 ;  /* 0x0000000000017941 */ /* 0x000fea0003800000 */
.L_x_202:
        /* <DEDUP_REMOVED lines=12> */
.L_x_205:
[----:B------:R-:W-:Y:S05]  /*12f70*/  BSYNC B1 ;  /* 0x0000000000017941 */ /* 0x000fea0003800000 */
.L_x_204:
        /* <DEDUP_REMOVED lines=10> */
.L_x_207:
[----:B------:R-:W-:Y:S05]  /*13020*/  BSYNC B1 ;  /* 0x0000000000017941 */ /* 0x000fea0003800000 */
.L_x_206:
        /* <DEDUP_REMOVED lines=11> */
.L_x_209:
[----:B------:R-:W-:Y:S05]  /*130e0*/  BSYNC B1 ;  /* 0x0000000000017941 */ /* 0x000fea0003800000 */
.L_x_208:
        /* <DEDUP_REMOVED lines=14> */
.L_x_211:
[----:B------:R-:W-:Y:S05]  /*131d0*/  BSYNC B1 ;  /* 0x0000000000017941 */ /* 0x000fea0003800000 */
.L_x_210:
        /* <DEDUP_REMOVED lines=12> */
.L_x_213:
[----:B------:R-:W-:Y:S05]  /*132a0*/  BSYNC B1 ;  /* 0x0000000000017941 */ /* 0x000fea0003800000 */
.L_x_212:
        /* <DEDUP_REMOVED lines=10> */
.L_x_215:
[----:B------:R-:W-:Y:S05]  /*13350*/  BSYNC B1 ;  /* 0x0000000000017941 */ /* 0x000fea0003800000 */
.L_x_214:
        /* <DEDUP_REMOVED lines=11> */
.L_x_217:
[----:B------:R-:W-:Y:S05]  /*13410*/  BSYNC B1 ;  /* 0x0000000000017941 */ /* 0x000fea0003800000 */
.L_x_216:
        /* <DEDUP_REMOVED lines=14> */
.L_x_219:
[----:B------:R-:W-:Y:S05]  /*13500*/  BSYNC B1 ;  /* 0x0000000000017941 */ /* 0x000fea0003800000 */
.L_x_218:
        /* <DEDUP_REMOVED lines=12> */
.L_x_221:
[----:B------:R-:W-:Y:S05]  /*135d0*/  BSYNC B1 ;  /* 0x0000000000017941 */ /* 0x000fea0003800000 */
.L_x_220:
        /* <DEDUP_REMOVED lines=10> */
.L_x_223:
[----:B------:R-:W-:Y:S05]  /*13680*/  BSYNC B1 ;  /* 0x0000000000017941 */ /* 0x000fea0003800000 */
.L_x_222:
        /* <DEDUP_REMOVED lines=9> */
.L_x_225:
[----:B------:R-:W-:Y:S05]  /*13720*/  BSYNC B1 ;  /* 0x0000000000017941 */ /* 0x000fea0003800000 */
.L_x_224:
        /* <DEDUP_REMOVED lines=11> */
.L_x_227:
[----:B------:R-:W-:Y:S05]  /*137e0*/  BSYNC B1 ;  /* 0x0000000000017941 */ /* 0x000fea0003800000 */
.L_x_226:
        /* <DEDUP_REMOVED lines=11> */
.L_x_229:
[----:B------:R-:W-:Y:S05]  /*138a0*/  BSYNC B1 ;  /* 0x0000000000017941 */ /* 0x000fea0003800000 */
.L_x_228:
        /* <DEDUP_REMOVED lines=9> */
.L_x_231:
[----:B------:R-:W-:Y:S05]  /*13940*/  BSYNC B1 ;  /* 0x0000000000017941 */ /* 0x000fea0003800000 */
.L_x_230:
        /* <DEDUP_REMOVED lines=9> */
.L_x_233:
[----:B------:R-:W-:Y:S05]  /*139e0*/  BSYNC B1 ;  /* 0x0000000000017941 */ /* 0x000fea0003800000 */
.L_x_232:
        /* <DEDUP_REMOVED lines=11> */
.L_x_235:
[----:B------:R-:W-:Y:S05]  /*13aa0*/  BSYNC B1 ;  /* 0x0000000000017941 */ /* 0x000fea0003800000 */
.L_x_234:
        /* <DEDUP_REMOVED lines=11> */
.L_x_237:
[----:B------:R-:W-:Y:S05]  /*13b60*/  BSYNC B1 ;  /* 0x0000000000017941 */ /* 0x000fea0003800000 */
.L_x_236:
        /* <DEDUP_REMOVED lines=9> */
.L_x_239:
[----:B------:R-:W-:Y:S05]  /*13c00*/  BSYNC B1 ;  /* 0x0000000000017941 */ /* 0x000fea0003800000 */
.L_x_238:
        /* <DEDUP_REMOVED lines=9> */
.L_x_241:
[----:B------:R-:W-:Y:S05]  /*13ca0*/  BSYNC B1 ;  /* 0x0000000000017941 */ /* 0x000fea0003800000 */
.L_x_240:
        /* <DEDUP_REMOVED lines=11> */
.L_x_243:
[----:B------:R-:W-:Y:S05]  /*13d60*/  BSYNC B1 ;  /* 0x0000000000017941 */ /* 0x000fea0003800000 */
.L_x_242:
        /* <DEDUP_REMOVED lines=11> */
.L_x_245:
[----:B------:R-:W-:Y:S05]  /*13e20*/  BSYNC B1 ;  /* 0x0000000000017941 */ /* 0x000fea0003800000 */
.L_x_244:
        /* <DEDUP_REMOVED lines=9> */
.L_x_247:
[----:B------:R-:W-:Y:S05]  /*13ec0*/  BSYNC B1 ;  /* 0x0000000000017941 */ /* 0x000fea0003800000 */
.L_x_246:
        /* <DEDUP_REMOVED lines=9> */
.L_x_249:
[----:B------:R-:W-:Y:S05]  /*13f60*/  BSYNC B1 ;  /* 0x0000000000017941 */ /* 0x000fea0003800000 */
.L_x_248:
        /* <DEDUP_REMOVED lines=11> */
.L_x_251:
[----:B------:R-:W-:Y:S05]  /*14020*/  BSYNC B1 ;  /* 0x0000000000017941 */ /* 0x000fea0003800000 */
.L_x_250:
        /* <DEDUP_REMOVED lines=11> */
.L_x_253:
[----:B------:R-:W-:Y:S05]  /*140e0*/  BSYNC B1 ;  /* 0x0000000000017941 */ /* 0x000fea0003800000 */
.L_x_252:
        /* <DEDUP_REMOVED lines=9> */
.L_x_255:
[----:B------:R-:W-:Y:S05]  /*14180*/  BSYNC B1 ;  /* 0x0000000000017941 */ /* 0x000fea0003800000 */
.L_x_254:
[----:B---3--:R-:W3:Y:S01]  /*14190*/  LDL.LU R5, [R1] ;  /* 0x0000000001057983 */ /* 0x008ee20000300800 */
        /* <DEDUP_REMOVED lines=10> */
.L_x_257:
[----:B------:R-:W-:Y:S05]  /*14240*/  BSYNC B1 ;  /* 0x0000000000017941 */ /* 0x000fea0003800000 */
.L_x_256:
        /* <DEDUP_REMOVED lines=13> */
.L_x_259:
[----:B------:R-:W-:Y:S05]  /*14320*/  BSYNC B1 ;  /* 0x0000000000017941 */ /* 0x000fea0003800000 */
.L_x_258:
        /* <DEDUP_REMOVED lines=11> */
.L_x_261:
[----:B------:R-:W-:Y:S05]  /*143e0*/  BSYNC B1 ;  /* 0x0000000000017941 */ /* 0x000fea0003800000 */
.L_x_260:
        /* <DEDUP_REMOVED lines=9> */
.L_x_263:
[----:B------:R-:W-:Y:S05]  /*14480*/  BSYNC B1 ;  /* 0x0000000000017941 */ /* 0x000fea0003800000 */
.L_x_262:
        /* <DEDUP_REMOVED lines=11> */
.L_x_265:
[----:B------:R-:W-:Y:S05]  /*14540*/  BSYNC B1 ;  /* 0x0000000000017941 */ /* 0x000fea0003800000 */
.L_x_264:
        /* <DEDUP_REMOVED lines=13> */
.L_x_267:
[----:B------:R-:W-:Y:S05]  /*14620*/  BSYNC B1 ;  /* 0x0000000000017941 */ /* 0x000fea0003800000 */
.L_x_266:
        /* <DEDUP_REMOVED lines=11> */
.L_x_269:
[----:B------:R-:W-:Y:S05]  /*146e0*/  BSYNC B1 ;  /* 0x0000000000017941 */ /* 0x000fea0003800000 */
.L_x_268:
        /* <DEDUP_REMOVED lines=9> */
.L_x_271:
[----:B------:R-:W-:Y:S05]  /*14780*/  BSYNC B1 ;  /* 0x0000000000017941 */ /* 0x000fea0003800000 */
.L_x_270:
        /* <DEDUP_REMOVED lines=11> */
.L_x_273:
[----:B------:R-:W-:Y:S05]  /*14840*/  BSYNC B1 ;  /* 0x0000000000017941 */ /* 0x000fea0003800000 */
.L_x_272:
        /* <DEDUP_REMOVED lines=13> */
.L_x_275:
[----:B------:R-:W-:Y:S05]  /*14920*/  BSYNC B1 ;  /* 0x0000000000017941 */ /* 0x000fea0003800000 */
.L_x_274:
        /* <DEDUP_REMOVED lines=11> */
.L_x_277:
[----:B------:R-:W-:Y:S05]  /*149e0*/  BSYNC B1 ;  /* 0x0000000000017941 */ /* 0x000fea0003800000 */
.L_x_276:
        /* <DEDUP_REMOVED lines=9> */
.L_x_279:
[----:B------:R-:W-:Y:S05]  /*14a80*/  BSYNC B1 ;  /* 0x0000000000017941 */ /* 0x000fea0003800000 */
.L_x_278:
        /* <DEDUP_REMOVED lines=11> */
.L_x_281:
[----:B------:R-:W-:Y:S05]  /*14b40*/  BSYNC B1 ;  /* 0x0000000000017941 */ /* 0x000fea0003800000 */
.L_x_280:
        /* <DEDUP_REMOVED lines=13> */
.L_x_283:
[----:B------:R-:W-:Y:S05]  /*14c20*/  BSYNC B1 ;  /* 0x0000000000017941 */ /* 0x000fea0003800000 */
.L_x_282:
        /* <DEDUP_REMOVED lines=11> */
.L_x_285:
[----:B------:R-:W-:Y:S05]  /*14ce0*/  BSYNC B1 ;  /* 0x0000000000017941 */ /* 0x000fea0003800000 */
.L_x_284:
[----:B---3--:R-:W3:Y:S01]  /*14cf0*/  LDL.LU R5, [R1+0x3c] ;  /* 0x00003c0001057983 */ /* 0x008ee20000300800 */
[----:B------:R-:W-:Y:S01]  /*14d00*/  LOP3.LUT P5, RZ, R19, 0x4, RZ, 0xc0, !PT ;  /* 0x0000000413ff7812 */ /* 0x000fe200078ac0ff */
[----:B------:R-:W-:Y:S03]  /*14d10*/  BSSY B1, `(.L_x_286) ;  /* 0x0000008000017945 */ /* 0x000fe60003800000 */
[----:B------:R-:W-:Y:S01]  /*14d20*/  ISETP.LT.OR P3, PT, R0, 0x41, !P5 ;  /* 0x000000410000780c */ /* 0x000fe20006f61670 */
[----:B---3--:R-:W-:-:S05]  /*14d30*/  @!P4 IMAD R5, R5, R17, R4 ;  /* 0x000000110505c224 */ /* 0x008fca00078e0204 */
[----:B------:R3:W-:Y:S07]  /*14d40*/  @!P4 STG.E.U8 desc[UR56][R234.64+0x59], R5 ;  /* 0x00005905ea00c986 */ /* 0x0007ee000c101138 */
[----:B------:R-:W-:Y:S05]  /*14d50*/  @P3 BRA `(.L_x_287) ;  /* 0x00000000000c3947 */ /* 0x000fea0003800000 */
[----:B------:R-:W3:Y:S02]  /*14d60*/  LDG.E.U8 R16, desc[UR56][R6.64+0x40] ;  /* 0x0000403806107981 */ /* 0x000ee4000c1e1100 */
[----:B---3--:R-:W-:-:S05]  /*14d70*/  PRMT R5, R16, 0x8880, RZ ;  /* 0x0000888010057816 */ /* 0x008fca00000000ff */
[----:B------:R-:W-:-:S07]  /*14d80*/  IMAD R4, R5, R18, RZ ;  /* 0x0000001205047224 */ /* 0x000fce00078e02ff */
.L_x_287:
[----:B------:R-:W-:Y:S05]  /*14d90*/  BSYNC B1 ;  /* 0x0000000000017941 */ /* 0x000fea0003800000 */
.L_x_286:
[----:B---3--:R-:W-:Y:S01]  /*14da0*/  @!P3 IMAD R235, R216, R17, R4 ;  /* 0x00000011d8ebb224 */ /* 0x008fe200078e0204 */
[----:B------:R-:W-:Y:S01]  /*14db0*/  ISETP.LT.OR P4, PT, R0, 0x42, !P5 ;  /* 0x000000420000780c */ /* 0x000fe20006f81670 */
[----:B------:R-:W-:Y:S01]  /*14dc0*/  BSSY B1, `(.L_x_288) ;  /* 0x0000008000017945 */ /* 0x000fe20003800000 */
[----:B------:R-:W-:Y:S02]  /*14dd0*/  IMAD.U32 R234, RZ, RZ, UR40 ;  /* 0x00000028ffea7e24 */ /* 0x000fe4000f8e00ff */
[----:B------:R3:W-:Y:S01]  /*14de0*/  @!P3 STG.E.U8 desc[UR56][R8.64+0x40], R235 ;  /* 0x000040eb0800b986 */ /* 0x0007e2000c101138 */
[----:B------:R-:W-:-:S08]  /*14df0*/  IMAD.U32 R5, RZ, RZ, UR39 ;  /* 0x00000027ff057e24 */ /* 0x000fd0000f8e00ff */
[----:B------:R-:W-:Y:S05]  /*14e00*/  @P4 BRA `(.L_x_289) ;  /* 0x00000000000c4947 */ /* 0x000fea0003800000 */
[----:B------:R-:W4:Y:S02]  /*14e10*/  LDG.E.U8 R16, desc[UR56][R6.64+0x41] ;  /* 0x0000413806107981 */ /* 0x000f24000c1e1100 */
[----:B----4-:R-:W-:-:S05]  /*14e20*/  PRMT R4, R16, 0x8880, RZ ;  /* 0x0000888010047816 */ /* 0x010fca00000000ff */
[----:B------:R-:W-:-:S07]  /*14e30*/  IMAD R4, R4, R18, RZ ;  /* 0x0000001204047224 */ /* 0x000fce00078e02ff */
.L_x_289:
[----:B------:R-:W-:Y:S05]  /*14e40*/  BSYNC B1 ;  /* 0x0000000000017941 */ /* 0x000fea0003800000 */
.L_x_288:
[----:B------:R-:W-:Y:S01]  /*14e50*/  @!P4 IMAD R217, R217, R17, R4 ;  /* 0x00000011d9d9c224 */ /* 0x000fe200078e0204 */
[----:B------:R-:W-:Y:S01]  /*14e60*/  LOP3.LUT P3, RZ, R19, 0x1, RZ, 0xc0, !PT ;  /* 0x0000000113ff7812 */ /* 0x000fe2000786c0ff */
[----:B------:R-:W-:Y:S01]  /*14e70*/  BSSY B1, `(.L_x_290) ;  /* 0x000000b000017945 */ /* 0x000fe20003800000 */
[----:B------:R-:W-:Y:S02]  /*14e80*/  IMAD.U32 R216, RZ, RZ, UR40 ;  /* 0x00000028ffd87e24 */ /* 0x000fe4000f8e00ff */
[----:B------:R4:W-:Y:S01]  /*14e90*/  @!P4 STG.E.U8 desc[UR56][R8.64+0x41], R217 ;  /* 0x000041d90800c986 */ /* 0x0009e2000c101138 */
[----:B------:R-:W-:-:S13]  /*14ea0*/  ISETP.LT.OR P3, PT, R0, 0x41, !P3 ;  /* 0x000000410000780c */ /* 0x000fda0005f61670 */
[----:B------:R-:W-:-:S04]  /*14eb0*/  @!P3 IADD3 R234, P5, P6, R234, UR42, R2 ;  /* 0x0000002aeaeabc10 */ /* 0x000fc8000febe002 */
[----:B---3--:R-:W-:Y:S01]  /*14ec0*/  @!P3 IADD3.X R235, R5, UR41, R3, P5, P6 ;  /* 0x0000002905ebbc10 */ /* 0x008fe2000afec403 */
[----:B------:R-:W-:Y:S01]  /*14ed0*/  IMAD.U32 R5, RZ, RZ, UR39 ;  /* 0x00000027ff057e24 */ /* 0x000fe2000f8e00ff */
[----:B----4-:R-:W-:Y:S07]  /*14ee0*/  @P3 BRA `(.L_x_291) ;  /* 0x00000000000c3947 */ /* 0x010fee0003800000 */
[----:B------:R-:W3:Y:S02]  /*14ef0*/  LDG.E.U8 R16, desc[UR56][R10.64+0x40] ;  /* 0x000040380a107981 */ /* 0x000ee4000c1e1100 */
[----:B---3--:R-:W-:-:S05]  /*14f00*/  PRMT R4, R16, 0x8880, RZ ;  /* 0x0000888010047816 */ /* 0x008fca00000000ff */
[----:B------:R-:W-:-:S07]  /*14f10*/  IMAD R4, R4, R18, RZ ;  /* 0x0000001204047224 */ /* 0x000fce00078e02ff */
.L_x_291:
[----:B------:R-:W-:Y:S05]  /*14f20*/  BSYNC B1 ;  /* 0x0000000000017941 */ /* 0x000fea0003800000 */
.L_x_290:
[----:B------:R-:W-:Y:S01]  /*14f30*/  @!P3 IMAD R218, R218, R17, R4 ;  /* 0x00000011dadab224 */ /* 0x000fe200078e0204 */
[----:B------:R-:W-:Y:S01]  /*14f40*/  LOP3.LUT P4, RZ, R19, 0x1, RZ, 0xc0, !PT ;  /* 0x0000000113ff7812 */ /* 0x000fe2000788c0ff */
[----:B------:R-:W-:Y:S03]  /*14f50*/  BSSY B1, `(.L_x_292) ;  /* 0x0000009000017945 */ /* 0x000fe60003800000 */
[----:B------:R3:W-:Y:S01]  /*14f60*/  @!P3 STG.E.U8 desc[UR56][R234.64+0x40], R218 ;  /* 0x000040daea00b986 */ /* 0x0007e2000c101138 */
[----:B------:R-:W-:-:S13]  /*14f70*/  ISETP.LT.OR P4, PT, R0, 0x42, !P4 ;  /* 0x000000420000780c */ /* 0x000fda0006781670 */
[----:B------:R-:W-:-:S04]  /*14f80*/  @!P4 IADD3 R216, P5, P6, R216, UR42, R2 ;  /* 0x0000002ad8d8cc10 */ /* 0x000fc8000febe002 */
[----:B------:R-:W-:Y:S01]  /*14f90*/  @!P4 IADD3.X R217, R5, UR41, R3, P5, P6 ;  /* 0x0000002905d9cc10 */ /* 0x000fe2000afec403 */
[----:B---3--:R-:W-:Y:S08]  /*14fa0*/  @P4 BRA `(.L_x_293) ;  /* 0x00000000000c4947 */ /* 0x008ff00003800000 */
[----:B------:R-:W3:Y:S02]  /*14fb0*/  LDG.E.U8 R16, desc[UR56][R10.64+0x41] ;  /* 0x000041380a107981 */ /* 0x000ee4000c1e1100 */
[----:B---3--:R-:W-:-:S05]  /*14fc0*/  PRMT R5, R16, 0x8880, RZ ;  /* 0x0000888010057816 */ /* 0x008fca00000000ff */
[----:B------:R-:W-:-:S07]  /*14fd0*/  IMAD R4, R5, R18, RZ ;  /* 0x0000001205047224 */ /* 0x000fce00078e02ff */
.L_x_293:
[----:B------:R-:W-:Y:S05]  /*14fe0*/  BSYNC B1 ;  /* 0x0000000000017941 */ /* 0x000fea0003800000 */
.L_x_292:
[----:B------:R-:W-:Y:S01]  /*14ff0*/  @!P4 IMAD R219, R219, R17, R4 ;  /* 0x00000011dbdbc224 */ /* 0x000fe200078e0204 */
[----:B------:R-:W-:Y:S01]  /*15000*/  LOP3.LUT P5, RZ, R19, 0x4, RZ, 0xc0, !PT ;  /* 0x0000000413ff7812 */ /* 0x000fe200078ac0ff */
[----:B------:R-:W-:Y:S03]  /*15010*/  BSSY B1, `(.L_x_294) ;  /* 0x0000007000017945 */ /* 0x000fe60003800000 */
[----:B------:R3:W-:Y:S01]  /*15020*/  @!P4 STG.E.U8 desc[UR56][R216.64+0x41], R219 ;  /* 0x000041dbd800c986 */ /* 0x0007e2000c101138 */
[----:B------:R-:W-:-:S13]  /*15030*/  ISETP.LT.OR P3, PT, R0, 0x49, !P5 ;  /* 0x000000490000780c */ /* 0x000fda0006f61670 */
[----:B---3--:R-:W-:Y:S05]  /*15040*/  @P3 BRA `(.L_x_295) ;  /* 0x00000000000c3947 */ /* 0x008fea0003800000 */
[----:B------:R-:W3:Y:S02]  /*15050*/  LDG.E.U8 R16, desc[UR56][R6.64+0x48] ;  /* 0x0000483806107981 */ /* 0x000ee4000c1e1100 */
[----:B---3--:R-:W-:-:S05]  /*15060*/  PRMT R5, R16, 0x8880, RZ ;  /* 0x0000888010057816 */ /* 0x008fca00000000ff */
[----:B------:R-:W-:-:S07]  /*15070*/  IMAD R4, R5, R18, RZ ;  /* 0x0000001205047224 */ /* 0x000fce00078e02ff */
.L_x_295:
[----:B------:R-:W-:Y:S05]  /*15080*/  BSYNC B1 ;  /* 0x0000000000017941 */ /* 0x000fea0003800000 */
.L_x_294:
[----:B------:R-:W-:Y:S01]  /*15090*/  @!P3 IMAD R217, R220, R17, R4 ;  /* 0x00000011dcd9b224 */ /* 0x000fe200078e0204 */
[----:B------:R-:W-:Y:S01]  /*150a0*/  ISETP.LT.OR P4, PT, R0, 0x4a, !P5 ;  /* 0x0000004a0000780c */ /* 0x000fe20006f81670 */
[----:B------:R-:W-:Y:S01]  /*150b0*/  BSSY B1, `(.L_x_296) ;  /* 0x0000008000017945 */ /* 0x000fe20003800000 */
[----:B------:R-:W-:Y:S02]  /*150c0*/  IMAD.U32 R219, RZ, RZ, UR40 ;  /* 0x00000028ffdb7e24 */ /* 0x000fe4000f8e00ff */
[----:B------:R3:W-:Y:S01]  /*150d0*/  @!P3 STG.E.U8 desc[UR56][R8.64+0x48], R217 ;  /* 0x000048d90800b986 */ /* 0x0007e2000c101138 */
[----:B------:R-:W-:-:S08]  /*150e0*/  IMAD.U32 R5, RZ, RZ, UR39 ;  /* 0x00000027ff057e24 */ /* 0x000fd0000f8e00ff */
[----:B------:R-:W-:Y:S05]  /*150f0*/  @P4 BRA `(.L_x_297) ;  /* 0x00000000000c4947 */ /* 0x000fea0003800000 */
[----:B------:R-:W3:Y:S02]  /*15100*/  LDG.E.U8 R16, desc[UR56][R6.64+0x49] ;  /* 0x0000493806107981 */ /* 0x000ee4000c1e1100 */
[----:B---3--:R-:W-:-:S05]  /*15110*/  PRMT R217, R16, 0x8880, RZ ;  /* 0x0000888010d97816 */ /* 0x008fca00000000ff */
[----:B------:R-:W-:-:S07]  /*15120*/  IMAD R4, R217, R18, RZ ;  /* 0x00000012d9047224 */ /* 0x000fce00078e02ff */
.L_x_297:
[----:B------:R-:W-:Y:S05]  /*15130*/  BSYNC B1 ;  /* 0x0000000000017941 */ /* 0x000fea0003800000 */
.L_x_296:
[----:B------:R-:W-:Y:S01]  /*15140*/  @!P4 IMAD R221, R221, R17, R4 ;  /* 0x00000011ddddc224 */ /* 0x000fe200078e0204 */
[----:B------:R-:W-:Y:S01]  /*15150*/  LOP3.LUT P3, RZ, R19, 0x1, RZ, 0xc0, !PT ;  /* 0x0000000113ff7812 */ /* 0x000fe2000786c0ff */
[----:B------:R-:W-:Y:S01]  /*15160*/  BSSY B1, `(.L_x_298) ;  /* 0x000000b000017945 */ /* 0x000fe20003800000 */
[----:B------:R-:W-:Y:S02]  /*15170*/  IMAD.U32 R235, RZ, RZ, UR40 ;  /* 0x00000028ffeb7e24 */ /* 0x000fe4000f8e00ff */
[----:B------:R4:W-:Y:S01]  /*15180*/  @!P4 STG.E.U8 desc[UR56][R8.64+0x49], R221 ;  /* 0x000049dd0800c986 */ /* 0x0009e2000c101138 */
[----:B------:R-:W-:-:S13]  /*15190*/  ISETP.LT.OR P3, PT, R0, 0x49, !P3 ;  /* 0x000000490000780c */ /* 0x000fda0005f61670 */
[----:B------:R-:W-:-:S04]  /*151a0*/  @!P3 IADD3 R218, P5, P6, R219, UR42, R2 ;  /* 0x0000002adbdabc10 */ /* 0x000fc8000febe002 */
[----:B------:R-:W-:Y:S01]  /*151b0*/  @!P3 IADD3.X R219, R5, UR41, R3, P5, P6 ;  /* 0x0000002905dbbc10 */ /* 0x000fe2000afec403 */
[----:B------:R-:W-:Y:S01]  /*151c0*/  IMAD.U32 R5, RZ, RZ, UR39 ;  /* 0x00000027ff057e24 */ /* 0x000fe2000f8e00ff */
[----:B----4-:R-:W-:Y:S07]  /*151d0*/  @P3 BRA `(.L_x_299) ;  /* 0x00000000000c3947 */ /* 0x010fee0003800000 */
[----:B------:R-:W3:Y:S02]  /*151e0*/  LDG.E.U8 R16, desc[UR56][R10.64+0x48] ;  /* 0x000048380a107981 */ /* 0x000ee4000c1e1100 */
[----:B---3--:R-:W-:-:S05]  /*151f0*/  PRMT R217, R16, 0x8880, RZ ;  /* 0x0000888010d97816 */ /* 0x008fca00000000ff */
[----:B------:R-:W-:-:S07]  /*15200*/  IMAD R4, R217, R18, RZ ;  /* 0x00000012d9047224 */ /* 0x000fce00078e02ff */
.L_x_299:
[----:B------:R-:W-:Y:S05]  /*15210*/  BSYNC B1 ;  /* 0x0000000000017941 */ /* 0x000fea0003800000 */
.L_x_298:
[----:B------:R-:W-:Y:S01]  /*15220*/  LOP3.LUT P4, RZ, R19, 0x1, RZ, 0xc0, !PT ;  /* 0x0000000113ff7812 */ /* 0x000fe2000788c0ff */
[----:B------:R-:W-:Y:S03]  /*15230*/  BSSY B1, `(.L_x_300) ;  /* 0x000000a000017945 */ /* 0x000fe60003800000 */
[----:B------:R-:W-:-:S13]  /*15240*/  ISETP.LT.OR P4, PT, R0, 0x4a, !P4 ;  /* 0x0000004a0000780c */ /* 0x000fda0006781670 */
[----:B------:R-:W-:-:S04]  /*15250*/  @!P4 IADD3 R216, P5, P6, R235, UR42, R2 ;  /* 0x0000002aebd8cc10 */ /* 0x000fc8000febe002 */
[----:B---3--:R-:W-:Y:S01]  /*15260*/  @!P4 IADD3.X R217, R5, UR41, R3, P5, P6 ;  /* 0x0000002905d9cc10 */ /* 0x008fe2000afec403 */
[----:B------:R-:W-:-:S05]  /*15270*/  @!P3 IMAD R5, R222, R17, R4 ;  /* 0x00000011de05b224 */ /* 0x000fca00078e0204 */
[----:B------:R3:W-:Y:S01]  /*15280*/  @!P3 STG.E.U8 desc[UR56][R218.64+0x48], R5 ;  /* 0x00004805da00b986 */ /* 0x0007e2000c101138 */
[----:B------:R-:W-:Y:S05]  /*15290*/  @P4 BRA `(.L_x_301) ;  /* 0x00000000000c4947 */ /* 0x000fea0003800000 */
[----:B------:R-:W3:Y:S02]  /*152a0*/  LDG.E.U8 R16, desc[UR56][R10.64+0x49] ;  /* 0x000049380a107981 */ /* 0x000ee4000c1e1100 */
[----:B---3--:R-:W-:-:S05]  /*152b0*/  PRMT R5, R16, 0x8880, RZ ;  /* 0x0000888010057816 */ /* 0x008fca00000000ff */
[----:B------:R-:W-:-:S07]  /*152c0*/  IMAD R4, R5, R18, RZ ;  /* 0x0000001205047224 */ /* 0x000fce00078e02ff */
.L_x_301:
[----:B------:R-:W-:Y:S05]  /*152d0*/  BSYNC B1 ;  /* 0x0000000000017941 */ /* 0x000fea0003800000 */
.L_x_300:
[----:B------:R-:W-:Y:S01]  /*152e0*/  @!P4 IMAD R223, R223, R17, R4 ;  /* 0x00000011dfdfc224 */ /* 0x000fe200078e0204 */
[----:B------:R-:W-:Y:S01]  /*152f0*/  LOP3.LUT P5, RZ, R19, 0x4, RZ, 0xc0, !PT ;  /* 0x0000000413ff7812 */ /* 0x000fe200078ac0ff */
[----:B------:R-:W-:Y:S03]  /*15300*/  BSSY B1, `(.L_x_302) ;  /* 0x0000007000017945 */ /* 0x000fe60003800000 */
[----:B------:R4:W-:Y:S01]  /*15310*/  @!P4 STG.E.U8 desc[UR56][R216.64+0x49], R223 ;  /* 0x000049dfd800c986 */ /* 0x0009e2000c101138 */
[----:B------:R-:W-:-:S13]  /*15320*/  ISETP.LT.OR P3, PT, R0, 0x51, !P5 ;  /* 0x000000510000780c */ /* 0x000fda0006f61670 */
[----:B----4-:R-:W-:Y:S05]  /*15330*/  @P3 BRA `(.L_x_303) ;  /* 0x00000000000c3947 */ /* 0x010fea0003800000 */
[----:B------:R-:W3:Y:S02]  /*15340*/  LDG.E.U8 R16, desc[UR56][R6.64+0x50] ;  /* 0x0000503806107981 */ /* 0x000ee4000c1e1100 */
[----:B---3--:R-:W-:-:S05]  /*15350*/  PRMT R5, R16, 0x8880, RZ ;  /* 0x0000888010057816 */ /* 0x008fca00000000ff */
[----:B------:R-:W-:-:S07]  /*15360*/  IMAD R4, R5, R18, RZ ;  /* 0x0000001205047224 */ /* 0x000fce00078e02ff */
.L_x_303:
[----:B------:R-:W-:Y:S05]  /*15370*/  BSYNC B1 ;  /* 0x0000000000017941 */ /* 0x000fea0003800000 */
.L_x_302:
[----:B---3--:R-:W-:Y:S01]  /*15380*/  @!P3 IMAD R5, R224, R17, R4 ;  /* 0x00000011e005b224 */ /* 0x008fe200078e0204 */
        /* <DEDUP_REMOVED lines=9> */
.L_x_305:
[----:B------:R-:W-:Y:S05]  /*15420*/  BSYNC B1 ;  /* 0x0000000000017941 */ /* 0x000fea0003800000 */
.L_x_304:
        /* <DEDUP_REMOVED lines=13> */
.L_x_307:
[----:B------:R-:W-:Y:S05]  /*15500*/  BSYNC B1 ;  /* 0x0000000000017941 */ /* 0x000fea0003800000 */
.L_x_306:
[----:B---3--:R-:W-:Y:S01]  /*15510*/  @!P3 IMAD R5, R226, R17, R4 ;  /* 0x00000011e205b224 */ /* 0x008fe200078e0204 */
        /* <DEDUP_REMOVED lines=10> */
.L_x_309:
[----:B------:R-:W-:Y:S05]  /*155c0*/  BSYNC B1 ;  /* 0x0000000000017941 */ /* 0x000fea0003800000 */
.L_x_308:
        /* <DEDUP_REMOVED lines=9> */
.L_x_311:
[----:B------:R-:W-:Y:S05]  /*15660*/  BSYNC B1 ;  /* 0x0000000000017941 */ /* 0x000fea0003800000 */
.L_x_310:
        /* <DEDUP_REMOVED lines=10> */
.L_x_313:
[----:B------:R-:W-:Y:S05]  /*15710*/  BSYNC B1 ;  /* 0x0000000000017941 */ /* 0x000fea0003800000 */
.L_x_312:
        /* <DEDUP_REMOVED lines=13> */
.L_x_315:
[----:B------:R-:W-:Y:S05]  /*157f0*/  BSYNC B1 ;  /* 0x0000000000017941 */ /* 0x000fea0003800000 */
.L_x_314:
        /* <DEDUP_REMOVED lines=11> */
.L_x_317:
[----:B------:R-:W-:Y:S05]  /*158b0*/  BSYNC B1 ;  /* 0x0000000000017941 */ /* 0x000fea0003800000 */
.L_x_316:
        /* <DEDUP_REMOVED lines=9> */
.L_x_319:
[----:B------:R-:W-:Y:S05]  /*15950*/  BSYNC B1 ;  /* 0x0000000000017941 */ /* 0x000fea0003800000 */
.L_x_318:
[----:B------:R-:W-:Y:S01]  /*15960*/  @!P3 IMAD R5, R200, R17, R4 ;  /* 0x00000011c805b224 */ /* 0x000fe200078e0204 */
[----:B------:R-:W-:Y:S01]  /*15970*/  ISETP.LT.OR P4, PT, R0, 0x62, !P6 ;  /* 0x000000620000780c */ /* 0x000fe20007781670 */
[----:B------:R-:W-:Y:S03]  /*15980*/  BSSY B1, `(.L_x_320) ;  /* 0x0000006000017945 */ /* 0x000fe60003800000 */
[----:B------:R3:W-:Y:S09]  /*15990*/  @!P3 STG.E.U8 desc[UR56][R2.64+0x60], R5 ;  /* 0x000060050200b986 */ /* 0x0007f2000c101138 */
[----:B------:R-:W-:Y:S05]  /*159a0*/  @P4 BRA `(.L_x_321) ;  /* 0x00000000000c4947 */ /* 0x000fea0003800000 */
[----:B------:R-:W3:Y:S02]  /*159b0*/  LDG.E.U8 R16, desc[UR56][R232.64+0x61] ;  /* 0x00006138e8107981 */ /* 0x000ee4000c1e1100 */
[----:B---3--:R-:W-:-:S05]  /*159c0*/  PRMT R5, R16, 0x8880, RZ ;  /* 0x0000888010057816 */ /* 0x008fca00000000ff */
[----:B------:R-:W-:-:S07]  /*159d0*/  IMAD R4, R5, R18, RZ ;  /* 0x0000001205047224 */ /* 0x000fce00078e02ff */
.L_x_321:
[----:B------:R-:W-:Y:S05]  /*159e0*/  BSYNC B1 ;  /* 0x0000000000017941 */ /* 0x000fea0003800000 */
.L_x_320:
[----:B------:R-:W-:Y:S01]  /*159f0*/  @!P4 IMAD R201, R201, R17, R4 ;  /* 0x00000011c9c9c224 */ /* 0x000fe200078e0204 */
[----:B------:R-:W-:Y:S01]  /*15a00*/  ISETP.LT.OR P3, PT, R0, 0x61, !P0 ;  /* 0x000000610000780c */ /* 0x000fe20004761670 */
[----:B------:R-:W-:Y:S03]  /*15a10*/  BSSY B1, `(.L_x_322) ;  /* 0x0000008000017945 */ /* 0x000fe60003800000 */
[----:B------:R4:W-:Y:S09]  /*15a20*/  @!P4 STG.E.U8 desc[UR56][R2.64+0x61], R201 ;  /* 0x000061c90200c986 */ /* 0x0009f2000c101138 */
[----:B------:R-:W-:-:S04]  /*15a30*/  @!P3 IADD3 R216, P5, R2, UR40, RZ ;  /* 0x0000002802d8bc10 */ /* 0x000fc8000ffbe0ff */
[----:B------:R-:W-:Y:S01]  /*15a40*/  @!P3 IADD3.X R217, R3, UR39, RZ, P5, !PT ;  /* 0x0000002703d9bc10 */ /* 0x000fe2000affe4ff */
[----:B----4-:R-:W-:Y:S08]  /*15a50*/  @P3 BRA `(.L_x_323) ;  /* 0x00000000000c3947 */ /* 0x010ff00003800000 */
[----:B------:R-:W3:Y:S02]  /*15a60*/  LDG.E.U8 R16, desc[UR56][R20.64+0x60] ;  /* 0x0000603814107981 */ /* 0x000ee4000c1e1100 */
[----:B---3--:R-:W-:-:S05]  /*15a70*/  PRMT R5, R16, 0x8880, RZ ;  /* 0x0000888010057816 */ /* 0x008fca00000000ff */
[----:B------:R-:W-:-:S07]  /*15a80*/  IMAD R4, R5, R18, RZ ;  /* 0x0000001205047224 */ /* 0x000fce00078e02ff */
.L_x_323:
[----:B------:R-:W-:Y:S05]  /*15a90*/  BSYNC B1 ;  /* 0x0000000000017941 */ /* 0x000fea0003800000 */
.L_x_322:
[----:B---3--:R-:W-:Y:S01]  /*15aa0*/  @!P3 IMAD R5, R202, R17, R4 ;  /* 0x00000011ca05b224 */ /* 0x008fe200078e0204 */
[----:B------:R-:W-:Y:S01]  /*15ab0*/  ISETP.LT.OR P4, PT, R0, 0x62, !P0 ;  /* 0x000000620000780c */ /* 0x000fe20004781670 */
[----:B------:R-:W-:Y:S03]  /*15ac0*/  BSSY B1, `(.L_x_324) ;  /* 0x0000008000017945 */ /* 0x000fe60003800000 */
[----:B------:R3:W-:Y:S09]  /*15ad0*/  @!P3 STG.E.U8 desc[UR56][R216.64+0x60], R5 ;  /* 0x00006005d800b986 */ /* 0x0007f2000c101138 */
[----:B------:R-:W-:-:S04]  /*15ae0*/  @!P4 IADD3 R200, P5, R2, UR40, RZ ;  /* 0x0000002802c8cc10 */ /* 0x000fc8000ffbe0ff */
[----:B------:R-:W-:Y:S01]  /*15af0*/  @!P4 IADD3.X R201, R3, UR39, RZ, P5, !PT ;  /* 0x0000002703c9cc10 */ /* 0x000fe2000affe4ff */
[----:B---3--:R-:W-:Y:S08]  /*15b00*/  @P4 BRA `(.L_x_325) ;  /* 0x00000000000c4947 */ /* 0x008ff00003800000 */
[----:B------:R-:W3:Y:S02]  /*15b10*/  LDG.E.U8 R16, desc[UR56][R20.64+0x61] ;  /* 0x0000613814107981 */ /* 0x000ee4000c1e1100 */
[----:B---3--:R-:W-:-:S05]  /*15b20*/  PRMT R5, R16, 0x8880, RZ ;  /* 0x0000888010057816 */ /* 0x008fca00000000ff */
[----:B------:R-:W-:-:S07]  /*15b30*/  IMAD R4, R5, R18, RZ ;  /* 0x0000001205047224 */ /* 0x000fce00078e02ff */
.L_x_325:
[----:B------:R-:W-:Y:S05]  /*15b40*/  BSYNC B1 ;  /* 0x0000000000017941 */ /* 0x000fea0003800000 */
.L_x_324:
[----:B------:R-:W-:Y:S01]  /*15b50*/  @!P4 IMAD R203, R203, R17, R4 ;  /* 0x00000011cbcbc224 */ /* 0x000fe200078e0204 */
[----:B------:R-:W-:Y:S01]  /*15b60*/  ISETP.LT.OR P3, PT, R0, 0x69, !P6 ;  /* 0x000000690000780c */ /* 0x000fe20007761670 */
[----:B------:R-:W-:Y:S03]  /*15b70*/  BSSY B1, `(.L_x_326) ;  /* 0x0000006000017945 */ /* 0x000fe60003800000 */
[----:B------:R3:W-:Y:S09]  /*15b80*/  @!P4 STG.E.U8 desc[UR56][R200.64+0x61], R203 ;  /* 0x000061cbc800c986 */ /* 0x0007f2000c101138 */
[----:B------:R-:W-:Y:S05]  /*15b90*/  @P3 BRA `(.L_x_327) ;  /* 0x00000000000c3947 */ /* 0x000fea0003800000 */
[----:B------:R-:W4:Y:S02]  /*15ba0*/  LDG.E.U8 R16, desc[UR56][R232.64+0x68] ;  /* 0x00006838e8107981 */ /* 0x000f24000c1e1100 */
[----:B----4-:R-:W-:-:S05]  /*15bb0*/  PRMT R5, R16, 0x8880, RZ ;  /* 0x0000888010057816 */ /* 0x010fca00000000ff */
[----:B------:R-:W-:-:S07]  /*15bc0*/  IMAD R4, R5, R18, RZ ;  /* 0x0000001205047224 */ /* 0x000fce00078e02ff */
.L_x_327:
[----:B------:R-:W-:Y:S05]  /*15bd0*/  BSYNC B1 ;  /* 0x0000000000017941 */ /* 0x000fea0003800000 */
.L_x_326:
        /* <DEDUP_REMOVED lines=8> */
.L_x_329:
[----:B------:R-:W-:Y:S05]  /*15c60*/  BSYNC B1 ;  /* 0x0000000000017941 */ /* 0x000fea0003800000 */
.L_x_328:
[----:B------:R-:W-:Y:S01]  /*15c70*/  @!P4 IMAD R205, R205, R17, R4 ;  /* 0x00000011cdcdc224 */ /* 0x000fe200078e0204 */
[----:B------:R-:W-:Y:S01]  /*15c80*/  ISETP.LT.OR P3, PT, R0, 0x69, !P0 ;  /* 0x000000690000780c */ /* 0x000fe20004761670 */
[----:B------:R-:W-:Y:S03]  /*15c90*/  BSSY B1, `(.L_x_330) ;  /* 0x0000008000017945 */ /* 0x000fe60003800000 */
[----:B------:R0:W-:Y:S09]  /*15ca0*/  @!P4 STG.E.U8 desc[UR56][R2.64+0x69], R205 ;  /* 0x000069cd0200c986 */ /* 0x0001f2000c101138 */
[----:B---3--:R-:W-:-:S04]  /*15cb0*/  @!P3 IADD3 R200, P5, R2, UR40, RZ ;  /* 0x0000002802c8bc10 */ /* 0x008fc8000ffbe0ff */
[----:B------:R-:W-:Y:S01]  /*15cc0*/  @!P3 IADD3.X R201, R3, UR39, RZ, P5, !PT ;  /* 0x0000002703c9bc10 */ /* 0x000fe2000affe4ff */
[----:B0-----:R-:W-:Y:S08]  /*15cd0*/  @P3 BRA `(.L_x_331) ;  /* 0x00000000000c3947 */ /* 0x001ff00003800000 */
[----:B------:R-:W4:Y:S02]  /*15ce0*/  LDG.E.U8 R16, desc[UR56][R20.64+0x68] ;  /* 0x0000683814107981 */ /* 0x000f24000c1e1100 */
[----:B----4-:R-:W-:-:S05]  /*15cf0*/  PRMT R5, R16, 0x8880, RZ ;  /* 0x0000888010057816 */ /* 0x010fca00000000ff */
[----:B------:R-:W-:-:S07]  /*15d00*/  IMAD R4, R5, R18, RZ ;  /* 0x0000001205047224 */ /* 0x000fce00078e02ff */
.L_x_331:
[----:B------:R-:W-:Y:S05]  /*15d10*/  BSYNC B1 ;  /* 0x0000000000017941 */ /* 0x000fea0003800000 */
.L_x_330:
[----:B----4-:R-:W-:Y:S01]  /*15d20*/  @!P3 IMAD R5, R206, R17, R4 ;  /* 0x00000011ce05b224 */ /* 0x010fe200078e0204 */
[----:B------:R-:W-:Y:S01]  /*15d30*/  ISETP.LT.OR P4, PT, R0, 0x6a, !P0 ;  /* 0x0000006a0000780c */ /* 0x000fe20004781670 */
[----:B------:R-:W-:Y:S03]  /*15d40*/  BSSY B1, `(.L_x_332) ;  /* 0x0000008000017945 */ /* 0x000fe60003800000 */
[----:B------:R0:W-:Y:S09]  /*15d50*/  @!P3 STG.E.U8 desc[UR56][R200.64+0x68], R5 ;  /* 0x00006805c800b986 */ /* 0x0001f2000c101138 */
[----:B------:R-:W-:-:S04]  /*15d60*/  @!P4 IADD3 R202, P5, R2, UR40, RZ ;  /* 0x0000002802cacc10 */ /* 0x000fc8000ffbe0ff */
[----:B------:R-:W-:Y:S01]  /*15d70*/  @!P4 IADD3.X R203, R3, UR39, RZ, P5, !PT ;  /* 0x0000002703cbcc10 */ /* 0x000fe2000affe4ff */
[----:B0-----:R-:W-:Y:S08]  /*15d80*/  @P4 BRA `(.L_x_333) ;  /* 0x00000000000c4947 */ /* 0x001ff00003800000 */
[----:B------:R-:W3:Y:S02]  /*15d90*/  LDG.E.U8 R16, desc[UR56][R20.64+0x69] ;  /* 0x0000693814107981 */ /* 0x000ee4000c1e1100 */
[----:B---3--:R-:W-:-:S05]  /*15da0*/  PRMT R5, R16, 0x8880, RZ ;  /* 0x0000888010057816 */ /* 0x008fca00000000ff */
[----:B------:R-:W-:-:S07]  /*15db0*/  IMAD R4, R5, R18, RZ ;  /* 0x0000001205047224 */ /* 0x000fce00078e02ff */
.L_x_333:
[----:B------:R-:W-:Y:S05]  /*15dc0*/  BSYNC B1 ;  /* 0x0000000000017941 */ /* 0x000fea0003800000 */
.L_x_332:
        /* <DEDUP_REMOVED lines=8> */
.L_x_335:
[----:B------:R-:W-:Y:S05]  /*15e50*/  BSYNC B1 ;  /* 0x0000000000017941 */ /* 0x000fea0003800000 */
.L_x_334:
        /* <DEDUP_REMOVED lines=8> */
.L_x_337:
[----:B------:R-:W-:Y:S05]  /*15ee0*/  BSYNC B1 ;  /* 0x0000000000017941 */ /* 0x000fea0003800000 */
.L_x_336:
        /* <DEDUP_REMOVED lines=10> */
.L_x_339:
[----:B------:R-:W-:Y:S05]  /*15f90*/  BSYNC B1 ;  /* 0x0000000000017941 */ /* 0x000fea0003800000 */
.L_x_338:
[----:B---3--:R-:W-:Y:S01]  /*15fa0*/  @!P3 IMAD R5, R210, R17, R4 ;  /* 0x00000011d205b224 */ /* 0x008fe200078e0204 */
[----:B------:R-:W-:Y:S01]  /*15fb0*/  ISETP.LT.OR P4, PT, R0, 0x72, !P0 ;  /* 0x000000720000780c */ /* 0x000fe20004781670 */
[----:B------:R-:W-:Y:S03]  /*15fc0*/  BSSY B1, `(.L_x_340) ;  /* 0x0000008000017945 */ /* 0x000fe60003800000 */
[----:B------:R3:W-:Y:S09]  /*15fd0*/  @!P3 STG.E.U8 desc[UR56][R200.64+0x70], R5 ;  /* 0x00007005c800b986 */ /* 0x0007f2000c101138 */
[----:B0-----:R-:W-:-:S04]  /*15fe0*/  @!P4 IADD3 R202, P5, R2, UR40, RZ ;  /* 0x0000002802cacc10 */ /* 0x001fc8000ffbe0ff */
[----:B------:R-:W-:Y:S01]  /*15ff0*/  @!P4 IADD3.X R203, R3, UR39, RZ, P5, !PT ;  /* 0x0000002703cbcc10 */ /* 0x000fe2000affe4ff */
[----:B---3--:R-:W-:Y:S08]  /*16000*/  @P4 BRA `(.L_x_341) ;  /* 0x00000000000c4947 */ /* 0x008ff00003800000 */
[----:B------:R-:W3:Y:S02]  /*16010*/  LDG.E.U8 R16, desc[UR56][R20.64+0x71] ;  /* 0x0000713814107981 */ /* 0x000ee4000c1e1100 */
[----:B---3--:R-:W-:-:S05]  /*16020*/  PRMT R5, R16, 0x8880, RZ ;  /* 0x0000888010057816 */ /* 0x008fca00000000ff */
[----:B------:R-:W-:-:S07]  /*16030*/  IMAD R4, R5, R18, RZ ;  /* 0x0000001205047224 */ /* 0x000fce00078e02ff */
.L_x_341:
[----:B------:R-:W-:Y:S05]  /*16040*/  BSYNC B1 ;  /* 0x0000000000017941 */ /* 0x000fea0003800000 */
.L_x_340:
        /* <DEDUP_REMOVED lines=8> */
.L_x_343:
[----:B------:R-:W-:Y:S05]  /*160d0*/  BSYNC B1 ;  /* 0x0000000000017941 */ /* 0x000fea0003800000 */
.L_x_342:
        /* <DEDUP_REMOVED lines=8> */
.L_x_345:
[----:B------:R-:W-:Y:S05]  /*16160*/  BSYNC B1 ;  /* 0x0000000000017941 */ /* 0x000fea0003800000 */
.L_x_344:
        /* <DEDUP_REMOVED lines=10> */
.L_x_347:
[----:B------:R-:W-:Y:S05]  /*16210*/  BSYNC B1 ;  /* 0x0000000000017941 */ /* 0x000fea0003800000 */
.L_x_346:
        /* <DEDUP_REMOVED lines=10> */
.L_x_349:
[----:B------:R-:W-:Y:S05]  /*162c0*/  BSYNC B1 ;  /* 0x0000000000017941 */ /* 0x000fea0003800000 */
.L_x_348:
        /* <DEDUP_REMOVED lines=8> */
.L_x_351:
[----:B------:R-:W-:Y:S05]  /*16350*/  BSYNC B1 ;  /* 0x0000000000017941 */ /* 0x000fea0003800000 */
.L_x_350:
[----:B------:R-:W-:Y:S01]  /*16360*/  @!P3 IMAD R5, R184, R17, R4 ;  /* 0x00000011b805b224 */ /* 0x000fe200078e0204 */
[----:B------:R-:W-:Y:S01]  /*16370*/  ISETP.LT.OR P4, PT, R0, 0x62, !P2 ;  /* 0x000000620000780c */ /* 0x000fe20005781670 */
[----:B------:R-:W-:Y:S01]  /*16380*/  BSSY B1, `(.L_x_352) ;  /* 0x0000008000017945 */ /* 0x000fe20003800000 */
[----:B------:R-:W-:Y:S02]  /*16390*/  IMAD.U32 R201, RZ, RZ, UR40 ;  /* 0x00000028ffc97e24 */ /* 0x000fe4000f8e00ff */
[----:B------:R3:W-:Y:S01]  /*163a0*/  @!P3 STG.E.U8 desc[UR56][R22.64+0x60], R5 ;  /* 0x000060051600b986 */ /* 0x0007e2000c101138 */
[----:B0-----:R-:W-:-:S08]  /*163b0*/  IMAD.U32 R203, RZ, RZ, UR39 ;  /* 0x00000027ffcb7e24 */ /* 0x001fd0000f8e00ff */
[----:B------:R-:W-:Y:S05]  /*163c0*/  @P4 BRA `(.L_x_353) ;  /* 0x00000000000c4947 */ /* 0x000fea0003800000 */
[----:B------:R-:W3:Y:S02]  /*163d0*/  LDG.E.U8 R16, desc[UR56][R14.64+0x61] ;  /* 0x000061380e107981 */ /* 0x000ee4000c1e1100 */
[----:B---3--:R-:W-:-:S05]  /*163e0*/  PRMT R5, R16, 0x8880, RZ ;  /* 0x0000888010057816 */ /* 0x008fca00000000ff */
[----:B------:R-:W-:-:S07]  /*163f0*/  IMAD R4, R5, R18, RZ ;  /* 0x0000001205047224 */ /* 0x000fce00078e02ff */
.L_x_353:
[----:B------:R-:W-:Y:S05]  /*16400*/  BSYNC B1 ;  /* 0x0000000000017941 */ /* 0x000fea0003800000 */
.L_x_352:
[----:B------:R-:W-:Y:S01]  /*16410*/  @!P4 IMAD R185, R185, R17, R4 ;  /* 0x00000011b9b9c224 */ /* 0x000fe200078e0204 */
[----:B------:R-:W-:Y:S01]  /*16420*/  ISETP.LT.OR P3, PT, R0, 0x61, !P1 ;  /* 0x000000610000780c */ /* 0x000fe20004f61670 */
[----:B------:R-:W-:Y:S01]  /*16430*/  BSSY B1, `(.L_x_354) ;  /* 0x000000a000017945 */ /* 0x000fe20003800000 */
[----:B------:R-:W-:Y:S02]  /*16440*/  IMAD.U32 R205, RZ, RZ, UR39 ;  /* 0x00000027ffcd7e24 */ /* 0x000fe4000f8e00ff */
[----:B------:R0:W-:Y:S09]  /*16450*/  @!P4 STG.E.U8 desc[UR56][R22.64+0x61], R185 ;  /* 0x000061b91600c986 */ /* 0x0001f2000c101138 */
[----:B------:R-:W-:-:S04]  /*16460*/  @!P3 IADD3 R200, P5, P6, R201, UR38, R2 ;  /* 0x00000026c9c8bc10 */ /* 0x000fc8000febe002 */
[----:B------:R-:W-:Y:S01]  /*16470*/  @!P3 IADD3.X R201, R203, UR37, R3, P5, P6 ;  /* 0x00000025cbc9bc10 */ /* 0x000fe2000afec403 */
[----:B------:R-:W-:Y:S01]  /*16480*/  IMAD.U32 R203, RZ, RZ, UR40 ;  /* 0x00000028ffcb7e24 */ /* 0x000fe2000f8e00ff */
[----:B0-----:R-:W-:Y:S07]  /*16490*/  @P3 BRA `(.L_x_355) ;  /* 0x00000000000c3947 */ /* 0x001fee0003800000 */
[----:B------:R-:W3:Y:S02]  /*164a0*/  LDG.E.U8 R16, desc[UR56][R12.64+0x60] ;  /* 0x000060380c107981 */ /* 0x000ee4000c1e1100 */
[----:B---3--:R-:W-:-:S05]  /*164b0*/  PRMT R5, R16, 0x8880, RZ ;  /* 0x0000888010057816 */ /* 0x008fca00000000ff */
[----:B------:R-:W-:-:S07]  /*164c0*/  IMAD R4, R5, R18, RZ ;  /* 0x0000001205047224 */ /* 0x000fce00078e02ff */
.L_x_355:
[----:B------:R-:W-:Y:S05]  /*164d0*/  BSYNC B1 ;  /* 0x0000000000017941 */ /* 0x000fea0003800000 */
.L_x_354:
[----:B---3--:R-:W-:Y:S01]  /*164e0*/  @!P3 IMAD R5, R186, R17, R4 ;  /* 0x00000011ba05b224 */ /* 0x008fe200078e0204 */
[----:B------:R-:W-:Y:S01]  /*164f0*/  ISETP.LT.OR P4, PT, R0, 0x62, !P1 ;  /* 0x000000620000780c */ /* 0x000fe20004f81670 */
[----:B------:R-:W-:Y:S03]  /*16500*/  BSSY B1, `(.L_x_356) ;  /* 0x0000008000017945 */ /* 0x000fe60003800000 */
[----:B------:R0:W-:Y:S09]  /*16510*/  @!P3 STG.E.U8 desc[UR56][R200.64+0x60], R5 ;  /* 0x00006005c800b986 */ /* 0x0001f2000c101138 */
[----:B------:R-:W-:-:S04]  /*16520*/  @!P4 IADD3 R184, P5, P6, R203, UR38, R2 ;  /* 0x00000026cbb8cc10 */ /* 0x000fc8000febe002 */
[----:B------:R-:W-:Y:S01]  /*16530*/  @!P4 IADD3.X R185, R205, UR37, R3, P5, P6 ;  /* 0x00000025cdb9cc10 */ /* 0x000fe2000afec403 */
[----:B0-----:R-:W-:Y:S08]  /*16540*/  @P4 BRA `(.L_x_357) ;  /* 0x00000000000c4947 */ /* 0x001ff00003800000 */
[----:B------:R-:W3:Y:S02]  /*16550*/  LDG.E.U8 R16, desc[UR56][R12.64+0x61] ;  /* 0x000061380c107981 */ /* 0x000ee4000c1e1100 */
[----:B---3--:R-:W-:-:S05]  /*16560*/  PRMT R5, R16, 0x8880, RZ ;  /* 0x0000888010057816 */ /* 0x008fca00000000ff */
[----:B------:R-:W-:-:S07]  /*16570*/  IMAD R4, R5, R18, RZ ;  /* 0x0000001205047224 */ /* 0x000fce00078e02ff */
.L_x_357:
[----:B------:R-:W-:Y:S05]  /*16580*/  BSYNC B1 ;  /* 0x0000000000017941 */ /* 0x000fea0003800000 */
.L_x_356:
        /* <DEDUP_REMOVED lines=8> */
.L_x_359:
[----:B------:R-:W-:Y:S05]  /*16610*/  BSYNC B1 ;  /* 0x0000000000017941 */ /* 0x000fea0003800000 */
.L_x_358:
[----:B------:R-:W-:Y:S01]  /*16620*/  @!P3 IMAD R5, R188, R17, R4 ;  /* 0x00000011bc05b224 */ /* 0x000fe200078e0204 */
[----:B------:R-:W-:Y:S01]  /*16630*/  ISETP.LT.OR P4, PT, R0, 0x6a, !P2 ;  /* 0x0000006a0000780c */ /* 0x000fe20005781670 */
[----:B------:R-:W-:Y:S01]  /*16640*/  BSSY B1, `(.L_x_360) ;  /* 0x0000008000017945 */ /* 0x000fe20003800000 */
[----:B0-----:R-:W-:Y:S01]  /*16650*/  MOV R185, UR40 ;  /* 0x0000002800b97c02 */ /* 0x001fe20008000f00 */
[----:B------:R-:W-:Y:S01]  /*16660*/  IMAD.U32 R187, RZ, RZ, UR39 ;  /* 0x00000027ffbb7e24 */ /* 0x000fe2000f8e00ff */
[----:B------:R0:W-:Y:S09]  /*16670*/  @!P3 STG.E.U8 desc[UR56][R22.64+0x68], R5 ;  /* 0x000068051600b986 */ /* 0x0001f2000c101138 */
[----:B------:R-:W-:Y:S05]  /*16680*/  @P4 BRA `(.L_x_361) ;  /* 0x00000000000c4947 */ /* 0x000fea0003800000 */
[----:B------:R-:W0:Y:S02]  /*16690*/  LDG.E.U8 R16, desc[UR56][R14.64+0x69] ;  /* 0x000069380e107981 */ /* 0x000e24000c1e1100 */
[----:B0-----:R-:W-:-:S05]  /*166a0*/  PRMT R5, R16, 0x8880, RZ ;  /* 0x0000888010057816 */ /* 0x001fca00000000ff */
[----:B------:R-:W-:-:S07]  /*166b0*/  IMAD R4, R5, R18, RZ ;  /* 0x0000001205047224 */ /* 0x000fce00078e02ff */
.L_x_361:
[----:B------:R-:W-:Y:S05]  /*166c0*/  BSYNC B1 ;  /* 0x0000000000017941 */ /* 0x000fea0003800000 */
.L_x_360:
        /* <DEDUP_REMOVED lines=8> */
[----:B---3--:R-:W-:Y:S07]  /*16750*/  @P3 BRA `(.L_x_363) ;  /* 0x00000000000c3947 */ /* 0x008fee0003800000 */
[----:B------:R-:W0:Y:S02]  /*16760*/  LDG.E.U8 R16, desc[UR56][R12.64+0x68] ;  /* 0x000068380c107981 */ /* 0x000e24000c1e1100 */
[----:B0-----:R-:W-:-:S05]  /*16770*/  PRMT R5, R16, 0x8880, RZ ;  /* 0x0000888010057816 */ /* 0x001fca00000000ff */
[----:B------:R-:W-:-:S07]  /*16780*/  IMAD R4, R5, R18, RZ ;  /* 0x0000001205047224 */ /* 0x000fce00078e02ff */
.L_x_363:
[----:B------:R-:W-:Y:S05]  /*16790*/  BSYNC B1 ;  /* 0x0000000000017941 */ /* 0x000fea0003800000 */
.L_x_362:
[----:B0-----:R-:W-:Y:S01]  /*167a0*/  @!P3 IMAD R5, R190, R17, R4 ;  /* 0x00000011be05b224 */ /* 0x001fe200078e0204 */
        /* <DEDUP_REMOVED lines=9> */
.L_x_365:
[----:B------:R-:W-:Y:S05]  /*16840*/  BSYNC B1 ;  /* 0x0000000000017941 */ /* 0x000fea0003800000 */
.L_x_364:
        /* <DEDUP_REMOVED lines=8> */
.L_x_367:
[----:B------:R-:W-:Y:S05]  /*168d0*/  BSYNC B1 ;  /* 0x0000000000017941 */ /* 0x000fea0003800000 */
.L_x_366:
        /* <DEDUP_REMOVED lines=10> */
.L_x_369:
[----:B------:R-:W-:Y:S05]  /*16980*/  BSYNC B1 ;  /* 0x0000000000017941 */ /* 0x000fea0003800000 */
.L_x_368:
        /* <DEDUP_REMOVED lines=12> */
.L_x_371:
[----:B------:R-:W-:Y:S05]  /*16a50*/  BSYNC B1 ;  /* 0x0000000000017941 */ /* 0x000fea0003800000 */
.L_x_370:
        /* <DEDUP_REMOVED lines=10> */
.L_x_373:
[----:B------:R-:W-:Y:S05]  /*16b00*/  BSYNC B1 ;  /* 0x0000000000017941 */ /* 0x000fea0003800000 */
.L_x_372:
        /* <DEDUP_REMOVED lines=8> */
.L_x_375:
[----:B------:R-:W-:Y:S05]  /*16b90*/  BSYNC B1 ;  /* 0x0000000000017941 */ /* 0x000fea0003800000 */
.L_x_374:
        /* <DEDUP_REMOVED lines=10> */
.L_x_377:
[----:B------:R-:W-:Y:S05]  /*16c40*/  BSYNC B1 ;  /* 0x0000000000017941 */ /* 0x000fea0003800000 */
.L_x_376:
        /* <DEDUP_REMOVED lines=12> */
.L_x_379:
[----:B------:R-:W-:Y:S05]  /*16d10*/  BSYNC B1 ;  /* 0x0000000000017941 */ /* 0x000fea0003800000 */
.L_x_378:
        /* <DEDUP_REMOVED lines=10> */
.L_x_381:
[----:B------:R-:W-:Y:S05]  /*16dc0*/  BSYNC B1 ;  /* 0x0000000000017941 */ /* 0x000fea0003800000 */
.L_x_380:
[----:B------:R-:W-:Y:S01]  /*16dd0*/  @!P4 IMAD R199, R199, R17, R4 ;  /* 0x00000011c7c7c224 */ /* 0x000fe200078e0204 */
[----:B------:R-:W-:Y:S01]  /*16de0*/  LOP3.LUT P5, RZ, R19, 0x4, RZ, 0xc0, !PT ;  /* 0x0000000413ff7812 */ /* 0x000fe200078ac0ff */
[----:B------:R-:W-:Y:S03]  /*16df0*/  BSSY B1, `(.L_x_382) ;  /* 0x0000007000017945 */ /* 0x000fe60003800000 */
[----:B------:R0:W-:Y:S01]  /*16e00*/  @!P4 STG.E.U8 desc[UR56][R186.64+0x79], R199 ;  /* 0x000079c7ba00c986 */ /* 0x0001e2000c101138 */
[----:B------:R-:W-:-:S13]  /*16e10*/  ISETP.LT.OR P3, PT, R0, 0x61, !P5 ;  /* 0x000000610000780c */ /* 0x000fda0006f61670 */
[----:B0-----:R-:W-:Y:S05]  /*16e20*/  @P3 BRA `(.L_x_383) ;  /* 0x00000000000c3947 */ /* 0x001fea0003800000 */
[----:B------:R-:W3:Y:S02]  /*16e30*/  LDG.E.U8 R16, desc[UR56][R6.64+0x60] ;  /* 0x0000603806107981 */ /* 0x000ee4000c1e1100 */
[----:B---3--:R-:W-:-:S05]  /*16e40*/  PRMT R5, R16, 0x8880, RZ ;  /* 0x0000888010057816 */ /* 0x008fca00000000ff */
[----:B------:R-:W-:-:S07]  /*16e50*/  IMAD R4, R5, R18, RZ ;  /* 0x0000001205047224 */ /* 0x000fce00078e02ff */
.L_x_383:
[----:B------:R-:W-:Y:S05]  /*16e60*/  BSYNC B1 ;  /* 0x0000000000017941 */ /* 0x000fea0003800000 */
.L_x_382:
[----:B------:R-:W-:Y:S01]  /*16e70*/  @!P3 IMAD R5, R168, R17, R4 ;  /* 0x00000011a805b224 */ /* 0x000fe200078e0204 */
[----:B------:R-:W-:Y:S01]  /*16e80*/  ISETP.LT.OR P4, PT, R0, 0x62, !P5 ;  /* 0x000000620000780c */ /* 0x000fe20006f81670 */
[----:B------:R-:W-:Y:S01]  /*16e90*/  BSSY B1, `(.L_x_384) ;  /* 0x0000008000017945 */ /* 0x000fe20003800000 */
[----:B------:R-:W-:Y:S02]  /*16ea0*/  IMAD.U32 R185, RZ, RZ, UR40 ;  /* 0x00000028ffb97e24 */ /* 0x000fe4000f8e00ff */
[----:B------:R0:W-:Y:S01]  /*16eb0*/  @!P3 STG.E.U8 desc[UR56][R8.64+0x60], R5 ;  /* 0x000060050800b986 */ /* 0x0001e2000c101138 */
[----:B------:R-:W-:-:S08]  /*16ec0*/  IMAD.U32 R187, RZ, RZ, UR39 ;  /* 0x00000027ffbb7e24 */ /* 0x000fd0000f8e00ff */
[----:B------:R-:W-:Y:S05]  /*16ed0*/  @P4 BRA `(.L_x_385) ;  /* 0x00000000000c4947 */ /* 0x000fea0003800000 */
[----:B------:R-:W0:Y:S02]  /*16ee0*/  LDG.E.U8 R16, desc[UR56][R6.64+0x61] ;  /* 0x0000613806107981 */ /* 0x000e24000c1e1100 */
[----:B0-----:R-:W-:-:S05]  /*16ef0*/  PRMT R5, R16, 0x8880, RZ ;  /* 0x0000888010057816 */ /* 0x001fca00000000ff */
[----:B------:R-:W-:-:S07]  /*16f00*/  IMAD R4, R5, R18, RZ ;  /* 0x0000001205047224 */ /* 0x000fce00078e02ff */
.L_x_385:
[----:B------:R-:W-:Y:S05]  /*16f10*/  BSYNC B1 ;  /* 0x0000000000017941 */ /* 0x000fea0003800000 */
.L_x_384:
        /* <DEDUP_REMOVED lines=9> */
[----:B---3--:R-:W-:Y:S07]  /*16fb0*/  @P3 BRA `(.L_x_387) ;  /* 0x00000000000c3947 */ /* 0x008fee0003800000 */
[----:B------:R-:W0:Y:S02]  /*16fc0*/  LDG.E.U8 R16, desc[UR56][R10.64+0x60] ;  /* 0x000060380a107981 */ /* 0x000e24000c1e1100 */
[----:B0-----:R-:W-:-:S05]  /*16fd0*/  PRMT R5, R16, 0x8880, RZ ;  /* 0x0000888010057816 */ /* 0x001fca00000000ff */
[----:B------:R-:W-:-:S07]  /*16fe0*/  IMAD R4, R5, R18, RZ ;  /* 0x0000001205047224 */ /* 0x000fce00078e02ff */
.L_x_387:
[----:B------:R-:W-:Y:S05]  /*16ff0*/  BSYNC B1 ;  /* 0x0000000000017941 */ /* 0x000fea0003800000 */
.L_x_386:
[----:B0-----:R-:W-:Y:S01]  /*17000*/  @!P3 IMAD R5, R170, R17, R4 ;  /* 0x00000011aa05b224 */ /* 0x001fe200078e0204 */
[----:B------:R-:W-:Y:S01]  /*17010*/  LOP3.LUT P4, RZ, R19, 0x1, RZ, 0xc0, !PT ;  /* 0x0000000113ff7812 */ /* 0x000fe2000788c0ff */
[----:B------:R-:W-:Y:S03]  /*17020*/  BSSY B1, `(.L_x_388) ;  /* 0x0000009000017945 */ /* 0x000fe60003800000 */
[----:B------:R0:W-:Y:S01]  /*17030*/  @!P3 STG.E.U8 desc[UR56][R184.64+0x60], R5 ;  /* 0x00006005b800b986 */ /* 0x0001e2000c101138 */
[----:B------:R-:W-:-:S13]  /*17040*/  ISETP.LT.OR P4, PT, R0, 0x62, !P4 ;  /* 0x000000620000780c */ /* 0x000fda0006781670 */
[----:B------:R-:W-:-:S04]  /*17050*/  @!P4 IADD3 R168, P5, P6, R187, UR42, R2 ;  /* 0x0000002abba8cc10 */ /* 0x000fc8000febe002 */
[----:B------:R-:W-:Y:S01]  /*17060*/  @!P4 IADD3.X R169, R189, UR41, R3, P5, P6 ;  /* 0x00000029bda9cc10 */ /* 0x000fe2000afec403 */
[----:B0-----:R-:W-:Y:S08]  /*17070*/  @P4 BRA `(.L_x_389) ;  /* 0x00000000000c4947 */ /* 0x001ff00003800000 */
[----:B------:R-:W3:Y:S02]  /*17080*/  LDG.E.U8 R16, desc[UR56][R10.64+0x61] ;  /* 0x000061380a107981 */ /* 0x000ee4000c1e1100 */
[----:B---3--:R-:W-:-:S05]  /*17090*/  PRMT R5, R16, 0x8880, RZ ;  /* 0x0000888010057816 */ /* 0x008fca00000000ff */
[----:B------:R-:W-:-:S07]  /*170a0*/  IMAD R4, R5, R18, RZ ;  /* 0x0000001205047224 */ /* 0x000fce00078e02ff */
.L_x_389:
[----:B------:R-:W-:Y:S05]  /*170b0*/  BSYNC B1 ;  /* 0x0000000000017941 */ /* 0x000fea0003800000 */
.L_x_388:
        /* <DEDUP_REMOVED lines=9> */
.L_x_391:
[----:B------:R-:W-:Y:S05]  /*17150*/  BSYNC B1 ;  /* 0x0000000000017941 */ /* 0x000fea0003800000 */
.L_x_390:
        /* <DEDUP_REMOVED lines=10> */
.L_x_393:
[----:B------:R-:W-:Y:S05]  /*17200*/  BSYNC B1 ;  /* 0x0000000000017941 */ /* 0x000fea0003800000 */
.L_x_392:
        /* <DEDUP_REMOVED lines=13> */
.L_x_395:
[----:B------:R-:W-:Y:S05]  /*172e0*/  BSYNC B1 ;  /* 0x0000000000017941 */ /* 0x000fea0003800000 */
.L_x_394:
        /* <DEDUP_REMOVED lines=11> */
.L_x_397:
[----:B------:R-:W-:Y:S05]  /*173a0*/  BSYNC B1 ;  /* 0x0000000000017941 */ /* 0x000fea0003800000 */
.L_x_396:
        /* <DEDUP_REMOVED lines=9> */
.L_x_399:
[----:B------:R-:W-:Y:S05]  /*17440*/  BSYNC B1 ;  /* 0x0000000000017941 */ /* 0x000fea0003800000 */
.L_x_398:
        /* <DEDUP_REMOVED lines=10> */
.L_x_401:
[----:B------:R-:W-:Y:S05]  /*174f0*/  BSYNC B1 ;  /* 0x0000000000017941 */ /* 0x000fea0003800000 */
.L_x_400:
        /* <DEDUP_REMOVED lines=13> */
.L_x_403:
[----:B------:R-:W-:Y:S05]  /*175d0*/  BSYNC B1 ;  /* 0x0000000000017941 */ /* 0x000fea0003800000 */
.L_x_402:
        /* <DEDUP_REMOVED lines=11> */
.L_x_405:
[----:B------:R-:W-:Y:S05]  /*17690*/  BSYNC B1 ;  /* 0x0000000000017941 */ /* 0x000fea0003800000 */
.L_x_404:
        /* <DEDUP_REMOVED lines=9> */
.L_x_407:
[----:B------:R-:W-:Y:S05]  /*17730*/  BSYNC B1 ;  /* 0x0000000000017941 */ /* 0x000fea0003800000 */
.L_x_406:
        /* <DEDUP_REMOVED lines=10> */
.L_x_409:
[----:B------:R-:W-:Y:S05]  /*177e0*/  BSYNC B1 ;  /* 0x0000000000017941 */ /* 0x000fea0003800000 */
.L_x_408:
        /* <DEDUP_REMOVED lines=13> */
.L_x_411:
[----:B------:R-:W-:Y:S05]  /*178c0*/  BSYNC B1 ;  /* 0x0000000000017941 */ /* 0x000fea0003800000 */
.L_x_410:
        /* <DEDUP_REMOVED lines=11> */
.L_x_413:
[----:B------:R-:W-:Y:S05]  /*17980*/  BSYNC B1 ;  /* 0x0000000000017941 */ /* 0x000fea0003800000 */
.L_x_412:
        /* <DEDUP_REMOVED lines=9> */
.L_x_415:
[----:B------:R-:W-:Y:S05]  /*17a20*/  BSYNC B1 ;  /* 0x0000000000017941 */ /* 0x000fea0003800000 */
.L_x_414:
[----:B------:R-:W-:Y:S01]  /*17a30*/  @!P3 IMAD R5, R152, R17, R4 ;  /* 0x000000119805b224 */ /* 0x000fe200078e0204 */
[----:B------:R-:W-:Y:S01]  /*17a40*/  ISETP.LT.OR P4, PT, R0, 0x82, !P6 ;  /* 0x000000820000780c */ /* 0x000fe20007781670 */
[----:B------:R-:W-:Y:S03]  /*17a50*/  BSSY B1, `(.L_x_416) ;  /* 0x0000006000017945 */ /* 0x000fe60003800000 */
[----:B------:R0:W-:Y:S09]  /*17a60*/  @!P3 STG.E.U8 desc[UR56][R2.64+0x80], R5 ;  /* 0x000080050200b986 */ /* 0x0001f2000c101138 */
[----:B------:R-:W-:Y:S05]  /*17a70*/  @P4 BRA `(.L_x_417) ;  /* 0x00000000000c4947 */ /* 0x000fea0003800000 */
[----:B------:R-:W0:Y:S02]  /*17a80*/  LDG.E.U8 R16, desc[UR56][R232.64+0x81] ;  /* 0x00008138e8107981 */ /* 0x000e24000c1e1100 */
[----:B0-----:R-:W-:-:S05]  /*17a90*/  PRMT R5, R16, 0x8880, RZ ;  /* 0x0000888010057816 */ /* 0x001fca00000000ff */
[----:B------:R-:W-:-:S07]  /*17aa0*/  IMAD R4, R5, R18, RZ ;  /* 0x0000001205047224 */ /* 0x000fce00078e02ff */
.L_x_417:
[----:B------:R-:W-:Y:S05]  /*17ab0*/  BSYNC B1 ;  /* 0x0000000000017941 */ /* 0x000fea0003800000 */
.L_x_416:
[----:B------:R-:W-:Y:S01]  /*17ac0*/  @!P4 IMAD R153, R153, R17, R4 ;  /* 0x000000119999c224 */ /* 0x000fe200078e0204 */
[----:B------:R-:W-:Y:S01]  /*17ad0*/  ISETP.LT.OR P3, PT, R0, 0x81, !P0 ;  /* 0x000000810000780c */ /* 0x000fe20004761670 */
[----:B------:R-:W-:Y:S03]  /*17ae0*/  BSSY B1, `(.L_x_418) ;  /* 0x0000008000017945 */ /* 0x000fe60003800000 */
[----:B------:R3:W-:Y:S09]  /*17af0*/  @!P4 STG.E.U8 desc[UR56][R2.64+0x81], R153 ;  /* 0x000081990200c986 */ /* 0x0007f2000c101138 */
[----:B------:R-:W-:-:S04]  /*17b00*/  @!P3 IADD3 R168, P5, R2, UR40, RZ ;  /* 0x0000002802a8bc10 */ /* 0x000fc8000ffbe0ff */
[----:B------:R-:W-:Y:S01]  /*17b10*/  @!P3 IADD3.X R169, R3, UR39, RZ, P5, !PT ;  /* 0x0000002703a9bc10 */ /* 0x000fe2000affe4ff */
[----:B---3--:R-:W-:Y:S08]  /*17b20*/  @P3 BRA `(.L_x_419) ;  /* 0x00000000000c3947 */ /* 0x008ff00003800000 */
[----:B------:R-:W0:Y:S02]  /*17b30*/  LDG.E.U8 R16, desc[UR56][R20.64+0x80] ;  /* 0x0000803814107981 */ /* 0x000e24000c1e1100 */
[----:B0-----:R-:W-:-:S05]  /*17b40*/  PRMT R5, R16, 0x8880, RZ ;  /* 0x0000888010057816 */ /* 0x001fca00000000ff */
[----:B------:R-:W-:-:S07]  /*17b50*/  IMAD R4, R5, R18, RZ ;  /* 0x0000001205047224 */ /* 0x000fce00078e02ff */
.L_x_419:
[----:B------:R-:W-:Y:S05]  /*17b60*/  BSYNC B1 ;  /* 0x0000000000017941 */ /* 0x000fea0003800000 */
.L_x_418:
[----:B0-----:R-:W-:Y:S01]  /*17b70*/  @!P3 IMAD R5, R154, R17, R4 ;  /* 0x000000119a05b224 */ /* 0x001fe200078e0204 */
        /* <DEDUP_REMOVED lines=9> */
.L_x_421:
[----:B------:R-:W-:Y:S05]  /*17c10*/  BSYNC B1 ;  /* 0x0000000000017941 */ /* 0x000fea0003800000 */
.L_x_420:
        /* <DEDUP_REMOVED lines=8> */
.L_x_423:
[----:B------:R-:W-:Y:S05]  /*17ca0*/  BSYNC B1 ;  /* 0x0000000000017941 */ /* 0x000fea0003800000 */
.L_x_422:
        /* <DEDUP_REMOVED lines=8> */
.L_x_425:
[----:B------:R-:W-:Y:S05]  /*17d30*/  BSYNC B1 ;  /* 0x0000000000017941 */ /* 0x000fea0003800000 */
.L_x_424:
[----:B------:R-:W-:Y:S01]  /*17d40*/  @!P4 IMAD R157, R157, R17, R4 ;  /* 0x000000119d9dc224 */ /* 0x000fe200078e0204 */
[----:B------:R-:W-:Y:S01]  /*17d50*/  ISETP.LT.OR P3, PT, R0, 0x89, !P0 ;  /* 0x000000890000780c */ /* 0x000fe20004761670 */
[----:B------:R-:W-:Y:S03]  /*17d60*/  BSSY B1, `(.L_x_426) ;  /* 0x0000008000017945 */ /* 0x000fe60003800000 */
[----:B------:R4:W-:Y:S09]  /*17d70*/  @!P4 STG.E.U8 desc[UR56][R2.64+0x89], R157 ;  /* 0x0000899d0200c986 */ /* 0x0009f2000c101138 */
[----:B0-----:R-:W-:-:S04]  /*17d80*/  @!P3 IADD3 R152, P5, R2, UR40, RZ ;  /* 0x000000280298bc10 */ /* 0x001fc8000ffbe0ff */
[----:B------:R-:W-:Y:S01]  /*17d90*/  @!P3 IADD3.X R153, R3, UR39, RZ, P5, !PT ;  /* 0x000000270399bc10 */ /* 0x000fe2000affe4ff */
[----:B----4-:R-:W-:Y:S08]  /*17da0*/  @P3 BRA `(.L_x_427) ;  /* 0x00000000000c3947 */ /* 0x010ff00003800000 */
[----:B------:R-:W3:Y:S02]  /*17db0*/  LDG.E.U8 R16, desc[UR56][R20.64+0x88] ;  /* 0x0000883814107981 */ /* 0x000ee4000c1e1100 */
[----:B---3--:R-:W-:-:S05]  /*17dc0*/  PRMT R5, R16, 0x8880, RZ ;  /* 0x0000888010057816 */ /* 0x008fca00000000ff */
[----:B------:R-:W-:-:S07]  /*17dd0*/  IMAD R4, R5, R18, RZ ;  /* 0x0000001205047224 */ /* 0x000fce00078e02ff */
.L_x_427:
[----:B------:R-:W-:Y:S05]  /*17de0*/  BSYNC B1 ;  /* 0x0000000000017941 */ /* 0x000fea0003800000 */
.L_x_426:
[----:B---3--:R-:W-:Y:S01]  /*17df0*/  @!P3 IMAD R5, R158, R17, R4 ;  /* 0x000000119e05b224 */ /* 0x008fe200078e0204 */
        /* <DEDUP_REMOVED lines=9> */
.L_x_429:
[----:B------:R-:W-:Y:S05]  /*17e90*/  BSYNC B1 ;  /* 0x0000000000017941 */ /* 0x000fea0003800000 */
.L_x_428:
        /* <DEDUP_REMOVED lines=8> */
.L_x_431:
[----:B------:R-:W-:Y:S05]  /*17f20*/  BSYNC B1 ;  /* 0x0000000000017941 */ /* 0x000fea0003800000 */
.L_x_430:
        /* <DEDUP_REMOVED lines=8> */
.L_x_433:
[----:B------:R-:W-:Y:S05]  /*17fb0*/  BSYNC B1 ;  /* 0x0000000000017941 */ /* 0x000fea0003800000 */
.L_x_432:
        /* <DEDUP_REMOVED lines=10> */
.L_x_435:
[----:B------:R-:W-:Y:S05]  /*18060*/  BSYNC B1 ;  /* 0x0000000000017941 */ /* 0x000fea0003800000 */
.L_x_434:
        /* <DEDUP_REMOVED lines=10> */
.L_x_437:
[----:B------:R-:W-:Y:S05]  /*18110*/  BSYNC B1 ;  /* 0x0000000000017941 */ /* 0x000fea0003800000 */
.L_x_436:
        /* <DEDUP_REMOVED lines=8> */
.L_x_439:
[----:B------:R-:W-:Y:S05]  /*181a0*/  BSYNC B1 ;  /* 0x0000000000017941 */ /* 0x000fea0003800000 */
.L_x_438:
        /* <DEDUP_REMOVED lines=8> */
.L_x_441:
[----:B------:R-:W-:Y:S05]  /*18230*/  BSYNC B1 ;  /* 0x0000000000017941 */ /* 0x000fea0003800000 */
.L_x_440:
        /* <DEDUP_REMOVED lines=10> */
.L_x_443:
[----:B------:R-:W-:Y:S05]  /*182e0*/  BSYNC B1 ;  /* 0x0000000000017941 */ /* 0x000fea0003800000 */
.L_x_442:
        /* <DEDUP_REMOVED lines=10> */
.L_x_445:
[----:B------:R-:W-:Y:S05]  /*18390*/  BSYNC B1 ;  /* 0x0000000000017941 */ /* 0x000fea0003800000 */
.L_x_444:
        /* <DEDUP_REMOVED lines=8> */
.L_x_447:
[----:B------:R-:W-:Y:S05]  /*18420*/  BSYNC B1 ;  /* 0x0000000000017941 */ /* 0x000fea0003800000 */
.L_x_446:
        /* <DEDUP_REMOVED lines=10> */
.L_x_449:
[----:B------:R-:W-:Y:S05]  /*184d0*/  BSYNC B1 ;  /* 0x0000000000017941 */ /* 0x000fea0003800000 */
.L_x_448:
        /* <DEDUP_REMOVED lines=12> */
.L_x_451:
[----:B------:R-:W-:Y:S05]  /*185a0*/  BSYNC B1 ;  /* 0x0000000000017941 */ /* 0x000fea0003800000 */
.L_x_450:
        /* <DEDUP_REMOVED lines=10> */
.L_x_453:
[----:B------:R-:W-:Y:S05]  /*18650*/  BSYNC B1 ;  /* 0x0000000000017941 */ /* 0x000fea0003800000 */
.L_x_452:
        /* <DEDUP_REMOVED lines=8> */
.L_x_455:
[----:B------:R-:W-:Y:S05]  /*186e0*/  BSYNC B1 ;  /* 0x0000000000017941 */ /* 0x000fea0003800000 */
.L_x_454:
[----:B------:R-:W-:Y:S01]  /*186f0*/  @!P3 IMAD R5, R140, R17, R4 ;  /* 0x000000118c05b224 */ /* 0x000fe200078e0204 */
[----:B------:R-:W-:Y:S01]  /*18700*/  ISETP.LT.OR P4, PT, R0, 0x8a, !P2 ;  /* 0x0000008a0000780c */ /* 0x000fe20005781670 */
[----:B------:R-:W-:Y:S01]  /*18710*/  BSSY B1, `(.L_x_456) ;  /* 0x0000008000017945 */ /* 0x000fe20003800000 */
[----:B0-----:R-:W-:Y:S02]  /*18720*/  IMAD.U32 R137, RZ, RZ, UR40 ;  /* 0x00000028ff897e24 */ /* 0x001fe4000f8e00ff */
[----:B------:R0:W-:Y:S01]  /*18730*/  @!P3 STG.E.U8 desc[UR56][R22.64+0x88], R5 ;  /* 0x000088051600b986 */ /* 0x0001e2000c101138 */
[----:B------:R-:W-:-:S08]  /*18740*/  IMAD.U32 R139, RZ, RZ, UR39 ;  /* 0x00000027ff8b7e24 */ /* 0x000fd0000f8e00ff */
[----:B------:R-:W-:Y:S05]  /*18750*/  @P4 BRA `(.L_x_457) ;  /* 0x00000000000c4947 */ /* 0x000fea0003800000 */
[----:B------:R-:W0:Y:S02]  /*18760*/  LDG.E.U8 R16, desc[UR56][R14.64+0x89] ;  /* 0x000089380e107981 */ /* 0x000e24000c1e1100 */
[----:B0-----:R-:W-:-:S05]  /*18770*/  PRMT R5, R16, 0x8880, RZ ;  /* 0x0000888010057816 */ /* 0x001fca00000000ff */
[----:B------:R-:W-:-:S07]  /*18780*/  IMAD R4, R5, R18, RZ ;  /* 0x0000001205047224 */ /* 0x000fce00078e02ff */
.L_x_457:
[----:B------:R-:W-:Y:S05]  /*18790*/  BSYNC B1 ;  /* 0x0000000000017941 */ /* 0x000fea0003800000 */
.L_x_456:
        /* <DEDUP_REMOVED lines=12> */
.L_x_459:
[----:B------:R-:W-:Y:S05]  /*18860*/  BSYNC B1 ;  /* 0x0000000000017941 */ /* 0x000fea0003800000 */
.L_x_458:
        /* <DEDUP_REMOVED lines=10> */
.L_x_461:
[----:B------:R-:W-:Y:S05]  /*18910*/  BSYNC B1 ;  /* 0x0000000000017941 */ /* 0x000fea0003800000 */
.L_x_460:
        /* <DEDUP_REMOVED lines=8> */
.L_x_463:
[----:B------:R-:W-:Y:S05]  /*189a0*/  BSYNC B1 ;  /* 0x0000000000017941 */ /* 0x000fea0003800000 */
.L_x_462:
        /* <DEDUP_REMOVED lines=10> */
.L_x_465:
[----:B------:R-:W-:Y:S05]  /*18a50*/  BSYNC B1 ;  /* 0x0000000000017941 */ /* 0x000fea0003800000 */
.L_x_464:
        /* <DEDUP_REMOVED lines=12> */
.L_x_467:
[----:B------:R-:W-:Y:S05]  /*18b20*/  BSYNC B1 ;  /* 0x0000000000017941 */ /* 0x000fea0003800000 */
.L_x_466:
        /* <DEDUP_REMOVED lines=10> */
.L_x_469:
[----:B------:R-:W-:Y:S05]  /*18bd0*/  BSYNC B1 ;  /* 0x0000000000017941 */ /* 0x000fea0003800000 */
.L_x_468:
        /* <DEDUP_REMOVED lines=8> */
.L_x_471:
[----:B------:R-:W-:Y:S05]  /*18c60*/  BSYNC B1 ;  /* 0x0000000000017941 */ /* 0x000fea0003800000 */
.L_x_470:
        /* <DEDUP_REMOVED lines=10> */
.L_x_473:
[----:B------:R-:W-:Y:S05]  /*18d10*/  BSYNC B1 ;  /* 0x0000000000017941 */ /* 0x000fea0003800000 */
.L_x_472:
        /* <DEDUP_REMOVED lines=12> */
.L_x_475:
[----:B------:R-:W-:Y:S05]  /*18de0*/  BSYNC B1 ;  /* 0x0000000000017941 */ /* 0x000fea0003800000 */
.L_x_474:
        /* <DEDUP_REMOVED lines=10> */
.L_x_477:
[----:B------:R-:W-:Y:S05]  /*18e90*/  BSYNC B1 ;  /* 0x0000000000017941 */ /* 0x000fea0003800000 */
.L_x_476:
        /* <DEDUP_REMOVED lines=9> */
.L_x_479:
[----:B------:R-:W-:Y:S05]  /*18f30*/  BSYNC B1 ;  /* 0x0000000000017941 */ /* 0x000fea0003800000 */
.L_x_478:
        /* <DEDUP_REMOVED lines=10> */
.L_x_481:
[----:B------:R-:W-:Y:S05]  /*18fe0*/  BSYNC B1 ;  /* 0x0000000000017941 */ /* 0x000fea0003800000 */
.L_x_480:
        /* <DEDUP_REMOVED lines=13> */
.L_x_483:
[----:B------:R-:W-:Y:S05]  /*190c0*/  BSYNC B1 ;  /* 0x0000000000017941 */ /* 0x000fea0003800000 */
.L_x_482:
        /* <DEDUP_REMOVED lines=11> */
.L_x_485:
[----:B------:R-:W-:Y:S05]  /*19180*/  BSYNC B1 ;  /* 0x0000000000017941 */ /* 0x000fea0003800000 */
.L_x_484:
        /* <DEDUP_REMOVED lines=9> */
.L_x_487:
[----:B------:R-:W-:Y:S05]  /*19220*/  BSYNC B1 ;  /* 0x0000000000017941 */ /* 0x000fea0003800000 */
.L_x_486:
        /* <DEDUP_REMOVED lines=10> */
.L_x_489:
[----:B------:R-:W-:Y:S05]  /*192d0*/  BSYNC B1 ;  /* 0x0000000000017941 */ /* 0x000fea0003800000 */
.L_x_488:
        /* <DEDUP_REMOVED lines=13> */
.L_x_491:
[----:B------:R-:W-:Y:S05]  /*193b0*/  BSYNC B1 ;  /* 0x0000000000017941 */ /* 0x000fea0003800000 */
.L_x_490:
        /* <DEDUP_REMOVED lines=11> */
.L_x_493:
[----:B------:R-:W-:Y:S05]  /*19470*/  BSYNC B1 ;  /* 0x0000000000017941 */ /* 0x000fea0003800000 */
.L_x_492:
        /* <DEDUP_REMOVED lines=9> */
.L_x_495:
[----:B------:R-:W-:Y:S05]  /*19510*/  BSYNC B1 ;  /* 0x0000000000017941 */ /* 0x000fea0003800000 */
.L_x_494:
        /* <DEDUP_REMOVED lines=10> */
.L_x_497:
[----:B------:R-:W-:Y:S05]  /*195c0*/  BSYNC B1 ;  /* 0x0000000000017941 */ /* 0x000fea0003800000 */
.L_x_496:
        /* <DEDUP_REMOVED lines=13> */
.L_x_499:
[----:B------:R-:W-:Y:S05]  /*196a0*/  BSYNC B1 ;  /* 0x0000000000017941 */ /* 0x000fea0003800000 */
.L_x_498:
        /* <DEDUP_REMOVED lines=11> */
.L_x_501:
[----:B------:R-:W-:Y:S05]  /*19760*/  BSYNC B1 ;  /* 0x0000000000017941 */ /* 0x000fea0003800000 */
.L_x_500:
        /* <DEDUP_REMOVED lines=9> */
.L_x_503:
[----:B------:R-:W-:Y:S05]  /*19800*/  BSYNC B1 ;  /* 0x0000000000017941 */ /* 0x000fea0003800000 */
.L_x_502:
        /* <DEDUP_REMOVED lines=10> */
.L_x_505:
[----:B------:R-:W-:Y:S05]  /*198b0*/  BSYNC B1 ;  /* 0x0000000000017941 */ /* 0x000fea0003800000 */
.L_x_504:
        /* <DEDUP_REMOVED lines=13> */
.L_x_507:
[----:B------:R-:W-:Y:S05]  /*19990*/  BSYNC B1 ;  /* 0x0000000000017941 */ /* 0x000fea0003800000 */
.L_x_506:
        /* <DEDUP_REMOVED lines=11> */
.L_x_509:
[----:B------:R-:W-:Y:S05]  /*19a50*/  BSYNC B1 ;  /* 0x0000000000017941 */ /* 0x000fea0003800000 */
.L_x_508:
        /* <DEDUP_REMOVED lines=9> */
.L_x_511:
[----:B------:R-:W-:Y:S05]  /*19af0*/  BSYNC B1 ;  /* 0x0000000000017941 */ /* 0x000fea0003800000 */
.L_x_510:
        /* <DEDUP_REMOVED lines=8> */
.L_x_513:
[----:B------:R-:W-:Y:S05]  /*19b80*/  BSYNC B1 ;  /* 0x0000000000017941 */ /* 0x000fea0003800000 */
.L_x_512:
        /* <DEDUP_REMOVED lines=10> */
.L_x_515:
[----:B------:R-:W-:Y:S05]  /*19c30*/  BSYNC B1 ;  /* 0x0000000000017941 */ /* 0x000fea0003800000 */
.L_x_514:
        /* <DEDUP_REMOVED lines=10> */
.L_x_517:
[----:B------:R-:W-:Y:S05]  /*19ce0*/  BSYNC B1 ;  /* 0x0000000000017941 */ /* 0x000fea0003800000 */
.L_x_516:
        /* <DEDUP_REMOVED lines=8> */
.L_x_519:
[----:B------:R-:W-:Y:S05]  /*19d70*/  BSYNC B1 ;  /* 0x0000000000017941 */ /* 0x000fea0003800000 */
.L_x_518:
        /* <DEDUP_REMOVED lines=8> */
.L_x_521:
[----:B------:R-:W-:Y:S05]  /*19e00*/  BSYNC B1 ;  /* 0x0000000000017941 */ /* 0x000fea0003800000 */
.L_x_520:
        /* <DEDUP_REMOVED lines=10> */
.L_x_523:
[----:B------:R-:W-:Y:S05]  /*19eb0*/  BSYNC B1 ;  /* 0x0000000000017941 */ /* 0x000fea0003800000 */
.L_x_522:
        /* <DEDUP_REMOVED lines=10> */
.L_x_525:
[----:B------:R-:W-:Y:S05]  /*19f60*/  BSYNC B1 ;  /* 0x0000000000017941 */ /* 0x000fea0003800000 */
.L_x_524:
        /* <DEDUP_REMOVED lines=8> */
.L_x_527:
[----:B------:R-:W-:Y:S05]  /*19ff0*/  BSYNC B1 ;  /* 0x0000000000017941 */ /* 0x000fea0003800000 */
.L_x_526:
        /* <DEDUP_REMOVED lines=8> */
.L_x_529:
[----:B------:R-:W-:Y:S05]  /*1a080*/  BSYNC B1 ;  /* 0x0000000000017941 */ /* 0x000fea0003800000 */
.L_x_528:
        /* <DEDUP_REMOVED lines=10> */
.L_x_531:
[----:B------:R-:W-:Y:S05]  /*1a130*/  BSYNC B1 ;  /* 0x0000000000017941 */ /* 0x000fea0003800000 */
.L_x_530:
        /* <DEDUP_REMOVED lines=10> */
.L_x_533:
[----:B------:R-:W-:Y:S05]  /*1a1e0*/  BSYNC B1 ;  /* 0x0000000000017941 */ /* 0x000fea0003800000 */
.L_x_532:
        /* <DEDUP_REMOVED lines=8> */
.L_x_535:
[----:B------:R-:W-:Y:S05]  /*1a270*/  BSYNC B1 ;  /* 0x0000000000017941 */ /* 0x000fea0003800000 */
.L_x_534:
        /* <DEDUP_REMOVED lines=8> */
.L_x_537:
[----:B------:R-:W-:Y:S05]  /*1a300*/  BSYNC B1 ;  /* 0x0000000000017941 */ /* 0x000fea0003800000 */
.L_x_536:
        /* <DEDUP_REMOVED lines=10> */
.L_x_539:
[----:B------:R-:W-:Y:S05]  /*1a3b0*/  BSYNC B1 ;  /* 0x0000000000017941 */ /* 0x000fea0003800000 */
.L_x_538:
        /* <DEDUP_REMOVED lines=10> */
.L_x_541:
[----:B------:R-:W-:Y:S05]  /*1a460*/  BSYNC B1 ;  /* 0x0000000000017941 */ /* 0x000fea0003800000 */
.L_x_540:
        /* <DEDUP_REMOVED lines=8> */
.L_x_543:
[----:B------:R-:W-:Y:S05]  /*1a4f0*/  BSYNC B1 ;  /* 0x0000000000017941 */ /* 0x000fea0003800000 */
.L_x_542:
        /* <DEDUP_REMOVED lines=10> */
.L_x_545:
[----:B------:R-:W-:Y:S05]  /*1a5a0*/  BSYNC B1 ;  /* 0x0000000000017941 */ /* 0x000fea0003800000 */
.L_x_544:
        /* <DEDUP_REMOVED lines=12> */
.L_x_547:
[----:B------:R-:W-:Y:S05]  /*1a670*/  BSYNC B1 ;  /* 0x0000000000017941 */ /* 0x000fea0003800000 */
.L_x_546:
        /* <DEDUP_REMOVED lines=10> */
.L_x_549:
[----:B------:R-:W-:Y:S05]  /*1a720*/  BSYNC B1 ;  /* 0x0000000000017941 */ /* 0x000fea0003800000 */
.L_x_548:
        /* <DEDUP_REMOVED lines=8> */
.L_x_551:
[----:B------:R-:W-:Y:S05]  /*1a7b0*/  BSYNC B1 ;  /* 0x0000000000017941 */ /* 0x000fea0003800000 */
.L_x_550:
        /* <DEDUP_REMOVED lines=10> */
.L_x_553:
[----:B------:R-:W-:Y:S05]  /*1a860*/  BSYNC B1 ;  /* 0x0000000000017941 */ /* 0x000fea0003800000 */
.L_x_552:
        /* <DEDUP_REMOVED lines=12> */
.L_x_555:
[----:B------:R-:W-:Y:S05]  /*1a930*/  BSYNC B1 ;  /* 0x0000000000017941 */ /* 0x000fea0003800000 */
.L_x_554:
        /* <DEDUP_REMOVED lines=10> */
.L_x_557:
[----:B------:R-:W-:Y:S05]  /*1a9e0*/  BSYNC B1 ;  /* 0x0000000000017941 */ /* 0x000fea0003800000 */
.L_x_556:
        /* <DEDUP_REMOVED lines=8> */
.L_x_559:
[----:B------:R-:W-:Y:S05]  /*1aa70*/  BSYNC B1 ;  /* 0x0000000000017941 */ /* 0x000fea0003800000 */
.L_x_558:
        /* <DEDUP_REMOVED lines=10> */
.L_x_561:
[----:B------:R-:W-:Y:S05]  /*1ab20*/  BSYNC B1 ;  /* 0x0000000000017941 */ /* 0x000fea0003800000 */
.L_x_560:
[----:B------:R-:W-:Y:S01]  /*1ab30*/  @!P4 IMAD R97, R97, R17, R4 ;  /* 0x000000116161c224 */ /* 0x000fe200078e0204 */
[----:B------:R-:W-:Y:S01]  /*1ab40*/  ISETP.LT.OR P3, PT, R0, 0xb1, !P1 ;  /* 0x000000b10000780c */ /* 0x000fe20004f61670 */
[----:B------:R-:W-:Y:S01]  /*1ab50*/  BSSY B1, `(.L_x_562) ;  /* 0x000000a000017945 */ /* 0x000fe20003800000 */
[----:B------:R-:W-:Y:S02]  /*1ab60*/  IMAD.U32 R93, RZ, RZ, UR39 ;  /* 0x00000027ff5d7e24 */ /* 0x000fe4000f8e00ff */
[----:B------:R0:W-:Y:S09]  /*1ab70*/  @!P4 STG.E.U8 desc[UR56][R22.64+0xb1], R97 ;  /* 0x0000b1611600c986 */ /* 0x0001f2000c101138 */
[----:B------:R-:W-:-:S04]  /*1ab80*/  @!P3 IADD3 R88, P5, P6, R89, UR38, R2 ;  /* 0x000000265958bc10 */ /* 0x000fc8000febe002 */
[----:B------:R-:W-:Y:S02]  /*1ab90*/  @!P3 IADD3.X R89, R91, UR37, R3, P5, P6 ;  /* 0x000000255b59bc10 */ /* 0x000fe4000afec403 */
[----:B------:R-:W-:Y:S01]  /*1aba0*/  MOV R91, UR40 ;  /* 0x00000028005b7c02 */ /* 0x000fe20008000f00 */
[----:B0-----:R-:W-:Y:S06]  /*1abb0*/  @P3 BRA `(.L_x_563) ;  /* 0x00000000000c3947 */ /* 0x001fec0003800000 */
[----:B------:R-:W3:Y:S02]  /*1abc0*/  LDG.E.U8 R16, desc[UR56][R12.64+0xb0] ;  /* 0x0000b0380c107981 */ /* 0x000ee4000c1e1100 */
[----:B---3--:R-:W-:-:S05]  /*1abd0*/  PRMT R5, R16, 0x8880, RZ ;  /* 0x0000888010057816 */ /* 0x008fca00000000ff */
[----:B------:R-:W-:-:S07]  /*1abe0*/  IMAD R4, R5, R18, RZ ;  /* 0x0000001205047224 */ /* 0x000fce00078e02ff */
.L_x_563:
[----:B------:R-:W-:Y:S05]  /*1abf0*/  BSYNC B1 ;  /* 0x0000000000017941 */ /* 0x000fea0003800000 */
.L_x_562:
        /* <DEDUP_REMOVED lines=10> */
.L_x_565:
[----:B------:R-:W-:Y:S05]  /*1aca0*/  BSYNC B1 ;  /* 0x0000000000017941 */ /* 0x000fea0003800000 */
.L_x_564:
        /* <DEDUP_REMOVED lines=8> */
.L_x_567:
[----:B------:R-:W-:Y:S05]  /*1ad30*/  BSYNC B1 ;  /* 0x0000000000017941 */ /* 0x000fea0003800000 */
.L_x_566:
        /* <DEDUP_REMOVED lines=10> */
.L_x_569:
[----:B------:R-:W-:Y:S05]  /*1ade0*/  BSYNC B1 ;  /* 0x0000000000017941 */ /* 0x000fea0003800000 */
.L_x_568:
        /* <DEDUP_REMOVED lines=12> */
.L_x_571:
[----:B------:R-:W-:Y:S05]  /*1aeb0*/  BSYNC B1 ;  /* 0x0000000000017941 */ /* 0x000fea0003800000 */
.L_x_570:
        /* <DEDUP_REMOVED lines=10> */
.L_x_573:
[----:B------:R-:W-:Y:S05]  /*1af60*/  BSYNC B1 ;  /* 0x0000000000017941 */ /* 0x000fea0003800000 */
.L_x_572:
        /* <DEDUP_REMOVED lines=9> */
.L_x_575:
[----:B------:R-:W-:Y:S05]  /*1b000*/  BSYNC B1 ;  /* 0x0000000000017941 */ /* 0x000fea0003800000 */
.L_x_574:
        /* <DEDUP_REMOVED lines=10> */
.L_x_577:
[----:B------:R-:W-:Y:S05]  /*1b0b0*/  BSYNC B1 ;  /* 0x0000000000017941 */ /* 0x000fea0003800000 */
.L_x_576:
        /* <DEDUP_REMOVED lines=13> */
.L_x_579:
[----:B------:R-:W-:Y:S05]  /*1b190*/  BSYNC B1 ;  /* 0x0000000000017941 */ /* 0x000fea0003800000 */
.L_x_578:
        /* <DEDUP_REMOVED lines=11> */
.L_x_581:
[----:B------:R-:W-:Y:S05]  /*1b250*/  BSYNC B1 ;  /* 0x0000000000017941 */ /* 0x000fea0003800000 */
.L_x_580:
        /* <DEDUP_REMOVED lines=9> */
.L_x_583:
[----:B------:R-:W-:Y:S05]  /*1b2f0*/  BSYNC B1 ;  /* 0x0000000000017941 */ /* 0x000fea0003800000 */
.L_x_582:
        /* <DEDUP_REMOVED lines=10> */
.L_x_585:
[----:B------:R-:W-:Y:S05]  /*1b3a0*/  BSYNC B1 ;  /* 0x0000000000017941 */ /* 0x000fea0003800000 */
.L_x_584:
        /* <DEDUP_REMOVED lines=13> */
.L_x_587:
[----:B------:R-:W-:Y:S05]  /*1b480*/  BSYNC B1 ;  /* 0x0000000000017941 */ /* 0x000fea0003800000 */
.L_x_586:
        /* <DEDUP_REMOVED lines=11> */
.L_x_589:
[----:B------:R-:W-:Y:S05]  /*1b540*/  BSYNC B1 ;  /* 0x0000000000017941 */ /* 0x000fea0003800000 */
.L_x_588:
        /* <DEDUP_REMOVED lines=9> */
.L_x_591:
[----:B------:R-:W-:Y:S05]  /*1b5e0*/  BSYNC B1 ;  /* 0x0000000000017941 */ /* 0x000fea0003800000 */
.L_x_590:
        /* <DEDUP_REMOVED lines=10> */
.L_x_593:
[----:B------:R-:W-:Y:S05]  /*1b690*/  BSYNC B1 ;  /* 0x0000000000017941 */ /* 0x000fea0003800000 */
.L_x_592:
        /* <DEDUP_REMOVED lines=13> */
.L_x_595:
[----:B------:R-:W-:Y:S05]  /*1b770*/  BSYNC B1 ;  /* 0x0000000000017941 */ /* 0x000fea0003800000 */
.L_x_594:
        /* <DEDUP_REMOVED lines=11> */
.L_x_597:
[----:B------:R-:W-:Y:S05]  /*1b830*/  BSYNC B1 ;  /* 0x0000000000017941 */ /* 0x000fea0003800000 */
.L_x_596:
        /* <DEDUP_REMOVED lines=9> */
.L_x_599:
[----:B------:R-:W-:Y:S05]  /*1b8d0*/  BSYNC B1 ;  /* 0x0000000000017941 */ /* 0x000fea0003800000 */
.L_x_598:
        /* <DEDUP_REMOVED lines=10> */
.L_x_601:
[----:B------:R-:W-:Y:S05]  /*1b980*/  BSYNC B1 ;  /* 0x0000000000017941 */ /* 0x000fea0003800000 */
.L_x_600:
        /* <DEDUP_REMOVED lines=13> */
.L_x_603:
[----:B------:R-:W-:Y:S05]  /*1ba60*/  BSYNC B1 ;  /* 0x0000000000017941 */ /* 0x000fea0003800000 */
.L_x_602:
        /* <DEDUP_REMOVED lines=11> */
.L_x_605:
[----:B------:R-:W-:Y:S05]  /*1bb20*/  BSYNC B1 ;  /* 0x0000000000017941 */ /* 0x000fea0003800000 */
.L_x_604:
        /* <DEDUP_REMOVED lines=9> */
.L_x_607:
[----:B------:R-:W-:Y:S05]  /*1bbc0*/  BSYNC B1 ;  /* 0x0000000000017941 */ /* 0x000fea0003800000 */
.L_x_606:
        /* <DEDUP_REMOVED lines=8> */
.L_x_609:
[----:B------:R-:W-:Y:S05]  /*1bc50*/  BSYNC B1 ;  /* 0x0000000000017941 */ /* 0x000fea0003800000 */
.L_x_608:
        /* <DEDUP_REMOVED lines=10> */
.L_x_611:
[----:B------:R-:W-:Y:S05]  /*1bd00*/  BSYNC B1 ;  /* 0x0000000000017941 */ /* 0x000fea0003800000 */
.L_x_610:
        /* <DEDUP_REMOVED lines=10> */
.L_x_613:
[----:B------:R-:W-:Y:S05]  /*1bdb0*/  BSYNC B1 ;  /* 0x0000000000017941 */ /* 0x000fea0003800000 */
.L_x_612:
        /* <DEDUP_REMOVED lines=8> */
.L_x_615:
[----:B------:R-:W-:Y:S05]  /*1be40*/  BSYNC B1 ;  /* 0x0000000000017941 */ /* 0x000fea0003800000 */
.L_x_614:
        /* <DEDUP_REMOVED lines=8> */
.L_x_617:
[----:B------:R-:W-:Y:S05]  /*1bed0*/  BSYNC B1 ;  /* 0x0000000000017941 */ /* 0x000fea0003800000 */
.L_x_616:
        /* <DEDUP_REMOVED lines=10> */
.L_x_619:
[----:B------:R-:W-:Y:S05]  /*1bf80*/  BSYNC B1 ;  /* 0x0000000000017941 */ /* 0x000fea0003800000 */
.L_x_618:
        /* <DEDUP_REMOVED lines=10> */
.L_x_621:
[----:B------:R-:W-:Y:S05]  /*1c030*/  BSYNC B1 ;  /* 0x0000000000017941 */ /* 0x000fea0003800000 */
.L_x_620:
        /* <DEDUP_REMOVED lines=8> */
.L_x_623:
[----:B------:R-:W-:Y:S05]  /*1c0c0*/  BSYNC B1 ;  /* 0x0000000000017941 */ /* 0x000fea0003800000 */
.L_x_622:
        /* <DEDUP_REMOVED lines=8> */
.L_x_625:
[----:B------:R-:W-:Y:S05]  /*1c150*/  BSYNC B1 ;  /* 0x0000000000017941 */ /* 0x000fea0003800000 */
.L_x_624:
        /* <DEDUP_REMOVED lines=10> */
.L_x_627:
[----:B------:R-:W-:Y:S05]  /*1c200*/  BSYNC B1 ;  /* 0x0000000000017941 */ /* 0x000fea0003800000 */
.L_x_626:
        /* <DEDUP_REMOVED lines=10> */
.L_x_629:
[----:B------:R-:W-:Y:S05]  /*1c2b0*/  BSYNC B1 ;  /* 0x0000000000017941 */ /* 0x000fea0003800000 */
.L_x_628:
        /* <DEDUP_REMOVED lines=8> */
.L_x_631:
[----:B------:R-:W-:Y:S05]  /*1c340*/  BSYNC B1 ;  /* 0x0000000000017941 */ /* 0x000fea0003800000 */
.L_x_630:
[----:B------:R-:W-:Y:S01]  /*1c350*/  @!P3 IMAD R5, R68, R17, R4 ;  /* 0x000000114405b224 */ /* 0x000fe200078e0204 */
[----:B------:R-:W-:Y:S04]  /*1c360*/  BSSY B1, `(.L_x_632) ;  /* 0x0000007000017945 */ /* 0x000fe80003800000 */
[----:B------:R3:W-:Y:S01]  /*1c370*/  @!P3 STG.E.U8 desc[UR56][R2.64+0xd8], R5 ;  /* 0x0000d8050200b986 */ /* 0x0007e2000c101138 */
[----:B------:R-:W-:-:S13]  /*1c380*/  ISETP.LT.OR P3, PT, R0, 0xda, !P6 ;  /* 0x000000da0000780c */ /* 0x000fda0007761670 */
[----:B---3--:R-:W-:Y:S05]  /*1c390*/  @P3 BRA `(.L_x_633) ;  /* 0x00000000000c3947 */ /* 0x008fea0003800000 */
[----:B------:R-:W3:Y:S02]  /*1c3a0*/  LDG.E.U8 R16, desc[UR56][R232.64+0xd9] ;  /* 0x0000d938e8107981 */ /* 0x000ee4000c1e1100 */
[----:B---3--:R-:W-:-:S05]  /*1c3b0*/  PRMT R5, R16, 0x8880, RZ ;  /* 0x0000888010057816 */ /* 0x008fca00000000ff */
[----:B------:R-:W-:-:S07]  /*1c3c0*/  IMAD R4, R5, R18, RZ ;  /* 0x0000001205047224 */ /* 0x000fce00078e02ff */
.L_x_633:
[----:B------:R-:W-:Y:S05]  /*1c3d0*/  BSYNC B1 ;  /* 0x0000000000017941 */ /* 0x000fea0003800000 */
.L_x_632:
[----:B------:R-:W-:Y:S01]  /*1c3e0*/  @!P3 IMAD R69, R69, R17, R4 ;  /* 0x000000114545b224 */ /* 0x000fe200078e0204 */
        /* <DEDUP_REMOVED lines=9> */
.L_x_635:
[----:B------:R-:W-:Y:S05]  /*1c480*/  BSYNC B1 ;  /* 0x0000000000017941 */ /* 0x000fea0003800000 */
.L_x_634:
[----:B------:R-:W-:Y:S01]  /*1c490*/  ISETP.LT.OR P3, PT, R0, 0xc1, !P1 ;  /* 0x000000c10000780c */ /* 0x000fe20004f61670 */
[----:B------:R-:W-:Y:S01]  /*1c4a0*/  @!P4 IMAD R5, R70, R17, R4 ;  /* 0x000000114605c224 */ /* 0x000fe200078e0204 */
[----:B------:R-:W-:Y:S01]  /*1c4b0*/  ISETP.LT.OR P0, PT, R0, 0xda, !P0 ;  /* 0x000000da0000780c */ /* 0x000fe20004701670 */
[----:B------:R-:W-:Y:S10]  /*1c4c0*/  BSSY B1, `(.L_x_636) ;  /* 0x000000c000017945 */ /* 0x000ff40003800000 */
[----:B------:R-:W-:-:S04]  /*1c4d0*/  @!P3 IADD3 R60, P5, P6, R61, UR38, R2 ;  /* 0x000000263d3cbc10 */ /* 0x000fc8000febe002 */
[----:B------:R-:W-:Y:S02]  /*1c4e0*/  @!P3 IADD3.X R61, R57, UR37, R3, P5, P6 ;  /* 0x00000025393dbc10 */ /* 0x000fe4000afec403 */
[----:B------:R-:W-:-:S04]  /*1c4f0*/  @!P4 IADD3 R56, P5, R2, UR40, RZ ;  /* 0x000000280238cc10 */ /* 0x000fc8000ffbe0ff */
[----:B------:R-:W-:Y:S02]  /*1c500*/  @!P4 IADD3.X R57, R3, UR39, RZ, P5, !PT ;  /* 0x000000270339cc10 */ /* 0x000fe4000affe4ff */
[----:B0-----:R-:W-:-:S03]  /*1c510*/  @!P0 IADD3 R58, P5, R2, UR40, RZ ;  /* 0x00000028023a8c10 */ /* 0x001fc6000ffbe0ff */
[----:B------:R0:W-:Y:S01]  /*1c520*/  @!P4 STG.E.U8 desc[UR56][R56.64+0xd8], R5 ;  /* 0x0000d8053800c986 */ /* 0x0001e2000c101138 */
[----:B------:R-:W-:Y:S01]  /*1c530*/  @!P0 IADD3.X R59, R3, UR39, RZ, P5, !PT ;  /* 0x00000027033b8c10 */ /* 0x000fe2000affe4ff */
[----:B------:R-:W-:Y:S08]  /*1c540*/  @P0 BRA `(.L_x_637) ;  /* 0x00000000000c0947 */ /* 0x000ff00003800000 */
[----:B------:R-:W0:Y:S02]  /*1c550*/  LDG.E.U8 R16, desc[UR56][R20.64+0xd9] ;  /* 0x0000d93814107981 */ /* 0x000e24000c1e1100 */
[----:B0-----:R-:W-:-:S05]  /*1c560*/  PRMT R5, R16, 0x8880, RZ ;  /* 0x0000888010057816 */ /* 0x001fca00000000ff */
[----:B------:R-:W-:-:S07]  /*1c570*/  IMAD R4, R5, R18, RZ ;  /* 0x0000001205047224 */ /* 0x000fce00078e02ff */
.L_x_637:
[----:B------:R-:W-:Y:S05]  /*1c580*/  BSYNC B1 ;  /* 0x0000000000017941 */ /* 0x000fea0003800000 */
.L_x_636:
[----:B------:R-:W-:Y:S01]  /*1c590*/  @!P0 IMAD R71, R71, R17, R4 ;  /* 0x0000001147478224 */ /* 0x000fe200078e0204 */
[----:B------:R-:W-:Y:S04]  /*1c5a0*/  BSSY B1, `(.L_x_638) ;  /* 0x0000007000017945 */ /* 0x000fe80003800000 */
[----:B------:R4:W-:Y:S01]  /*1c5b0*/  @!P0 STG.E.U8 desc[UR56][R58.64+0xd9], R71 ;  /* 0x0000d9473a008986 */ /* 0x0009e2000c101138 */
[----:B------:R-:W-:-:S13]  /*1c5c0*/  ISETP.LT.OR P0, PT, R0, 0xc1, !P2 ;  /* 0x000000c10000780c */ /* 0x000fda0005701670 */
[----:B----4-:R-:W-:Y:S05]  /*1c5d0*/  @P0 BRA `(.L_x_639) ;  /* 0x00000000000c0947 */ /* 0x010fea0003800000 */
[----:B------:R-:W0:Y:S02]  /*1c5e0*/  LDG.E.U8 R16, desc[UR56][R14.64+0xc0] ;  /* 0x0000c0380e107981 */ /* 0x000e24000c1e1100 */
[----:B0-----:R-:W-:-:S05]  /*1c5f0*/  PRMT R5, R16, 0x8880, RZ ;  /* 0x0000888010057816 */ /* 0x001fca00000000ff */
[----:B------:R-:W-:-:S07]  /*1c600*/  IMAD R4, R5, R18, RZ ;  /* 0x0000001205047224 */ /* 0x000fce00078e02ff */
.L_x_639:
[----:B------:R-:W-:Y:S05]  /*1c610*/  BSYNC B1 ;  /* 0x0000000000017941 */ /* 0x000fea0003800000 */
.L_x_638:
[----:B0-----:R-:W-:Y:S01]  /*1c620*/  @!P0 IMAD R5, R40, R17, R4 ;  /* 0x0000001128058224 */ /* 0x001fe200078e0204 */
        /* <DEDUP_REMOVED lines=9> */
.L_x_641:
[----:B------:R-:W-:Y:S05]  /*1c6c0*/  BSYNC B1 ;  /* 0x0000000000017941 */ /* 0x000fea0003800000 */
.L_x_640:
        /* <DEDUP_REMOVED lines=8> */
[----:B----4-:R-:W-:Y:S07]  /*1c750*/  @P3 BRA `(.L_x_643) ;  /* 0x00000000000c3947 */ /* 0x010fee0003800000 */
[----:B------:R-:W0:Y:S02]  /*1c760*/  LDG.E.U8 R16, desc[UR56][R12.64+0xc0] ;  /* 0x0000c0380c107981 */ /* 0x000e24000c1e1100 */
[----:B0-----:R-:W-:-:S05]  /*1c770*/  PRMT R5, R16, 0x8880, RZ ;  /* 0x0000888010057816 */ /* 0x001fca00000000ff */
[----:B------:R-:W-:-:S07]  /*1c780*/  IMAD R4, R5, R18, RZ ;  /* 0x0000001205047224 */ /* 0x000fce00078e02ff */
.L_x_643:
[----:B------:R-:W-:Y:S05]  /*1c790*/  BSYNC B1 ;  /* 0x0000000000017941 */ /* 0x000fea0003800000 */
.L_x_642:
[----:B0-----:R-:W-:Y:S01]  /*1c7a0*/  @!P3 IMAD R5, R42, R17, R4 ;  /* 0x000000112a05b224 */ /* 0x001fe200078e0204 */
[----:B------:R-:W-:Y:S01]  /*1c7b0*/  ISETP.LT.OR P4, PT, R0, 0xc9, !P1 ;  /* 0x000000c90000780c */ /* 0x000fe20004f81670 */
[----:B------:R-:W-:Y:S03]  /*1c7c0*/  BSSY B1, `(.L_x_644) ;  /* 0x0000008000017945 */ /* 0x000fe60003800000 */
[----:B------:R0:W-:Y:S09]  /*1c7d0*/  @!P3 STG.E.U8 desc[UR56][R60.64+0xc0], R5 ;  /* 0x0000c0053c00b986 */ /* 0x0001f2000c101138 */
[----:B------:R-:W-:-:S04]  /*1c7e0*/  @!P4 IADD3 R40, P5, P6, R57, UR38, R2 ;  /* 0x000000263928cc10 */ /* 0x000fc8000febe002 */
[----:B------:R-:W-:Y:S01]  /*1c7f0*/  @!P4 IADD3.X R41, R59, UR37, R3, P5, P6 ;  /* 0x000000253b29cc10 */ /* 0x000fe2000afec403 */
[----:B0-----:R-:W-:Y:S08]  /*1c800*/  @P0 BRA `(.L_x_645) ;  /* 0x00000000000c0947 */ /* 0x001ff00003800000 */
[----:B------:R-:W4:Y:S02]  /*1c810*/  LDG.E.U8 R16, desc[UR56][R12.64+0xc1] ;  /* 0x0000c1380c107981 */ /* 0x000f24000c1e1100 */
[----:B----4-:R-:W-:-:S05]  /*1c820*/  PRMT R5, R16, 0x8880, RZ ;  /* 0x0000888010057816 */ /* 0x010fca00000000ff */
[----:B------:R-:W-:-:S07]  /*1c830*/  IMAD R4, R5, R18, RZ ;  /* 0x0000001205047224 */ /* 0x000fce00078e02ff */
.L_x_645:
[----:B------:R-:W-:Y:S05]  /*1c840*/  BSYNC B1 ;  /* 0x0000000000017941 */ /* 0x000fea0003800000 */
.L_x_644:
[----:B------:R-:W-:Y:S01]  /*1c850*/  @!P0 IMAD R43, R43, R17, R4 ;  /* 0x000000112b2b8224 */ /* 0x000fe200078e0204 */
[----:B------:R-:W-:Y:S04]  /*1c860*/  BSSY B1, `(.L_x_646) ;  /* 0x0000007000017945 */ /* 0x000fe80003800000 */
[----:B------:R0:W-:Y:S01]  /*1c870*/  @!P0 STG.E.U8 desc[UR56][R20.64+0xc1], R43 ;  /* 0x0000c12b14008986 */ /* 0x0001e2000c101138 */
[----:B------:R-:W-:-:S13]  /*1c880*/  ISETP.LT.OR P0, PT, R0, 0xc9, !P2 ;  /* 0x000000c90000780c */ /* 0x000fda0005701670 */
[----:B0-----:R-:W-:Y:S05]  /*1c890*/  @P0 BRA `(.L_x_647) ;  /* 0x00000000000c0947 */ /* 0x001fea0003800000 */
[----:B------:R-:W4:Y:S02]  /*1c8a0*/  LDG.E.U8 R16, desc[UR56][R14.64+0xc8] ;  /* 0x0000c8380e107981 */ /* 0x000f24000c1e1100 */
[----:B----4-:R-:W-:-:S05]  /*1c8b0*/  PRMT R5, R16, 0x8880, RZ ;  /* 0x0000888010057816 */ /* 0x010fca00000000ff */
[----:B------:R-:W-:-:S07]  /*1c8c0*/  IMAD R4, R5, R18, RZ ;  /* 0x0000001205047224 */ /* 0x000fce00078e02ff */
.L_x_647:
[----:B------:R-:W-:Y:S05]  /*1c8d0*/  BSYNC B1 ;  /* 0x0000000000017941 */ /* 0x000fea0003800000 */
.L_x_646:
        /* <DEDUP_REMOVED lines=10> */
.L_x_649:
[----:B------:R-:W-:Y:S05]  /*1c980*/  BSYNC B1 ;  /* 0x0000000000017941 */ /* 0x000fea0003800000 */
.L_x_648:
        /* <DEDUP_REMOVED lines=12> */
.L_x_651:
[----:B------:R-:W-:Y:S05]  /*1ca50*/  BSYNC B1 ;  /* 0x0000000000017941 */ /* 0x000fea0003800000 */
.L_x_650:
        /* <DEDUP_REMOVED lines=10> */
.L_x_653:
[----:B------:R-:W-:Y:S05]  /*1cb00*/  BSYNC B1 ;  /* 0x0000000000017941 */ /* 0x000fea0003800000 */
.L_x_652:
        /* <DEDUP_REMOVED lines=8> */
.L_x_655:
[----:B------:R-:W-:Y:S05]  /*1cb90*/  BSYNC B1 ;  /* 0x0000000000017941 */ /* 0x000fea0003800000 */
.L_x_654:
        /* <DEDUP_REMOVED lines=10> */
.L_x_657:
[----:B------:R-:W-:Y:S05]  /*1cc40*/  BSYNC B1 ;  /* 0x0000000000017941 */ /* 0x000fea0003800000 */
.L_x_656:
        /* <DEDUP_REMOVED lines=12> */
.L_x_659:
[----:B------:R-:W-:Y:S05]  /*1cd10*/  BSYNC B1 ;  /* 0x0000000000017941 */ /* 0x000fea0003800000 */
.L_x_658:
[C---:B------:R-:W-:Y:S01]  /*1cd20*/  ISETP.LT.OR P4, PT, R0.reuse, 0xd9, !P1 ;  /* 0x000000d90000780c */ /* 0x040fe20004f81670 */
[----:B0-----:R-:W-:Y:S01]  /*1cd30*/  IMAD.U32 R5, RZ, RZ, UR39 ;  /* 0x00000027ff057e24 */ /* 0x001fe2000f8e00ff */
[----:B------:R-:W-:Y:S01]  /*1cd40*/  ISETP.LT.OR P1, PT, R0, 0xda, !P1 ;  /* 0x000000da0000780c */ /* 0x000fe20004f21670 */
[----:B------:R-:W-:Y:S10]  /*1cd50*/  BSSY B1, `(.L_x_660) ;  /* 0x000000c000017945 */ /* 0x000ff40003800000 */
[----:B------:R-:W-:-:S04]  /*1cd60*/  @!P4 IADD3 R40, P5, P6, R41, UR38, R2 ;  /* 0x000000262928cc10 */ /* 0x000fc8000febe002 */
[----:B------:R-:W-:Y:S01]  /*1cd70*/  @!P4 IADD3.X R41, R45, UR37, R3, P5, P6 ;  /* 0x000000252d29cc10 */ /* 0x000fe2000afec403 */
[----:B------:R-:W-:-:S05]  /*1cd80*/  IMAD.U32 R45, RZ, RZ, UR40 ;  /* 0x00000028ff2d7e24 */ /* 0x000fca000f8e00ff */
[----:B------:R-:W-:-:S04]  /*1cd90*/  @!P1 IADD3 R44, P5, P6, R45, UR38, R2 ;  /* 0x000000262d2c9c10 */ /* 0x000fc8000febe002 */
[----:B------:R-:W-:Y:S01]  /*1cda0*/  @!P1 IADD3.X R45, R5, UR37, R3, P5, P6 ;  /* 0x00000025052d9c10 */ /* 0x000fe2000afec403 */
[----:B------:R-:W-:-:S05]  /*1cdb0*/  @!P3 IMAD R5, R50, R17, R4 ;  /* 0x000000113205b224 */ /* 0x000fca00078e0204 */
[----:B------:R0:W-:Y:S01]  /*1cdc0*/  @!P3 STG.E.U8 desc[UR56][R42.64+0xd0], R5 ;  /* 0x0000d0052a00b986 */ /* 0x0001e2000c101138 */
[----:B------:R-:W-:Y:S05]  /*1cdd0*/  @P0 BRA `(.L_x_661) ;  /* 0x00000000000c0947 */ /* 0x000fea0003800000 */
[----:B------:R-:W0:Y:S02]  /*1cde0*/  LDG.E.U8 R16, desc[UR56][R12.64+0xd1] ;  /* 0x0000d1380c107981 */ /* 0x000e24000c1e1100 */
[----:B0-----:R-:W-:-:S05]  /*1cdf0*/  PRMT R5, R16, 0x8880, RZ ;  /* 0x0000888010057816 */ /* 0x001fca00000000ff */
[----:B------:R-:W-:-:S07]  /*1ce00*/  IMAD R4, R5, R18, RZ ;  /* 0x0000001205047224 */ /* 0x000fce00078e02ff */
.L_x_661:
[----:B------:R-:W-:Y:S05]  /*1ce10*/  BSYNC B1 ;  /* 0x0000000000017941 */ /* 0x000fea0003800000 */
.L_x_660:
[----:B------:R-:W-:Y:S01]  /*1ce20*/  @!P0 IMAD R51, R51, R17, R4 ;  /* 0x0000001133338224 */ /* 0x000fe200078e0204 */
[----:B------:R-:W-:Y:S01]  /*1ce30*/  ISETP.LT.OR P3, PT, R0, 0xd9, !P2 ;  /* 0x000000d90000780c */ /* 0x000fe20005761670 */
[----:B------:R-:W-:Y:S01]  /*1ce40*/  BSSY B1, `(.L_x_662) ;  /* 0x0000008000017945 */ /* 0x000fe20003800000 */
[----:B0-----:R-:W-:Y:S02]  /*1ce50*/  IMAD.U32 R43, RZ, RZ, UR40 ;  /* 0x00000028ff2b7e24 */ /* 0x001fe4000f8e00ff */
[----:B------:R0:W-:Y:S01]  /*1ce60*/  @!P0 STG.E.U8 desc[UR56][R20.64+0xd1], R51 ;  /* 0x0000d13314008986 */ /* 0x0001e2000c101138 */
[----:B------:R-:W-:-:S08]  /*1ce70*/  IMAD.U32 R47, RZ, RZ, UR39 ;  /* 0x00000027ff2f7e24 */ /* 0x000fd0000f8e00ff */
[----:B------:R-:W-:Y:S05]  /*1ce80*/  @P3 BRA `(.L_x_663) ;  /* 0x00000000000c3947 */ /* 0x000fea0003800000 */
[----:B------:R-:W4:Y:S02]  /*1ce90*/  LDG.E.U8 R16, desc[UR56][R14.64+0xd8] ;  /* 0x0000d8380e107981 */ /* 0x000f24000c1e1100 */
[----:B----4-:R-:W-:-:S05]  /*1cea0*/  PRMT R5, R16, 0x8880, RZ ;  /* 0x0000888010057816 */ /* 0x010fca00000000ff */
[----:B------:R-:W-:-:S07]  /*1ceb0*/  IMAD R4, R5, R18, RZ ;  /* 0x0000001205047224 */ /* 0x000fce00078e02ff */
.L_x_663:
[----:B------:R-:W-:Y:S05]  /*1cec0*/  BSYNC B1 ;  /* 0x0000000000017941 */ /* 0x000fea0003800000 */
.L_x_662:
[----:B------:R-:W-:Y:S01]  /*1ced0*/  LOP3.LUT P0, RZ, R19, 0x1, RZ, 0xc0, !PT ;  /* 0x0000000113ff7812 */ /* 0x000fe2000780c0ff */
[----:B------:R-:W-:Y:S01]  /*1cee0*/  @!P3 IMAD R5, R52, R17, R4 ;  /* 0x000000113405b224 */ /* 0x000fe200078e0204 */
[----:B------:R-:W-:Y:S02]  /*1cef0*/  BSSY B1, `(.L_x_664) ;  /* 0x000000a000017945 */ /* 0x000fe40003800000 */
[C---:B------:R-:W-:Y:S02]  /*1cf00*/  ISETP.LT.OR P0, PT, R0.reuse, 0xc1, !P0 ;  /* 0x000000c10000780c */ /* 0x040fe40004701670 */
[----:B------:R4:W-:Y:S01]  /*1cf10*/  @!P3 STG.E.U8 desc[UR56][R22.64+0xd8], R5 ;  /* 0x0000d8051600b986 */ /* 0x0009e2000c101138 */
[----:B------:R-:W-:-:S10]  /*1cf20*/  ISETP.LT.OR P3, PT, R0, 0xda, !P2 ;  /* 0x000000da0000780c */ /* 0x000fd40005761670 */
[----:B0-----:R-:W-:-:S04]  /*1cf30*/  @!P0 IADD3 R20, P5, P6, R43, UR42, R2 ;  /* 0x0000002a2b148c10 */ /* 0x001fc8000febe002 */
[----:B------:R-:W-:Y:S01]  /*1cf40*/  @!P0 IADD3.X R21, R47, UR41, R3, P5, P6 ;  /* 0x000000292f158c10 */ /* 0x000fe2000afec403 */
[----:B----4-:R-:W-:Y:S08]  /*1cf50*/  @P3 BRA `(.L_x_665) ;  /* 0x00000000000c3947 */ /* 0x010ff00003800000 */
[----:B------:R-:W4:Y:S02]  /*1cf60*/  LDG.E.U8 R16, desc[UR56][R14.64+0xd9] ;  /* 0x0000d9380e107981 */ /* 0x000f24000c1e1100 */
[----:B----4-:R-:W-:-:S05]  /*1cf70*/  PRMT R5, R16, 0x8880, RZ ;  /* 0x0000888010057816 */ /* 0x010fca00000000ff */
[----:B------:R-:W-:-:S07]  /*1cf80*/  IMAD R4, R5, R18, RZ ;  /* 0x0000001205047224 */ /* 0x000fce00078e02ff */
.L_x_665:
[----:B------:R-:W-:Y:S05]  /*1cf90*/  BSYNC B1 ;  /* 0x0000000000017941 */ /* 0x000fea0003800000 */
.L_x_664:
[----:B------:R-:W-:Y:S01]  /*1cfa0*/  @!P3 IMAD R53, R53, R17, R4 ;  /* 0x000000113535b224 */ /* 0x000fe200078e0204 */
[----:B------:R-:W-:Y:S01]  /*1cfb0*/  LOP3.LUT P2, RZ, R19, 0x1, RZ, 0xc0, !PT ;  /* 0x0000000113ff7812 */ /* 0x000fe2000784c0ff */
[----:B------:R-:W-:Y:S01]  /*1cfc0*/  IMAD.U32 R15, RZ, RZ, UR40 ;  /* 0x00000028ff0f7e24 */ /* 0x000fe2000f8e00ff */
[----:B------:R-:W-:Y:S01]  /*1cfd0*/  BSSY B1, `(.L_x_666) ;  /* 0x000000c000017945 */ /* 0x000fe20003800000 */
[----:B------:R-:W-:Y:S01]  /*1cfe0*/  IMAD.U32 R5, RZ, RZ, UR39 ;  /* 0x00000027ff057e24 */ /* 0x000fe2000f8e00ff */
[----:B------:R0:W-:Y:S01]  /*1cff0*/  @!P3 STG.E.U8 desc[UR56][R22.64+0xd9], R53 ;  /* 0x0000d9351600b986 */ /* 0x0001e2000c101138 */
[----:B------:R-:W-:Y:S01]  /*1d000*/  ISETP.LT.OR P2, PT, R0, 0xc2, !P2 ;  /* 0x000000c20000780c */ /* 0x000fe20005741670 */
[----:B------:R-:W-:Y:S02]  /*1d010*/  IMAD.U32 R43, RZ, RZ, UR40 ;  /* 0x00000028ff2b7e24 */ /* 0x000fe4000f8e00ff */
[----:B------:R-:W-:-:S10]  /*1d020*/  IMAD.U32 R47, RZ, RZ, UR39 ;  /* 0x00000027ff2f7e24 */ /* 0x000fd4000f8e00ff */
[----:B------:R-:W-:-:S04]  /*1d030*/  @!P2 IADD3 R14, P5, P6, R15, UR42, R2 ;  /* 0x0000002a0f0eac10 */ /* 0x000fc8000febe002 */
[----:B------:R-:W-:Y:S01]  /*1d040*/  @!P2 IADD3.X R15, R5, UR41, R3, P5, P6 ;  /* 0x00000029050fac10 */ /* 0x000fe2000afec403 */
[----:B0-----:R-:W-:Y:S08]  /*1d050*/  @P4 BRA `(.L_x_667) ;  /* 0x00000000000c4947 */ /* 0x001ff00003800000 */
[----:B------:R-:W4:Y:S02]  /*1d060*/  LDG.E.U8 R16, desc[UR56][R12.64+0xd8] ;  /* 0x0000d8380c107981 */ /* 0x000f24000c1e1100 */
[----:B----4-:R-:W-:-:S05]  /*1d070*/  PRMT R5, R16, 0x8880, RZ ;  /* 0x0000888010057816 */ /* 0x010fca00000000ff */
[----:B------:R-:W-:-:S07]  /*1d080*/  IMAD R4, R5, R18, RZ ;  /* 0x0000001205047224 */ /* 0x000fce00078e02ff */
.L_x_667:
[----:B------:R-:W-:Y:S05]  /*1d090*/  BSYNC B1 ;  /* 0x0000000000017941 */ /* 0x000fea0003800000 */
.L_x_666:
[----:B------:R-:W-:Y:S01]  /*1d0a0*/  @!P4 IMAD R5, R54, R17, R4 ;  /* 0x000000113605c224 */ /* 0x000fe200078e0204 */
[----:B------:R-:W-:Y:S01]  /*1d0b0*/  LOP3.LUT P3, RZ, R19, 0x1, RZ, 0xc0, !PT ;  /* 0x0000000113ff7812 */ /* 0x000fe2000786c0ff */
[----:B------:R-:W-:Y:S03]  /*1d0c0*/  BSSY B1, `(.L_x_668) ;  /* 0x0000009000017945 */ /* 0x000fe60003800000 */
[----:B------:R0:W-:Y:S01]  /*1d0d0*/  @!P4 STG.E.U8 desc[UR56][R40.64+0xd8], R5 ;  /* 0x0000d8052800c986 */ /* 0x0001e2000c101138 */
[----:B------:R-:W-:-:S13]  /*1d0e0*/  ISETP.LT.OR P3, PT, R0, 0xc9, !P3 ;  /* 0x000000c90000780c */ /* 0x000fda0005f61670 */
[----:B------:R-:W-:-:S04]  /*1d0f0*/  @!P3 IADD3 R22, P5, P6, R43, UR42, R2 ;  /* 0x0000002a2b16bc10 */ /* 0x000fc8000febe002 */
[----:B------:R-:W-:Y:S01]  /*1d100*/  @!P3 IADD3.X R23, R47, UR41, R3, P5, P6 ;  /* 0x000000292f17bc10 */ /* 0x000fe2000afec403 */
[----:B0-----:R-:W-:Y:S08]  /*1d110*/  @P1 BRA `(.L_x_669) ;  /* 0x00000000000c1947 */ /* 0x001ff00003800000 */
[----:B------:R-:W4:Y:S02]  /*1d120*/  LDG.E.U8 R16, desc[UR56][R12.64+0xd9] ;  /* 0x0000d9380c107981 */ /* 0x000f24000c1e1100 */
[----:B----4-:R-:W-:-:S05]  /*1d130*/  PRMT R5, R16, 0x8880, RZ ;  /* 0x0000888010057816 */ /* 0x010fca00000000ff */
[----:B------:R-:W-:-:S07]  /*1d140*/  IMAD R4, R5, R18, RZ ;  /* 0x0000001205047224 */ /* 0x000fce00078e02ff */
.L_x_669:
[----:B------:R-:W-:Y:S05]  /*1d150*/  BSYNC B1 ;  /* 0x0000000000017941 */ /* 0x000fea0003800000 */
.L_x_668:
[----:B------:R-:W-:Y:S01]  /*1d160*/  @!P1 IMAD R55, R55, R17, R4 ;  /* 0x0000001137379224 */ /* 0x000fe200078e0204 */
[----:B------:R-:W-:Y:S01]  /*1d170*/  LOP3.LUT P4, RZ, R19, 0x4, RZ, 0xc0, !PT ;  /* 0x0000000413ff7812 */ /* 0x000fe2000788c0ff */
[----:B------:R-:W-:Y:S03]  /*1d180*/  BSSY B1, `(.L_x_670) ;  /* 0x0000007000017945 */ /* 0x000fe60003800000 */
[----:B------:R0:W-:Y:S01]  /*1d190*/  @!P1 STG.E.U8 desc[UR56][R44.64+0xd9], R55 ;  /* 0x0000d9372c009986 */ /* 0x0001e2000c101138 */
[----:B------:R-:W-:-:S13]  /*1d1a0*/  ISETP.LT.OR P1, PT, R0, 0xc1, !P4 ;  /* 0x000000c10000780c */ /* 0x000fda0006721670 */
[----:B0-----:R-:W-:Y:S05]  /*1d1b0*/  @P1 BRA `(.L_x_671) ;  /* 0x00000000000c1947 */ /* 0x001fea0003800000 */
[----:B------:R-:W4:Y:S02]  /*1d1c0*/  LDG.E.U8 R16, desc[UR56][R6.64+0xc0] ;  /* 0x0000c03806107981 */ /* 0x000f24000c1e1100 */
[----:B----4-:R-:W-:-:S05]  /*1d1d0*/  PRMT R5, R16, 0x8880, RZ ;  /* 0x0000888010057816 */ /* 0x010fca00000000ff */
[----:B------:R-:W-:-:S07]  /*1d1e0*/  IMAD R4, R5, R18, RZ ;  /* 0x0000001205047224 */ /* 0x000fce00078e02ff */
.L_x_671:
[----:B------:R-:W-:Y:S05]  /*1d1f0*/  BSYNC B1 ;  /* 0x0000000000017941 */ /* 0x000fea0003800000 */
.L_x_670:
        /* <DEDUP_REMOVED lines=10> */
.L_x_673:
[----:B------:R-:W-:Y:S05]  /*1d2a0*/  BSYNC B1 ;  /* 0x0000000000017941 */ /* 0x000fea0003800000 */
.L_x_672:
        /* <DEDUP_REMOVED lines=10> */
[----:B------:R-:W0:Y:S02]  /*1d350*/  LDG.E.U8 R16, desc[UR56][R10.64+0xc0] ;  /* 0x0000c0380a107981 */ /* 0x000e24000c1e1100 */
[----:B0-----:R-:W-:-:S05]  /*1d360*/  PRMT R5, R16, 0x8880, RZ ;  /* 0x0000888010057816 */ /* 0x001fca00000000ff */
[----:B------:R-:W-:-:S07]  /*1d370*/  IMAD R4, R5, R18, RZ ;  /* 0x0000001205047224 */ /* 0x000fce00078e02ff */
.L_x_675:
[----:B------:R-:W-:Y:S05]  /*1d380*/  BSYNC B1 ;  /* 0x0000000000017941 */ /* 0x000fea0003800000 */
.L_x_674:
        /* <DEDUP_REMOVED lines=11> */
.L_x_677:
[----:B------:R-:W-:Y:S05]  /*1d440*/  BSYNC B1 ;  /* 0x0000000000017941 */ /* 0x000fea0003800000 */
.L_x_676:
        /* <DEDUP_REMOVED lines=9> */
.L_x_679:
[----:B------:R-:W-:Y:S05]  /*1d4e0*/  BSYNC B1 ;  /* 0x0000000000017941 */ /* 0x000fea0003800000 */
.L_x_678:
[----:B------:R-:W-:Y:S01]  /*1d4f0*/  @!P0 IMAD R5, R28, R17, R4 ;  /* 0x000000111c058224 */ /* 0x000fe200078e0204 */
[----:B------:R-:W-:Y:S01]  /*1d500*/  BSSY B1, `(.L_x_680) ;  /* 0x0000009000017945 */ /* 0x000fe20003800000 */
[----:B------:R-:W-:Y:S02]  /*1d510*/  IMAD.U32 R15, RZ, RZ, UR40 ;  /* 0x00000028ff0f7e24 */ /* 0x000fe4000f8e00ff */
[----:B------:R-:W-:Y:S01]  /*1d520*/  IMAD.U32 R21, RZ, RZ, UR39 ;  /* 0x00000027ff157e24 */ /* 0x000fe2000f8e00ff */
[----:B------:R0:W-:Y:S01]  /*1d530*/  @!P0 STG.E.U8 desc[UR56][R8.64+0xc8], R5 ;  /* 0x0000c80508008986 */ /* 0x0001e2000c101138 */
[----:B------:R-:W-:-:S13]  /*1d540*/  ISETP.LT.OR P0, PT, R0, 0xca, !P5 ;  /* 0x000000ca0000780c */ /* 0x000fda0006f01670 */
[----:B0-----:R-:W-:Y:S05]  /*1d550*/  @P0 BRA `(.L_x_681) ;  /* 0x00000000000c0947 */ /* 0x001fea0003800000 */
[----:B------:R-:W4:Y:S02]  /*1d560*/  LDG.E.U8 R16, desc[UR56][R6.64+0xc9] ;  /* 0x0000c93806107981 */ /* 0x000f24000c1e1100 */
[----:B----4-:R-:W-:-:S05]  /*1d570*/  PRMT R5, R16, 0x8880, RZ ;  /* 0x0000888010057816 */ /* 0x010fca00000000ff */
[----:B------:R-:W-:-:S07]  /*1d580*/  IMAD R4, R5, R18, RZ ;  /* 0x0000001205047224 */ /* 0x000fce00078e02ff */
.L_x_681:
[----:B------:R-:W-:Y:S05]  /*1d590*/  BSYNC B1 ;  /* 0x0000000000017941 */ /* 0x000fea0003800000 */
.L_x_680:
        /* <DEDUP_REMOVED lines=11> */
.L_x_683:
[----:B------:R-:W-:Y:S05]  /*1d650*/  BSYNC B1 ;  /* 0x0000000000017941 */ /* 0x000fea0003800000 */
.L_x_682:
[----:B------:R-:W-:Y:S01]  /*1d660*/  @!P3 IMAD R5, R30, R17, R4 ;  /* 0x000000111e05b224 */ /* 0x000fe200078e0204 */
[----:B------:R-:W-:Y:S01]  /*1d670*/  LOP3.LUT P6, RZ, R19, 0x4, RZ, 0xc0, !PT ;  /* 0x0000000413ff7812 */ /* 0x000fe200078cc0ff */
[----:B------:R-:W-:Y:S03]  /*1d680*/  BSSY B1, `(.L_x_684) ;  /* 0x0000007000017945 */ /* 0x000fe60003800000 */
[----:B------:R0:W-:Y:S01]  /*1d690*/  @!P3 STG.E.U8 desc[UR56][R22.64+0xc8], R5 ;  /* 0x0000c8051600b986 */ /* 0x0001e2000c101138 */
[----:B------:R-:W-:Y:S01]  /*1d6a0*/  ISETP.LT.OR P0, PT, R0, 0xd1, !P6 ;  /* 0x000000d10000780c */ /* 0x000fe20007701670 */
[----:B------:R-:W-:-:S12]  /*1d6b0*/  @P1 BRA `(.L_x_685) ;  /* 0x00000000000c1947 */ /* 0x000fd80003800000 */
[----:B------:R-:W0:Y:S02]  /*1d6c0*/  LDG.E.U8 R16, desc[UR56][R10.64+0xc9] ;  /* 0x0000c9380a107981 */ /* 0x000e24000c1e1100 */
[----:B0-----:R-:W-:-:S05]  /*1d6d0*/  PRMT R5, R16, 0x8880, RZ ;  /* 0x0000888010057816 */ /* 0x001fca00000000ff */
[----:B------:R-:W-:-:S07]  /*1d6e0*/  IMAD R4, R5, R18, RZ ;  /* 0x0000001205047224 */ /* 0x000fce00078e02ff */
.L_x_685:
[----:B------:R-:W-:Y:S05]  /*1d6f0*/  BSYNC B1 ;  /* 0x0000000000017941 */ /* 0x000fea0003800000 */
.L_x_684:
[----:B------:R-:W-:Y:S01]  /*1d700*/  @!P1 IMAD R31, R31, R17, R4 ;  /* 0x000000111f1f9224 */ /* 0x000fe200078e0204 */
[----:B------:R-:W-:Y:S04]  /*1d710*/  BSSY B1, `(.L_x_686) ;  /* 0x0000006000017945 */ /* 0x000fe80003800000 */
[----:B------:R4:W-:Y:S01]  /*1d720*/  @!P1 STG.E.U8 desc[UR56][R12.64+0xc9], R31 ;  /* 0x0000c91f0c009986 */ /* 0x0009e2000c101138 */
[----:B------:R-:W-:Y:S05]  /*1d730*/  @P0 BRA `(.L_x_687) ;  /* 0x00000000000c0947 */ /* 0x000fea0003800000 */
[----:B------:R-:W0:Y:S02]  /*1d740*/  LDG.E.U8 R16, desc[UR56][R6.64+0xd0] ;  /* 0x0000d03806107981 */ /* 0x000e24000c1e1100 */
[----:B0-----:R-:W-:-:S05]  /*1d750*/  PRMT R5, R16, 0x8880, RZ ;  /* 0x0000888010057816 */ /* 0x001fca00000000ff */
[----:B------:R-:W-:-:S07]  /*1d760*/  IMAD R4, R5, R18, RZ ;  /* 0x0000001205047224 */ /* 0x000fce00078e02ff */
.L_x_687:
[----:B------:R-:W-:Y:S05]  /*1d770*/  BSYNC B1 ;  /* 0x0000000000017941 */ /* 0x000fea0003800000 */
.L_x_686:
[----:B0-----:R-:W-:Y:S01]  /*1d780*/  @!P0 IMAD R5, R32, R17, R4 ;  /* 0x0000001120058224 */ /* 0x001fe200078e0204 */
[----:B------:R-:W-:Y:S01]  /*1d790*/  LOP3.LUT P5, RZ, R19, 0x1, RZ, 0xc0, !PT ;  /* 0x0000000113ff7812 */ /* 0x000fe200078ac0ff */
[----:B------:R-:W-:Y:S03]  /*1d7a0*/  BSSY B1, `(.L_x_688) ;  /* 0x0000008000017945 */ /* 0x000fe60003800000 */
[----:B------:R0:W-:Y:S01]  /*1d7b0*/  @!P0 STG.E.U8 desc[UR56][R8.64+0xd0], R5 ;  /* 0x0000d00508008986 */ /* 0x0001e2000c101138 */
[C---:B------:R-:W-:Y:S02]  /*1d7c0*/  ISETP.LT.OR P0, PT, R0.reuse, 0xd2, !P6 ;  /* 0x000000d20000780c */ /* 0x040fe40007701670 */
[----:B------:R-:W-:-:S11]  /*1d7d0*/  ISETP.LT.OR P1, PT, R0, 0xd9, !P5 ;  /* 0x000000d90000780c */ /* 0x000fd60006f21670 */
[----:B0-----:R-:W-:Y:S05]  /*1d7e0*/  @P0 BRA `(.L_x_689) ;  /* 0x00000000000c0947 */ /* 0x001fea0003800000 */
[----:B------:R-:W5:Y:S02]  /*1d7f0*/  LDG.E.U8 R16, desc[UR56][R6.64+0xd1] ;  /* 0x0000d13806107981 */ /* 0x000f64000c1e1100 */
[----:B-----5:R-:W-:-:S05]  /*1d800*/  PRMT R5, R16, 0x8880, RZ ;  /* 0x0000888010057816 */ /* 0x020fca00000000ff */
[----:B------:R-:W-:-:S07]  /*1d810*/  IMAD R4, R5, R18, RZ ;  /* 0x0000001205047224 */ /* 0x000fce00078e02ff */
.L_x_689:
[----:B------:R-:W-:Y:S05]  /*1d820*/  BSYNC B1 ;  /* 0x0000000000017941 */ /* 0x000fea0003800000 */
.L_x_688:
[----:B------:R-:W-:Y:S01]  /*1d830*/  @!P0 IMAD R33, R33, R17, R4 ;  /* 0x0000001121218224 */ /* 0x000fe200078e0204 */
[----:B------:R-:W-:Y:S04]  /*1d840*/  BSSY B1, `(.L_x_690) ;  /* 0x0000006000017945 */ /* 0x000fe80003800000 */
[----:B------:R0:W-:Y:S01]  /*1d850*/  @!P0 STG.E.U8 desc[UR56][R8.64+0xd1], R33 ;  /* 0x0000d12108008986 */ /* 0x0001e2000c101138 */
[----:B------:R-:W-:Y:S05]  /*1d860*/  @P4 BRA `(.L_x_691) ;  /* 0x00000000000c4947 */ /* 0x000fea0003800000 */
[----:B------:R-:W5:Y:S02]  /*1d870*/  LDG.E.U8 R16, desc[UR56][R10.64+0xd0] ;  /* 0x0000d0380a107981 */ /* 0x000f64000c1e1100 */
[----:B-----5:R-:W-:-:S05]  /*1d880*/  PRMT R5, R16, 0x8880, RZ ;  /* 0x0000888010057816 */ /* 0x020fca00000000ff */
[----:B------:R-:W-:-:S07]  /*1d890*/  IMAD R4, R5, R18, RZ ;  /* 0x0000001205047224 */ /* 0x000fce00078e02ff */
.L_x_691:
[----:B------:R-:W-:Y:S05]  /*1d8a0*/  BSYNC B1 ;  /* 0x0000000000017941 */ /* 0x000fea0003800000 */
.L_x_690:
[----:B------:R-:W-:Y:S01]  /*1d8b0*/  @!P4 IMAD R5, R34, R17, R4 ;  /* 0x000000112205c224 */ /* 0x000fe200078e0204 */
[----:B------:R-:W-:Y:S04]  /*1d8c0*/  BSSY B1, `(.L_x_692) ;  /* 0x0000006000017945 */ /* 0x000fe80003800000 */
[----:B------:R0:W-:Y:S01]  /*1d8d0*/  @!P4 STG.E.U8 desc[UR56][R24.64+0xd0], R5 ;  /* 0x0000d0051800c986 */ /* 0x0001e2000c101138 */
[----:B------:R-:W-:Y:S05]  /*1d8e0*/  @P2 BRA `(.L_x_693) ;  /* 0x00000000000c2947 */ /* 0x000fea0003800000 */
[----:B------:R-:W0:Y:S02]  /*1d8f0*/  LDG.E.U8 R16, desc[UR56][R10.64+0xd1] ;  /* 0x0000d1380a107981 */ /* 0x000e24000c1e1100 */
[----:B0-----:R-:W-:-:S05]  /*1d900*/  PRMT R5, R16, 0x8880, RZ ;  /* 0x0000888010057816 */ /* 0x001fca00000000ff */
[----:B------:R-:W-:-:S07]  /*1d910*/  IMAD R4, R5, R18, RZ ;  /* 0x0000001205047224 */ /* 0x000fce00078e02ff */
.L_x_693:
[----:B------:R-:W-:Y:S05]  /*1d920*/  BSYNC B1 ;  /* 0x0000000000017941 */ /* 0x000fea0003800000 */
.L_x_692:
[----:B------:R-:W-:Y:S01]  /*1d930*/  @!P2 IMAD R35, R35, R17, R4 ;  /* 0x000000112323a224 */ /* 0x000fe200078e0204 */
[----:B------:R-:W-:Y:S01]  /*1d940*/  BSSY B1, `(.L_x_694) ;  /* 0x000000a000017945 */ /* 0x000fe20003800000 */
[----:B----4-:R-:W-:Y:S01]  /*1d950*/  IMAD.U32 R13, RZ, RZ, UR40 ;  /* 0x00000028ff0d7e24 */ /* 0x010fe2000f8e00ff */
[C---:B------:R-:W-:Y:S02]  /*1d960*/  ISETP.LT.OR P0, PT, R0.reuse, 0xda, !P6 ;  /* 0x000000da0000780c */ /* 0x040fe40007701670 */
[----:B------:R4:W-:Y:S01]  /*1d970*/  @!P2 STG.E.U8 desc[UR56][R14.64+0xd1], R35 ;  /* 0x0000d1230e00a986 */ /* 0x0009e2000c101138 */
[----:B------:R-:W-:Y:S02]  /*1d980*/  ISETP.LT.OR P2, PT, R0, 0xd9, !P6 ;  /* 0x000000d90000780c */ /* 0x000fe40007741670 */
[----:B------:R-:W-:-:S11]  /*1d990*/  @!P1 IADD3 R12, P3, P4, R13, UR42, R2 ;  /* 0x0000002a0d0c9c10 */ /* 0x000fd6000fc7e002 */
[----:B----4-:R-:W-:Y:S05]  /*1d9a0*/  @P2 BRA `(.L_x_695) ;  /* 0x00000000000c2947 */ /* 0x010fea0003800000 */
[----:B------:R-:W0:Y:S02]  /*1d9b0*/  LDG.E.U8 R16, desc[UR56][R6.64+0xd8] ;  /* 0x0000d83806107981 */ /* 0x000e24000c1e1100 */
[----:B0-----:R-:W-:-:S05]  /*1d9c0*/  PRMT R5, R16, 0x8880, RZ ;  /* 0x0000888010057816 */ /* 0x001fca00000000ff */
[----:B------:R-:W-:-:S07]  /*1d9d0*/  IMAD R4, R5, R18, RZ ;  /* 0x0000001205047224 */ /* 0x000fce00078e02ff */
.L_x_695:
[----:B------:R-:W-:Y:S05]  /*1d9e0*/  BSYNC B1 ;  /* 0x0000000000017941 */ /* 0x000fea0003800000 */
.L_x_694:
[----:B0-----:R-:W-:Y:S01]  /*1d9f0*/  @!P2 IMAD R5, R36, R17, R4 ;  /* 0x000000112405a224 */ /* 0x001fe200078e0204 */
[----:B------:R-:W-:Y:S01]  /*1da00*/  BSSY B1, `(.L_x_696) ;  /* 0x0000007000017945 */ /* 0x000fe20003800000 */
[----:B------:R-:W-:-:S03]  /*1da10*/  IMAD.U32 R15, RZ, RZ, UR39 ;  /* 0x00000027ff0f7e24 */ /* 0x000fc6000f8e00ff */
[----:B------:R0:W-:Y:S01]  /*1da20*/  @!P2 STG.E.U8 desc[UR56][R8.64+0xd8], R5 ;  /* 0x0000d8050800a986 */ /* 0x0001e2000c101138 */
[----:B------:R-:W-:Y:S05]  /*1da30*/  @P0 BRA `(.L_x_697) ;  /* 0x00000000000c0947 */ /* 0x000fea0003800000 */
[----:B------:R-:W0:Y:S02]  /*1da40*/  LDG.E.U8 R16, desc[UR56][R6.64+0xd9] ;  /* 0x0000d93806107981 */ /* 0x000e24000c1e1100 */
[----:B0-----:R-:W-:-:S05]  /*1da50*/  PRMT R5, R16, 0x8880, RZ ;  /* 0x0000888010057816 */ /* 0x001fca00000000ff */
[----:B------:R-:W-:-:S07]  /*1da60*/  IMAD R4, R5, R18, RZ ;  /* 0x0000001205047224 */ /* 0x000fce00078e02ff */
.L_x_697:
[----:B------:R-:W-:Y:S05]  /*1da70*/  BSYNC B1 ;  /* 0x0000000000017941 */ /* 0x000fea0003800000 */
.L_x_696:
[----:B------:R-:W-:Y:S01]  /*1da80*/  @!P0 IMAD R37, R37, R17, R4 ;  /* 0x0000001125258224 */ /* 0x000fe200078e0204 */
[----:B------:R-:W-:Y:S01]  /*1da90*/  BSSY B1, `(.L_x_698) ;  /* 0x0000007000017945 */ /* 0x000fe20003800000 */
[----:B------:R-:W-:-:S03]  /*1daa0*/  @!P1 IADD3.X R13, R15, UR41, R3, P3, P4 ;  /* 0x000000290f0d9c10 */ /* 0x000fc60009fe8403 */
[----:B------:R4:W-:Y:S01]  /*1dab0*/  @!P0 STG.E.U8 desc[UR56][R8.64+0xd9], R37 ;  /* 0x0000d92508008986 */ /* 0x0009e2000c101138 */
[----:B------:R-:W-:Y:S05]  /*1dac0*/  @P1 BRA `(.L_x_699) ;  /* 0x00000000000c1947 */ /* 0x000fea0003800000 */
[----:B------:R-:W0:Y:S02]  /*1dad0*/  LDG.E.U8 R16, desc[UR56][R10.64+0xd8] ;  /* 0x0000d8380a107981 */ /* 0x000e24000c1e1100 */
[----:B0-----:R-:W-:-:S05]  /*1dae0*/  PRMT R5, R16, 0x8880, RZ ;  /* 0x0000888010057816 */ /* 0x001fca00000000ff */
[----:B------:R-:W-:-:S07]  /*1daf0*/  IMAD R4, R5, R18, RZ ;  /* 0x0000001205047224 */ /* 0x000fce00078e02ff */
.L_x_699:
[----:B------:R-:W-:Y:S05]  /*1db00*/  BSYNC B1 ;  /* 0x0000000000017941 */ /* 0x000fea0003800000 */
.L_x_698:
[----:B0-----:R-:W-:Y:S01]  /*1db10*/  @!P1 IMAD R5, R38, R17, R4 ;  /* 0x0000001126059224 */ /* 0x001fe200078e0204 */
[----:B------:R-:W-:Y:S01]  /*1db20*/  ISETP.LT.OR P0, PT, R0, 0xda, !P5 ;  /* 0x000000da0000780c */ /* 0x000fe20006f01670 */
[----:B------:R-:W-:Y:S03]  /*1db30*/  BSSY B1, `(.L_x_700) ;  /* 0x0000006000017945 */ /* 0x000fe60003800000 */
[----:B------:R0:W-:Y:S09]  /*1db40*/  @!P1 STG.E.U8 desc[UR56][R12.64+0xd8], R5 ;  /* 0x0000d8050c009986 */ /* 0x0001f2000c101138 */
[----:B------:R-:W-:Y:S05]  /*1db50*/  @P0 BRA `(.L_x_701) ;  /* 0x00000000000c0947 */ /* 0x000fea0003800000 */
[----:B------:R-:W0:Y:S02]  /*1db60*/  LDG.E.U8 R16, desc[UR56][R10.64+0xd9] ;  /* 0x0000d9380a107981 */ /* 0x000e24000c1e1100 */
[----:B0-----:R-:W-:-:S05]  /*1db70*/  PRMT R5, R16, 0x8880, RZ ;  /* 0x0000888010057816 */ /* 0x001fca00000000ff */
[----:B------:R-:W-:-:S07]  /*1db80*/  IMAD R4, R5, R18, RZ ;  /* 0x0000001205047224 */ /* 0x000fce00078e02ff */
.L_x_701:
[----:B------:R-:W-:Y:S05]  /*1db90*/  BSYNC B1 ;  /* 0x0000000000017941 */ /* 0x000fea0003800000 */
.L_x_700:
[----:B------:R-:W-:Y:S01]  /*1dba0*/  IMAD R39, R39, R17, R4 ;  /* 0x0000001127277224 */ /* 0x000fe200078e0204 */
[----:B------:R-:W-:Y:S06]  /*1dbb0*/  @P0 BRA `(.L_x_702) ;  /* 0x0000007c00c80947 */ /* 0x000fec0003800000 */
[----:B0-----:R-:W-:Y:S02]  /*1dbc0*/  IMAD.U32 R5, RZ, RZ, UR40 ;  /* 0x00000028ff057e24 */ /* 0x001fe4000f8e00ff */
[----:B------:R-:W-:-:S03]  /*1dbd0*/  IMAD.U32 R7, RZ, RZ, UR39 ;  /* 0x00000027ff077e24 */ /* 0x000fc6000f8e00ff */
[----:B---3--:R-:W-:-:S04]  /*1dbe0*/  IADD3 R2, P0, P1, R5, UR42, R2 ;  /* 0x0000002a05027c10 */ /* 0x008fc8000f91e002 */
[----:B------:R-:W-:-:S05]  /*1dbf0*/  IADD3.X R3, R7, UR41, R3, P0, P1 ;  /* 0x0000002907037c10 */ /* 0x000fca00087e2403 */
[----:B------:R0:W-:Y:S01]  /*1dc00*/  STG.E.U8 desc[UR56][R2.64+0xd9], R39 ;  /* 0x0000d92702007986 */ /* 0x0001e2000c101138 */
[----:B------:R-:W-:Y:S05]  /*1dc10*/  BRA `(.L_x_702) ;  /* 0x0000007c00b07947 */ /* 0x000fea0003800000 */
.L_x_29:
[----:B------:R-:W2:Y:S01]  /*1dc20*/  LDL.LU R6, [R1+0x1c0] ;  /* 0x0001c00001067983 */ /* 0x000ea20000300800 */
[----:B------:R-:W-:-:S03]  /*1dc30*/  ULDC.64 UR4, c[0x0][0x5c0] ;  /* 0x0001700000047ab9 */ /* 0x000fc60000000a00 */
[----:B------:R-:W3:Y:S04]  /*1dc40*/  LDL.LU R7, [R1+0x1c4] ;  /* 0x0001c40001077983 */ /* 0x000ee80000300800 */
[----:B------:R-:W4:Y:S04]  /*1dc50*/  LDL.LU R8, [R1+0x1c8] ;  /* 0x0001c80001087983 */ /* 0x000f280000300800 */
        /* <DEDUP_REMOVED lines=13> */
[----:B------:R0:W-:Y:S04]  /*1dd30*/  STL.64 [R1+0x3e8], R144 ;  /* 0x0003e89001007387 */ /* 0x0001e80000100a00 */
[----:B0-----:R-:W3:Y:S04]  /*1dd40*/  LDL.LU R144, [R1+0x1e8] ;  /* 0x0001e80001907983 */ /* 0x001ee80000300800 */
[----:B------:R-:W3:Y:S04]  /*1dd50*/  LDL.LU R145, [R1+0x1f8] ;  /* 0x0001f80001917983 */ /* 0x000ee80000300800 */
        /* <DEDUP_REMOVED lines=60> */
[----:B------:R0:W-:Y:S04]  /*1e120*/  STL [R1+0x20c], R16 ;  /* 0x00020c1001007387 */ /* 0x0001e80000100800 */
[----:B0-----:R-:W3:Y:S01]  /*1e130*/  LDL.LU R16, [R1+0x200] ;  /* 0x0002000001107983 */ /* 0x001ee20000300800 */
[----:B------:R-:W-:-:S02]  /*1e140*/  ISETP.GE.AND P6, PT, R5, 0x1, PT ;  /* 0x000000010500780c */ /* 0x000fc40003fc6270 */
[----:B------:R-:W-:Y:S01]  /*1e150*/  IADD3 R2, P1, R2, UR4, RZ ;  /* 0x0000000402027c10 */ /* 0x000fe2000ff3e0ff */
[----:B------:R-:W3:Y:S01]  /*1e160*/  LDL.LU R126, [R1+0x18c] ;  /* 0x00018c00017e7983 */ /* 0x000ee20000300800 */
[C---:B------:R-:W-:Y:S02]  /*1e170*/  ISETP.LT.OR P0, PT, R0.reuse, 0x1, !P6 ;  /* 0x000000010000780c */ /* 0x040fe40007701670 */
[----:B------:R-:W-:Y:S01]  /*1e180*/  IADD3.X R3, R13, UR5, RZ, P1, !PT ;  /* 0x000000050d037c10 */ /* 0x000fe20008ffe4ff */
[----:B------:R-:W3:Y:S01]  /*1e190*/  LDL.LU R127, [R1+0x190] ;  /* 0x00019000017f7983 */ /* 0x000ee20000300800 */
[C---:B------:R-:W-:Y:S02]  /*1e1a0*/  ISETP.GE.AND P1, PT, R5.reuse, 0x9, PT ;  /* 0x000000090500780c */ /* 0x040fe40003f26270 */
[----:B------:R-:W-:Y:S01]  /*1e1b0*/  ISETP.GE.AND P4, PT, R5, 0x89, PT ;  /* 0x000000890500780c */ /* 0x000fe20003f86270 */
[----:B------:R-:W3:Y:S01]  /*1e1c0*/  LDL.LU R124, [R1+0x194] ;  /* 0x00019400017c7983 */ /* 0x000ee20000300800 */
[----:B------:R-:W-:-:S02]  /*1e1d0*/  ISETP.LT.OR P2, PT, R0, 0x1, !P1 ;  /* 0x000000010000780c */ /* 0x000fc40004f41670 */
[----:B------:R-:W-:Y:S01]  /*1e1e0*/  ISETP.LT.OR P5, PT, R0, 0x9, !P4 ;  /* 0x000000090000780c */ /* 0x000fe200067a1670 */
[----:B------:R-:W3:Y:S02]  /*1e1f0*/  LDL.LU R120, [R1+0x198] ;  /* 0x0001980001787983 */ /* 0x000ee40000300800 */
[-C--:B--2---:R-:W-:Y:S02]  /*1e200*/  @!P0 IMAD R6, R6, R17.reuse, RZ ;  /* 0x0000001106068224 */ /* 0x084fe400078e02ff */
[----:B------:R-:W2:Y:S04]  /*1e210*/  LDL.LU R121, [R1+0x19c] ;  /* 0x00019c0001797983 */ /* 0x000ea80000300800 */
[----:B------:R3:W-:Y:S01]  /*1e220*/  @!P0 STG.E.U8 desc[UR56][R2.64], R6 ;  /* 0x0000000602008986 */ /* 0x0007e2000c101138 */
[----:B------:R-:W-:Y:S01]  /*1e230*/  ISETP.LT.OR P0, PT, R0, 0x2, !P6 ;  /* 0x000000020000780c */ /* 0x000fe20007701670 */
[----:B----4-:R-:W-:-:S02]  /*1e240*/  @!P2 IMAD R8, R8, R17, RZ ;  /* 0x000000110808a224 */ /* 0x010fc400078e02ff */
[----:B------:R-:W4:Y:S04]  /*1e250*/  LDL.LU R150, [R1+0x1a0] ;  /* 0x0001a00001967983 */ /* 0x000f280000300800 */
[----:B------:R-:W4:Y:S04]  /*1e260*/  LDL.LU R151, [R1+0x1a4] ;  /* 0x0001a40001977983 */ /* 0x000f280000300800 */
[----:B------:R-:W4:Y:S02]  /*1e270*/  LDL.LU R148, [R1+0x1a8] ;  /* 0x0001a80001947983 */ /* 0x000f240000300800 */
[----:B---3--:R-:W-:-:S02]  /*1e280*/  @!P0 IMAD R6, R7, R17, RZ ;  /* 0x0000001107068224 */ /* 0x008fc400078e02ff */
[----:B------:R-:W3:Y:S04]  /*1e290*/  LDL.LU R149, [R1+0x1ac] ;  /* 0x0001ac0001957983 */ /* 0x000ee80000300800 */
[----:B------:R0:W-:Y:S01]  /*1e2a0*/  @!P0 STG.E.U8 desc[UR56][R2.64+0x1], R6 ;  /* 0x0000010602008986 */ /* 0x0001e2000c101138 */
[----:B------:R-:W-:-:S03]  /*1e2b0*/  ISETP.LT.OR P0, PT, R0, 0x2, !P1 ;  /* 0x000000020000780c */ /* 0x000fc60004f01670 */
[----:B------:R-:W3:Y:S04]  /*1e2c0*/  LDL.LU R146, [R1+0x1b0] ;  /* 0x0001b00001927983 */ /* 0x000ee80000300800 */
[----:B------:R-:W3:Y:S01]  /*1e2d0*/  LDL.LU R147, [R1+0x1b4] ;  /* 0x0001b40001937983 */ /* 0x000ee20000300800 */
[----:B0-----:R-:W-:-:S04]  /*1e2e0*/  @!P2 IADD3 R6, P3, R2, UR40, RZ ;  /* 0x000000280206ac10 */ /* 0x001fc8000ff7e0ff */
[----:B------:R-:W-:-:S05]  /*1e2f0*/  @!P2 IADD3.X R7, R3, UR39, RZ, P3, !PT ;  /* 0x000000270307ac10 */ /* 0x000fca0009ffe4ff */
[----:B------:R0:W-:Y:S02]  /*1e300*/  @!P2 STG.E.U8 desc[UR56][R6.64], R8 ;  /* 0x000000080600a986 */ /* 0x0001e4000c101138 */
[----:B0-----:R-:W-:Y:S01]  /*1e310*/  @!P0 IADD3 R6, P2, R2, UR40, RZ ;  /* 0x0000002802068c10 */ /* 0x001fe2000ff5e0ff */
[----:B------:R-:W-:Y:S02]  /*1e320*/  @!P0 IMAD R8, R234, R17, RZ ;  /* 0x00000011ea088224 */ /* 0x000fe400078e02ff */
[----:B------:R-:W-:Y:S01]  /*1e330*/  IMAD.U32 R234, RZ, RZ, UR40 ;  /* 0x00000028ffea7e24 */ /* 0x000fe2000f8e00ff */
[----:B------:R-:W-:-:S05]  /*1e340*/  @!P0 IADD3.X R7, R3, UR39, RZ, P2, !PT ;  /* 0x0000002703078c10 */ /* 0x000fca00097fe4ff */
[----:B------:R0:W-:Y:S01]  /*1e350*/  @!P0 STG.E.U8 desc[UR56][R6.64+0x1], R8 ;  /* 0x0000010806008986 */ /* 0x0001e2000c101138 */
[----:B------:R-:W-:Y:S01]  /*1e360*/  @!P5 IADD3 R234, P0, P2, R234, UR38, R2 ;  /* 0x00000026eaeadc10 */ /* 0x000fe2000fa1e002 */
[----:B0-----:R-:W-:-:S05]  /*1e370*/  IMAD.U32 R6, RZ, RZ, UR39 ;  /* 0x00000027ff067e24 */ /* 0x001fca000f8e00ff */
[----:B------:R-:W-:Y:S02]  /*1e380*/  @!P5 IADD3.X R235, R6, UR37, R3, P0, P2 ;  /* 0x0000002506ebdc10 */ /* 0x000fe400087e4403 */
[C---:B------:R-:W-:Y:S02]  /*1e390*/  ISETP.LT.OR P0, PT, R0.reuse, 0x9, !P6 ;  /* 0x000000090000780c */ /* 0x040fe40007701670 */
[----:B------:R-:W-:-:S11]  /*1e3a0*/  ISETP.LT.OR P2, PT, R0, 0xa, !P6 ;  /* 0x0000000a0000780c */ /* 0x000fd60007741670 */
[----:B------:R-:W-:-:S05]  /*1e3b0*/  @!P0 IMAD R6, R233, R17, RZ ;  /* 0x00000011e9068224 */ /* 0x000fca00078e02ff */
[----:B------:R0:W-:Y:S01]  /*1e3c0*/  @!P0 STG.E.U8 desc[UR56][R2.64+0x8], R6 ;  /* 0x0000080602008986 */ /* 0x0001e2000c101138 */
[----:B------:R-:W-:Y:S01]  /*1e3d0*/  ISETP.LT.OR P0, PT, R0, 0xa, !P4 ;  /* 0x0000000a0000780c */ /* 0x000fe20006701670 */
[----:B0-----:R-:W-:Y:S02]  /*1e3e0*/  @!P2 IMAD R6, R232, R17, RZ ;  /* 0x00000011e806a224 */ /* 0x001fe400078e02ff */
[----:B------:R-:W-:-:S03]  /*1e3f0*/  IMAD.U32 R232, RZ, RZ, UR40 ;  /* 0x00000028ffe87e24 */ /* 0x000fc6000f8e00ff */
[----:B------:R0:W-:Y:S07]  /*1e400*/  @!P2 STG.E.U8 desc[UR56][R2.64+0x9], R6 ;  /* 0x000009060200a986 */ /* 0x0001ee000c101138 */
[----:B------:R-:W-:Y:S01]  /*1e410*/  @!P0 IADD3 R232, P2, P3, R232, UR38, R2 ;  /* 0x00000026e8e88c10 */ /* 0x000fe2000fb5e002 */
[----:B0-----:R-:W-:-:S05]  /*1e420*/  IMAD.U32 R6, RZ, RZ, UR39 ;  /* 0x00000027ff067e24 */ /* 0x001fca000f8e00ff */
[----:B------:R-:W-:Y:S02]  /*1e430*/  @!P0 IADD3.X R233, R6, UR37, R3, P2, P3 ;  /* 0x0000002506e98c10 */ /* 0x000fe400097e6403 */
[----:B------:R-:W-:-:S13]  /*1e440*/  ISETP.LT.OR P2, PT, R0, 0x9, !P1 ;  /* 0x000000090000780c */ /* 0x000fda0004f41670 */
[----:B------:R-:W-:Y:S01]  /*1e450*/  @!P2 IADD3 R6, P3, R2, UR40, RZ ;  /* 0x000000280206ac10 */ /* 0x000fe2000ff7e0ff */
[----:B------:R-:W-:-:S03]  /*1e460*/  @!P2 IMAD R8, R23, R17, RZ ;  /* 0x000000111708a224 */ /* 0x000fc600078e02ff */
[----:B------:R-:W-:-:S05]  /*1e470*/  @!P2 IADD3.X R7, R3, UR39, RZ, P3, !PT ;  /* 0x000000270307ac10 */ /* 0x000fca0009ffe4ff */
[----:B------:R0:W-:Y:S01]  /*1e480*/  @!P2 STG.E.U8 desc[UR56][R6.64+0x8], R8 ;  /* 0x000008080600a986 */ /* 0x0001e2000c101138 */
[----:B------:R-:W-:-:S13]  /*1e490*/  ISETP.LT.OR P2, PT, R0, 0xa, !P1 ;  /* 0x0000000a0000780c */ /* 0x000fda0004f41670 */
[----:B0-----:R-:W-:Y:S01]  /*1e4a0*/  @!P2 IADD3 R6, P3, R2, UR40, RZ ;  /* 0x000000280206ac10 */ /* 0x001fe2000ff7e0ff */
[----:B------:R-:W-:Y:S02]  /*1e4b0*/  @!P2 IMAD R8, R22, R17, RZ ;  /* 0x000000111608a224 */ /* 0x000fe400078e02ff */
[----:B------:R-:W-:Y:S01]  /*1e4c0*/  IMAD.U32 R22, RZ, RZ, UR40 ;  /* 0x00000028ff167e24 */ /* 0x000fe2000f8e00ff */
[----:B------:R-:W-:-:S05]  /*1e4d0*/  @!P2 IADD3.X R7, R3, UR39, RZ, P3, !PT ;  /* 0x000000270307ac10 */ /* 0x000fca0009ffe4ff */
[----:B------:R0:W-:Y:S02]  /*1e4e0*/  @!P2 STG.E.U8 desc[UR56][R6.64+0x9], R8 ;  /* 0x000009080600a986 */ /* 0x0001e4000c101138 */
[----:B0-----:R-:W-:Y:S01]  /*1e4f0*/  IMAD.U32 R6, RZ, RZ, UR39 ;  /* 0x00000027ff067e24 */ /* 0x001fe2000f8e00ff */
[----:B------:R-:W-:-:S04]  /*1e500*/  LOP3.LUT R16, R16, 0xfeffffff, RZ, 0xc0, !PT ;  /* 0xfeffffff10107812 */ /* 0x000fc800078ec0ff */
[----:B------:R-:W-:Y:S02]  /*1e510*/  @P5 LOP3.LUT R16, R16, 0x1000000, RZ, 0xfc, !PT ;  /* 0x0100000010105812 */ /* 0x000fe400078efcff */
[----:B------:R-:W-:Y:S02]  /*1e520*/  ISETP.LT.OR P5, PT, R0, 0x11, !P4 ;  /* 0x000000110000780c */ /* 0x000fe400067a1670 */
[----:B------:R-:W-:-:S04]  /*1e530*/  LOP3.LUT R16, R16, 0xffbfffff, RZ, 0xc0, !PT ;  /* 0xffbfffff10107812 */ /* 0x000fc800078ec0ff */
[----:B------:R-:W-:-:S07]  /*1e540*/  @P1 LOP3.LUT R16, R16, 0x400000, RZ, 0xfc, !PT ;  /* 0x0040000010101812 */ /* 0x000fce00078efcff */
[----:B------:R-:W-:-:S04]  /*1e550*/  @!P5 IADD3 R22, P2, P3, R22, UR38, R2 ;  /* 0x000000261616dc10 */ /* 0x000fc8000fb5e002 */
[----:B------:R-:W-:Y:S02]  /*1e560*/  @!P5 IADD3.X R23, R6, UR37, R3, P2, P3 ;  /* 0x000000250617dc10 */ /* 0x000fe400097e6403 */
[C---:B------:R-:W-:Y:S02]  /*1e570*/  ISETP.LT.OR P2, PT, R0.reuse, 0x11, !P6 ;  /* 0x000000110000780c */ /* 0x040fe40007741670 */
[----:B------:R-:W-:-:S11]  /*1e580*/  ISETP.LT.OR P5, PT, R0, 0x12, !P4 ;  /* 0x000000120000780c */ /* 0x000fd600067a1670 */
[----:B------:R-:W-:-:S05]  /*1e590*/  @!P2 IMAD R6, R15, R17, RZ ;  /* 0x000000110f06a224 */ /* 0x000fca00078e02ff */
[----:B------:R0:W-:Y:S01]  /*1e5a0*/  @!P2 STG.E.U8 desc[UR56][R2.64+0x10], R6 ;  /* 0x000010060200a986 */ /* 0x0001e2000c101138 */
[----:B------:R-:W-:-:S13]  /*1e5b0*/  ISETP.LT.OR P2, PT, R0, 0x12, !P6 ;  /* 0x000000120000780c */ /* 0x000fda0007741670 */
[----:B0-----:R-:W-:Y:S02]  /*1e5c0*/  @!P2 IMAD R6, R14, R17, RZ ;  /* 0x000000110e06a224 */ /* 0x001fe400078e02ff */
[----:B------:R-:W-:-:S03]  /*1e5d0*/  IMAD.U32 R14, RZ, RZ, UR40 ;  /* 0x00000028ff0e7e24 */ /* 0x000fc6000f8e00ff */
[----:B------:R0:W-:Y:S02]  /*1e5e0*/  @!P2 STG.E.U8 desc[UR56][R2.64+0x11], R6 ;  /* 0x000011060200a986 */ /* 0x0001e4000c101138 */
[----:B------:R-:W-:Y:S01]  /*1e5f0*/  @!P5 IADD3 R14, P2, P3, R14, UR38, R2 ;  /* 0x000000260e0edc10 */ /* 0x000fe2000fb5e002 */
[----:B0-----:R-:W-:-:S05]  /*1e600*/  IMAD.U32 R6, RZ, RZ, UR39 ;  /* 0x00000027ff067e24 */ /* 0x001fca000f8e00ff */
[----:B------:R-:W-:Y:S02]  /*1e610*/  @!P5 IADD3.X R15, R6, UR37, R3, P2, P3 ;  /* 0x00000025060fdc10 */ /* 0x000fe400097e6403 */
[C---:B------:R-:W-:Y:S02]  /*1e620*/  ISETP.LT.OR P2, PT, R0.reuse, 0x11, !P1 ;  /* 0x000000110000780c */ /* 0x040fe40004f41670 */
[----:B------:R-:W-:-:S11]  /*1e630*/  ISETP.LT.OR P5, PT, R0, 0x19, !P4 ;  /* 0x000000190000780c */ /* 0x000fd600067a1670 */
[----:B------:R-:W-:Y:S01]  /*1e640*/  @!P2 IADD3 R6, P3, R2, UR40, RZ ;  /* 0x000000280206ac10 */ /* 0x000fe2000ff7e0ff */
[----:B------:R-:W-:Y:S02]  /*1e650*/  @!P2 IMAD R8, R144, R17, RZ ;  /* 0x000000119008a224 */ /* 0x000fe400078e02ff */
[----:B------:R-:W3:Y:S01]  /*1e660*/  LDL.LU R144, [R1+0x1b8] ;  /* 0x0001b80001907983 */ /* 0x000ee20000300800 */
[----:B------:R-:W-:-:S05]  /*1e670*/  @!P2 IADD3.X R7, R3, UR39, RZ, P3, !PT ;  /* 0x000000270307ac10 */ /* 0x000fca0009ffe4ff */
[----:B------:R0:W-:Y:S01]  /*1e680*/  @!P2 STG.E.U8 desc[UR56][R6.64+0x10], R8 ;  /* 0x000010080600a986 */ /* 0x0001e2000c101138 */
[----:B------:R-:W-:-:S13]  /*1e690*/  ISETP.LT.OR P2, PT, R0, 0x12, !P1 ;  /* 0x000000120000780c */ /* 0x000fda0004f41670 */
        /* <DEDUP_REMOVED lines=19> */
[----:B------:R-:W-:-:S13]  /*1e7d0*/  ISETP.LT.OR P2, PT, R0, 0x19, !P1 ;  /* 0x000000190000780c */ /* 0x000fda0004f41670 */
[----:B------:R-:W-:Y:S01]  /*1e7e0*/  @!P2 IADD3 R6, P3, R2, UR40, RZ ;  /* 0x000000280206ac10 */ /* 0x000fe2000ff7e0ff */
[----:B------:R-:W-:Y:S02]  /*1e7f0*/  @!P2 IMAD R8, R145, R17, RZ ;  /* 0x000000119108a224 */ /* 0x000fe400078e02ff */
[----:B------:R-:W3:Y:S01]  /*1e800*/  LDL.LU R145, [R1+0x1bc] ;  /* 0x0001bc0001917983 */ /* 0x000ee20000300800 */
[----:B------:R-:W-:-:S03]  /*1e810*/  @!P2 IADD3.X R7, R3, UR39, RZ, P3, !PT ;  /* 0x000000270307ac10 */ /* 0x000fc60009ffe4ff */
[----:B------:R-:W3:Y:S04]  /*1e820*/  LDL.LU R125, [R1+0x140] ;  /* 0x00014000017d7983 */ /* 0x000ee80000300800 */
[----:B------:R0:W-:Y:S01]  /*1e830*/  @!P2 STG.E.U8 desc[UR56][R6.64+0x18], R8 ;  /* 0x000018080600a986 */ /* 0x0001e2000c101138 */
[----:B------:R-:W-:-:S03]  /*1e840*/  ISETP.LT.OR P2, PT, R0, 0x1a, !P1 ;  /* 0x0000001a0000780c */ /* 0x000fc60004f41670 */
[----:B------:R-:W3:Y:S04]  /*1e850*/  LDL.LU R122, [R1+0x144] ;  /* 0x00014400017a7983 */ /* 0x000ee80000300800 */
[----:B------:R-:W3:Y:S06]  /*1e860*/  LDL.LU R123, [R1+0x148] ;  /* 0x00014800017b7983 */ /* 0x000eec0000300800 */
[----:B0-----:R-:W-:Y:S01]  /*1e870*/  @!P2 IADD3 R6, P3, R2, UR40, RZ ;  /* 0x000000280206ac10 */ /* 0x001fe2000ff7e0ff */
[----:B------:R-:W-:-:S03]  /*1e880*/  @!P2 IMAD R8, R9, R17, RZ ;  /* 0x000000110908a224 */ /* 0x000fc600078e02ff */
[----:B------:R-:W-:Y:S02]  /*1e890*/  @!P2 IADD3.X R7, R3, UR39, RZ, P3, !PT ;  /* 0x000000270307ac10 */ /* 0x000fe40009ffe4ff */
[----:B------:R-:W-:-:S03]  /*1e8a0*/  ISETP.GE.AND P3, PT, R5, 0x81, PT ;  /* 0x000000810500780c */ /* 0x000fc60003f66270 */
[----:B------:R0:W-:Y:S02]  /*1e8b0*/  @!P2 STG.E.U8 desc[UR56][R6.64+0x19], R8 ;  /* 0x000019080600a986 */ /* 0x0001e4000c101138 */
[----:B0-----:R-:W-:-:S04]  /*1e8c0*/  IADD3 R8, P2, R2, UR38, RZ ;  /* 0x0000002602087c10 */ /* 0x001fc8000ff5e0ff */
[----:B------:R-:W-:Y:S02]  /*1e8d0*/  IADD3.X R9, R3, UR37, RZ, P2, !PT ;  /* 0x0000002503097c10 */ /* 0x000fe400097fe4ff */
[----:B------:R-:W-:-:S13]  /*1e8e0*/  ISETP.LT.OR P2, PT, R0, 0x1, !P3 ;  /* 0x000000010000780c */ /* 0x000fda0005f41670 */
[----:B------:R-:W-:-:S05]  /*1e8f0*/  @!P2 IMAD R6, R129, R17, RZ ;  /* 0x000000118106a224 */ /* 0x000fca00078e02ff */
[----:B------:R0:W-:Y:S01]  /*1e900*/  @!P2 STG.E.U8 desc[UR56][R8.64], R6 ;  /* 0x000000060800a986 */ /* 0x0001e2000c101138 */
[----:B------:R-:W-:-:S13]  /*1e910*/  ISETP.LT.OR P2, PT, R0, 0x2, !P3 ;  /* 0x000000020000780c */ /* 0x000fda0005f41670 */
[----:B0-----:R-:W-:-:S05]  /*1e920*/  @!P2 IMAD R6, R21, R17, RZ ;  /* 0x000000111506a224 */ /* 0x001fca00078e02ff */
[----:B------:R0:W-:Y:S01]  /*1e930*/  @!P2 STG.E.U8 desc[UR56][R8.64+0x1], R6 ;  /* 0x000001060800a986 */ /* 0x0001e2000c101138 */
[----:B------:R-:W-:-:S13]  /*1e940*/  ISETP.LT.OR P2, PT, R0, 0x1, !P4 ;  /* 0x000000010000780c */ /* 0x000fda0006741670 */
[----:B0-----:R-:W-:Y:S01]  /*1e950*/  @!P2 IADD3 R6, P6, R8, UR40, RZ ;  /* 0x000000280806ac10 */ /* 0x001fe2000ffde0ff */
[----:B------:R-:W-:-:S03]  /*1e960*/  @!P2 IMAD R20, R20, R17, RZ ;  /* 0x000000111414a224 */ /* 0x000fc600078e02ff */
[----:B------:R-:W-:-:S05]  /*1e970*/  @!P2 IADD3.X R7, R9, UR39, RZ, P6, !PT ;  /* 0x000000270907ac10 */ /* 0x000fca000b7fe4ff */
[----:B------:R0:W-:Y:S01]  /*1e980*/  @!P2 STG.E.U8 desc[UR56][R6.64], R20 ;  /* 0x000000140600a986 */ /* 0x0001e2000c101138 */
[----:B------:R-:W-:-:S04]  /*1e990*/  ISETP.GE.AND P2, PT, R5, 0x109, PT ;  /* 0x000001090500780c */ /* 0x000fc80003f46270 */
[----:B------:R-:W-:Y:S01]  /*1e9a0*/  ISETP.LT.OR P5, PT, R0, 0xa, !P2 ;  /* 0x0000000a0000780c */ /* 0x000fe200057a1670 */
[----:B0-----:R-:W-:Y:S02]  /*1e9b0*/  IMAD.U32 R20, RZ, RZ, UR40 ;  /* 0x00000028ff147e24 */ /* 0x001fe4000f8e00ff */
[----:B------:R-:W-:-:S10]  /*1e9c0*/  IMAD.U32 R6, RZ, RZ, UR39 ;  /* 0x00000027ff067e24 */ /* 0x000fd4000f8e00ff */
[----:B------:R-:W-:-:S04]  /*1e9d0*/  @!P5 IADD3 R20, P1, P6, R20, UR42, R2 ;  /* 0x0000002a1414dc10 */ /* 0x000fc8000fe3e002 */
[----:B------:R-:W-:Y:S02]  /*1e9e0*/  @!P5 IADD3.X R21, R6, UR41, R3, P1, P6 ;  /* 0x000000290615dc10 */ /* 0x000fe40008fec403 */
[C---:B------:R-:W-:Y:S02]  /*1e9f0*/  ISETP.LT.OR P6, PT, R0.reuse, 0x2, !P4 ;  /* 0x000000020000780c */ /* 0x040fe400067c1670 */
[----:B------:R-:W-:-:S11]  /*1ea00*/  ISETP.LT.OR P5, PT, R0, 0x11, !P2 ;  /* 0x000000110000780c */ /* 0x000fd600057a1670 */
[----:B------:R-:W-:Y:S01]  /*1ea10*/  @!P6 IADD3 R6, P1, R8, UR40, RZ ;  /* 0x000000280806ec10 */ /* 0x000fe2000ff3e0ff */
[----:B------:R-:W-:-:S03]  /*1ea20*/  @!P6 IMAD R236, R126, R17, RZ ;  /* 0x000000117eece224 */ /* 0x000fc600078e02ff */
[----:B------:R-:W-:-:S05]  /*1ea30*/  @!P6 IADD3.X R7, R9, UR39, RZ, P1, !PT ;  /* 0x000000270907ec10 */ /* 0x000fca0008ffe4ff */
[----:B------:R0:W-:Y:S02]  /*1ea40*/  @!P6 STG.E.U8 desc[UR56][R6.64+0x1], R236 ;  /* 0x000001ec0600e986 */ /* 0x0001e4000c101138 */
[----:B0-----:R-:W-:Y:S02]  /*1ea50*/  IMAD.U32 R6, RZ, RZ, UR40 ;  /* 0x00000028ff067e24 */ /* 0x001fe4000f8e00ff */
[----:B------:R-:W-:-:S03]  /*1ea60*/  IMAD.U32 R7, RZ, RZ, UR39 ;  /* 0x00000027ff077e24 */ /* 0x000fc6000f8e00ff */
[----:B------:R-:W-:-:S04]  /*1ea70*/  @!P5 IADD3 R30, P1, P6, R6, UR42, R2 ;  /* 0x0000002a061edc10 */ /* 0x000fc8000fe3e002 */
[----:B------:R-:W-:Y:S02]  /*1ea80*/  @!P5 IADD3.X R31, R7, UR41, R3, P1, P6 ;  /* 0x00000029071fdc10 */ /* 0x000fe40008fec403 */
[----:B------:R-:W-:-:S13]  /*1ea90*/  ISETP.LT.OR P5, PT, R0, 0x12, !P2 ;  /* 0x000000120000780c */ /* 0x000fda00057a1670 */
[----:B------:R-:W-:-:S04]  /*1eaa0*/  @!P5 IADD3 R26, P1, P6, R6, UR42, R2 ;  /* 0x0000002a061adc10 */ /* 0x000fc8000fe3e002 */
[----:B------:R-:W-:Y:S02]  /*1eab0*/  @!P5 IADD3.X R27, R7, UR41, R3, P1, P6 ;  /* 0x00000029071bdc10 */ /* 0x000fe40008fec403 */
[----:B------:R-:W-:-:S13]  /*1eac0*/  ISETP.LT.OR P6, PT, R0, 0x9, !P3 ;  /* 0x000000090000780c */ /* 0x000fda0005fc1670 */
[----:B------:R-:W-:-:S05]  /*1ead0*/  @!P6 IMAD R6, R127, R17, RZ ;  /* 0x000000117f06e224 */ /* 0x000fca00078e02ff */
[----:B------:R0:W-:Y:S01]  /*1eae0*/  @!P6 STG.E.U8 desc[UR56][R8.64+0x8], R6 ;  /* 0x000008060800e986 */ /* 0x0001e2000c101138 */
[C---:B------:R-:W-:Y:S02]  /*1eaf0*/  ISETP.LT.OR P6, PT, R0.reuse, 0xa, !P3 ;  /* 0x0000000a0000780c */ /* 0x040fe40005fc1670 */
[----:B------:R-:W-:-:S11]  /*1eb00*/  ISETP.LT.OR P1, PT, R0, 0x19, !P2 ;  /* 0x000000190000780c */ /* 0x000fd60005721670 */
[----:B0-----:R-:W-:-:S05]  /*1eb10*/  @!P6 IMAD R6, R124, R17, RZ ;  /* 0x000000117c06e224 */ /* 0x001fca00078e02ff */
[----:B------:R0:W-:Y:S02]  /*1eb20*/  @!P6 STG.E.U8 desc[UR56][R8.64+0x9], R6 ;  /* 0x000009060800e986 */ /* 0x0001e4000c101138 */
[----:B0-----:R-:W-:-:S04]  /*1eb30*/  MOV R6, UR40 ;  /* 0x0000002800067c02 */ /* 0x001fc80008000f00 */
[----:B------:R-:W-:-:S04]  /*1eb40*/  @!P1 IADD3 R28, P5, P6, R6, UR42, R2 ;  /* 0x0000002a061c9c10 */ /* 0x000fc8000febe002 */
[----:B------:R-:W-:Y:S02]  /*1eb50*/  @!P1 IADD3.X R29, R7, UR41, R3, P5, P6 ;  /* 0x00000029071d9c10 */ /* 0x000fe4000afec403 */
[C---:B------:R-:W-:Y:S02]  /*1eb60*/  LOP3.LUT P5, RZ, R16.reuse, 0x1000000, RZ, 0xc0, !PT ;  /* 0x0100000010ff7812 */ /* 0x040fe400078ac0ff */
[----:B------:R-:W-:-:S04]  /*1eb70*/  LOP3.LUT R16, R16, 0xff7fffff, RZ, 0xc0, !PT ;  /* 0xff7fffff10107812 */ /* 0x000fc800078ec0ff */
[----:B------:R-:W-:Y:S02]  /*1eb80*/  @P1 LOP3.LUT R16, R16, 0x800000, RZ, 0xfc, !PT ;  /* 0x0080000010101812 */ /* 0x000fe400078efcff */
[----:B------:R-:W-:-:S05]  /*1eb90*/  ISETP.LT.OR P1, PT, R0, 0x1a, !P2 ;  /* 0x0000001a0000780c */ /* 0x000fca0005721670 */
[----:B------:R-:W-:Y:S02]  /*1eba0*/  @!P5 IMAD R6, R120, R17, RZ ;  /* 0x000000117806d224 */ /* 0x000fe400078e02ff */
[----:B------:R-:W3:Y:S04]  /*1ebb0*/  LDL.LU R120, [R1+0x14c] ;  /* 0x00014c0001787983 */ /* 0x000ee80000300800 */
[----:B------:R0:W-:Y:S02]  /*1ebc0*/  @!P5 STG.E.U8 desc[UR56][R234.64+0x8], R6 ;  /* 0x00000806ea00d986 */ /* 0x0001e4000c101138 */
[----:B0-----:R-:W-:-:S05]  /*1ebd0*/  IMAD.U32 R6, RZ, RZ, UR40 ;  /* 0x00000028ff067e24 */ /* 0x001fca000f8e00ff */
[----:B------:R-:W-:Y:S01]  /*1ebe0*/  @!P1 IADD3 R24, P5, P6, R6, UR42, R2 ;  /* 0x0000002a06189c10 */ /* 0x000fe2000febe002 */
[----:B--2---:R-:W-:Y:S02]  /*1ebf0*/  @!P0 IMAD R6, R121, R17, RZ ;  /* 0x0000001179068224 */ /* 0x004fe400078e02ff */
[----:B------:R-:W2:Y:S01]  /*1ec00*/  LDL.LU R121, [R1+0x150] ;  /* 0x0001500001797983 */ /* 0x000ea20000300800 */
[----:B------:R-:W-:Y:S02]  /*1ec10*/  @!P1 IADD3.X R25, R7, UR41, R3, P5, P6 ;  /* 0x0000002907199c10 */ /* 0x000fe4000afec403 */
[----:B------:R-:W-:Y:S01]  /*1ec20*/  ISETP.LT.OR P1, PT, R0, 0x21, !P4 ;  /* 0x000000210000780c */ /* 0x000fe20006721670 */
[----:B------:R0:W-:Y:S02]  /*1ec30*/  @!P0 STG.E.U8 desc[UR56][R232.64+0x9], R6 ;  /* 0x00000906e8008986 */ /* 0x0001e4000c101138 */
[----:B0-----:R-:W-:-:S10]  /*1ec40*/  IMAD.U32 R6, RZ, RZ, UR40 ;  /* 0x00000028ff067e24 */ /* 0x001fd4000f8e00ff */
[----:B------:R-:W-:-:S04]  /*1ec50*/  @!P1 IADD3 R58, P0, P5, R6, UR38, R2 ;  /* 0x00000026063a9c10 */ /* 0x000fc8000fd1e002 */
[----:B------:R-:W-:Y:S02]  /*1ec60*/  @!P1 IADD3.X R59, R7, UR37, R3, P0, P5 ;  /* 0x00000025073b9c10 */ /* 0x000fe400087ea403 */
[----:B------:R-:W-:-:S13]  /*1ec70*/  ISETP.LT.OR P1, PT, R0, 0x22, !P4 ;  /* 0x000000220000780c */ /* 0x000fda0006721670 */
[----:B------:R-:W-:-:S04]  /*1ec80*/  @!P1 IADD3 R56, P0, P5, R6, UR38, R2 ;  /* 0x0000002606389c10 */ /* 0x000fc8000fd1e002 */
[----:B------:R-:W-:Y:S02]  /*1ec90*/  @!P1 IADD3.X R57, R7, UR37, R3, P0, P5 ;  /* 0x0000002507399c10 */ /* 0x000fe400087ea403 */
[----:B------:R-:W-:-:S13]  /*1eca0*/  ISETP.LT.OR P0, PT, R0, 0x11, !P3 ;  /* 0x000000110000780c */ /* 0x000fda0005f01670 */
[----:B----4-:R-:W-:Y:S01]  /*1ecb0*/  @!P0 IMAD R6, R150, R17, RZ ;  /* 0x0000001196068224 */ /* 0x010fe200078e02ff */
[C---:B------:R-:W-:Y:S01]  /*1ecc0*/  ISETP.LT.OR P6, PT, R0.reuse, 0x29, !P4 ;  /* 0x000000290000780c */ /* 0x040fe200067c1670 */
[----:B------:R-:W4:Y:S04]  /*1ecd0*/  LDL.LU R150, [R1+0x154] ;  /* 0x0001540001967983 */ /* 0x000f280000300800 */
[----:B------:R0:W-:Y:S01]  /*1ece0*/  @!P0 STG.E.U8 desc[UR56][R8.64+0x10], R6 ;  /* 0x0000100608008986 */ /* 0x0001e2000c101138 */
[C---:B------:R-:W-:Y:S02]  /*1ecf0*/  ISETP.LT.OR P0, PT, R0.reuse, 0x12, !P3 ;  /* 0x000000120000780c */ /* 0x040fe40005f01670 */
[----:B------:R-:W-:-:S11]  /*1ed00*/  ISETP.LT.OR P1, PT, R0, 0x11, !P4 ;  /* 0x000000110000780c */ /* 0x000fd60006721670 */
[----:B0-----:R-:W-:Y:S02]  /*1ed10*/  @!P0 IMAD R6, R151, R17, RZ ;  /* 0x0000001197068224 */ /* 0x001fe400078e02ff */
[----:B------:R-:W4:Y:S04]  /*1ed20*/  LDL.LU R151, [R1+0x158] ;  /* 0x0001580001977983 */ /* 0x000f280000300800 */
[----:B------:R0:W-:Y:S02]  /*1ed30*/  @!P0 STG.E.U8 desc[UR56][R8.64+0x11], R6 ;  /* 0x0000110608008986 */ /* 0x0001e4000c101138 */
[----:B0-----:R-:W-:-:S05]  /*1ed40*/  IMAD.U32 R6, RZ, RZ, UR40 ;  /* 0x00000028ff067e24 */ /* 0x001fca000f8e00ff */
[----:B------:R-:W-:Y:S01]  /*1ed50*/  @!P6 IADD3 R54, P0, P5, R6, UR38, R2 ;  /* 0x000000260636ec10 */ /* 0x000fe2000fd1e002 */
[----:B------:R-:W-:Y:S02]  /*1ed60*/  @!P1 IMAD R6, R148, R17, RZ ;  /* 0x0000001194069224 */ /* 0x000fe400078e02ff */
[----:B------:R-:W4:Y:S01]  /*1ed70*/  LDL.LU R148, [R1+0x15c] ;  /* 0x00015c0001947983 */ /* 0x000f220000300800 */
[----:B------:R-:W-:Y:S02]  /*1ed80*/  @!P6 IADD3.X R55, R7, UR37, R3, P0, P5 ;  /* 0x000000250737ec10 */ /* 0x000fe400087ea403 */
[C---:B------:R-:W-:Y:S01]  /*1ed90*/  ISETP.LT.OR P6, PT, R0.reuse, 0x2a, !P4 ;  /* 0x0000002a0000780c */ /* 0x040fe200067c1670 */
[----:B------:R0:W-:Y:S01]  /*1eda0*/  @!P1 STG.E.U8 desc[UR56][R22.64+0x10], R6 ;  /* 0x0000100616009986 */ /* 0x0001e2000c101138 */
[----:B------:R-:W-:Y:S01]  /*1edb0*/  ISETP.LT.OR P1, PT, R0, 0x12, !P4 ;  /* 0x000000120000780c */ /* 0x000fe20006721670 */
[----:B0-----:R-:W-:-:S10]  /*1edc0*/  IMAD.U32 R6, RZ, RZ, UR40 ;  /* 0x00000028ff067e24 */ /* 0x001fd4000f8e00ff */
[----:B------:R-:W-:Y:S02]  /*1edd0*/  @!P6 IADD3 R52, P0, P5, R6, UR38, R2 ;  /* 0x000000260634ec10 */ /* 0x000fe4000fd1e002 */
[----:B---3--:R-:W-:Y:S02]  /*1ede0*/  @!P1 IMAD R6, R149, R17, RZ ;  /* 0x0000001195069224 */ /* 0x008fe400078e02ff */
[----:B------:R-:W3:Y:S04]  /*1edf0*/  LDL.LU R149, [R1+0x160] ;  /* 0x0001600001957983 */ /* 0x000ee80000300800 */
[----:B------:R0:W-:Y:S01]  /*1ee00*/  @!P1 STG.E.U8 desc[UR56][R14.64+0x11], R6 ;  /* 0x000011060e009986 */ /* 0x0001e2000c101138 */
[----:B------:R-:W-:Y:S02]  /*1ee10*/  ISETP.LT.OR P1, PT, R0, 0x31, !P4 ;  /* 0x000000310000780c */ /* 0x000fe40006721670 */
[----:B------:R-:W-:Y:S01]  /*1ee20*/  @!P6 IADD3.X R53, R7, UR37, R3, P0, P5 ;  /* 0x000000250735ec10 */ /* 0x000fe200087ea403 */
[----:B0-----:R-:W-:-:S10]  /*1ee30*/  IMAD.U32 R6, RZ, RZ, UR40 ;  /* 0x00000028ff067e24 */ /* 0x001fd4000f8e00ff */
        /* <DEDUP_REMOVED lines=9> */
[C---:B------:R-:W-:Y:S02]  /*1eed0*/  ISETP.LT.OR P6, PT, R0.reuse, 0x39, !P4 ;  /* 0x000000390000780c */ /* 0x040fe400067c1670 */
[----:B------:R-:W-:-:S09]  /*1eee0*/  ISETP.LT.OR P1, PT, R0, 0x19, !P4 ;  /* 0x000000190000780c */ /* 0x000fd20006721670 */
[----:B0-----:R-:W-:Y:S02]  /*1eef0*/  @!P0 IMAD R6, R147, R17, RZ ;  /* 0x0000001193068224 */ /* 0x001fe400078e02ff */
[----:B------:R-:W3:Y:S04]  /*1ef00*/  LDL.LU R147, [R1+0x164] ;  /* 0x0001640001937983 */ /* 0x000ee80000300800 */
[----:B------:R0:W-:Y:S02]  /*1ef10*/  @!P0 STG.E.U8 desc[UR56][R8.64+0x19], R6 ;  /* 0x0000190608008986 */ /* 0x0001e4000c101138 */
[----:B0-----:R-:W-:-:S05]  /*1ef20*/  IMAD.U32 R6, RZ, RZ, UR40 ;  /* 0x00000028ff067e24 */ /* 0x001fca000f8e00ff */
[----:B------:R-:W-:Y:S01]  /*1ef30*/  @!P6 IADD3 R46, P0, P5, R6, UR38, R2 ;  /* 0x00000026062eec10 */ /* 0x000fe2000fd1e002 */
[----:B------:R-:W-:Y:S02]  /*1ef40*/  @!P1 IMAD R6, R144, R17, RZ ;  /* 0x0000001190069224 */ /* 0x000fe400078e02ff */
[----:B------:R-:W3:Y:S01]  /*1ef50*/  LDL.LU R144, [R1+0x168] ;  /* 0x0001680001907983 */ /* 0x000ee20000300800 */
[----:B------:R-:W-:-:S03]  /*1ef60*/  LOP3.LUT R16, R16, 0xffdfffff, RZ, 0xc0, !PT ;  /* 0xffdfffff10107812 */ /* 0x000fc600078ec0ff */
[----:B------:R0:W-:Y:S01]  /*1ef70*/  @!P1 STG.E.U8 desc[UR56][R12.64+0x18], R6 ;  /* 0x000018060c009986 */ /* 0x0001e2000c101138 */
[----:B------:R-:W-:Y:S02]  /*1ef80*/  @P3 LOP3.LUT R16, R16, 0x200000, RZ, 0xfc, !PT ;  /* 0x0020000010103812 */ /* 0x000fe400078efcff */
[C---:B------:R-:W-:Y:S02]  /*1ef90*/  ISETP.LT.OR P3, PT, R0.reuse, 0x3a, !P4 ;  /* 0x0000003a0000780c */ /* 0x040fe40006761670 */
[----:B------:R-:W-:Y:S02]  /*1efa0*/  ISETP.LT.OR P1, PT, R0, 0x1a, !P4 ;  /* 0x0000001a0000780c */ /* 0x000fe40006721670 */
[----:B------:R-:W-:Y:S01]  /*1efb0*/  @!P6 IADD3.X R47, R7, UR37, R3, P0, P5 ;  /* 0x00000025072fec10 */ /* 0x000fe200087ea403 */
[----:B0-----:R-:W-:-:S08]  /*1efc0*/  IMAD.U32 R6, RZ, RZ, UR40 ;  /* 0x00000028ff067e24 */ /* 0x001fd0000f8e00ff */
[----:B------:R-:W-:Y:S02]  /*1efd0*/  @!P3 IADD3 R42, P0, P5, R6, UR38, R2 ;  /* 0x00000026062abc10 */ /* 0x000fe4000fd1e002 */
[----:B------:R-:W-:Y:S02]  /*1efe0*/  @!P1 IMAD R6, R145, R17, RZ ;  /* 0x0000001191069224 */ /* 0x000fe400078e02ff */
[----:B------:R-:W3:Y:S01]  /*1eff0*/  LDL.LU R145, [R1+0x16c] ;  /* 0x00016c0001917983 */ /* 0x000ee20000300800 */
[----:B------:R-:W-:-:S03]  /*1f000*/  @!P3 IADD3.X R43, R7, UR37, R3, P0, P5 ;  /* 0x00000025072bbc10 */ /* 0x000fc600087ea403 */
[----:B------:R0:W-:Y:S01]  /*1f010*/  @!P1 STG.E.U8 desc[UR56][R10.64+0x19], R6 ;  /* 0x000019060a009986 */ /* 0x0001e2000c101138 */
[----:B------:R-:W-:Y:S02]  /*1f020*/  IMAD.U32 R236, RZ, RZ, UR40 ;  /* 0x00000028ffec7e24 */ /* 0x000fe4000f8e00ff */
[----:B------:R-:W-:Y:S01]  /*1f030*/  IMAD.U32 R234, RZ, RZ, UR40 ;  /* 0x00000028ffea7e24 */ /* 0x000fe2000f8e00ff */
[----:B------:R-:W3:Y:S01]  /*1f040*/  LDL.LU R146, [R1+0x170] ;  /* 0x0001700001927983 */ /* 0x000ee20000300800 */
[----:B0-----:R-:W-:-:S04]  /*1f050*/  IADD3 R6, P0, R2, UR42, RZ ;  /* 0x0000002a02067c10 */ /* 0x001fc8000ff1e0ff */
[----:B------:R-:W-:Y:S02]  /*1f060*/  IADD3.X R7, R3, UR41, RZ, P0, !PT ;  /* 0x0000002903077c10 */ /* 0x000fe400087fe4ff */
[----:B------:R-:W-:-:S04]  /*1f070*/  ISETP.GE.AND P0, PT, R5, 0x101, PT ;  /* 0x000001010500780c */ /* 0x000fc80003f06270 */
[----:B------:R-:W-:-:S13]  /*1f080*/  ISETP.LT.OR P5, PT, R0, 0x1, !P0 ;  /* 0x000000010000780c */ /* 0x000fda00047a1670 */
[----:B------:R-:W-:-:S05]  /*1f090*/  @!P5 IMAD R10, R125, R17, RZ ;  /* 0x000000117d0ad224 */ /* 0x000fca00078e02ff */
[----:B------:R0:W-:Y:S01]  /*1f0a0*/  @!P5 STG.E.U8 desc[UR56][R6.64], R10 ;  /* 0x0000000a0600d986 */ /* 0x0001e2000c101138 */
[----:B------:R-:W-:-:S13]  /*1f0b0*/  ISETP.LT.OR P5, PT, R0, 0x2, !P0 ;  /* 0x000000020000780c */ /* 0x000fda00047a1670 */
[----:B0-----:R-:W-:-:S05]  /*1f0c0*/  @!P5 IMAD R10, R122, R17, RZ ;  /* 0x000000117a0ad224 */ /* 0x001fca00078e02ff */
[----:B------:R0:W-:Y:S01]  /*1f0d0*/  @!P5 STG.E.U8 desc[UR56][R6.64+0x1], R10 ;  /* 0x0000010a0600d986 */ /* 0x0001e2000c101138 */
[C---:B------:R-:W-:Y:S02]  /*1f0e0*/  ISETP.LT.OR P5, PT, R0.reuse, 0x1, !P2 ;  /* 0x000000010000780c */ /* 0x040fe400057a1670 */
[----:B------:R-:W-:-:S11]  /*1f0f0*/  ISETP.LT.OR P1, PT, R0, 0x21, !P2 ;  /* 0x000000210000780c */ /* 0x000fd60005721670 */
[----:B0-----:R-:W-:Y:S01]  /*1f100*/  @!P5 IADD3 R10, P6, R6, UR40, RZ ;  /* 0x00000028060adc10 */ /* 0x001fe2000ffde0ff */
[----:B------:R-:W-:-:S03]  /*1f110*/  @!P5 IMAD R12, R123, R17, RZ ;  /* 0x000000117b0cd224 */ /* 0x000fc600078e02ff */
[----:B------:R-:W-:-:S05]  /*1f120*/  @!P5 IADD3.X R11, R7, UR39, RZ, P6, !PT ;  /* 0x00000027070bdc10 */ /* 0x000fca000b7fe4ff */
[----:B------:R0:W-:Y:S02]  /*1f130*/  @!P5 STG.E.U8 desc[UR56][R10.64], R12 ;  /* 0x0000000c0a00d986 */ /* 0x0001e4000c101138 */
[----:B0-----:R-:W-:Y:S02]  /*1f140*/  IMAD.U32 R10, RZ, RZ, UR40 ;  /* 0x00000028ff0a7e24 */ /* 0x001fe4000f8e00ff */
[----:B------:R-:W-:-:S03]  /*1f150*/  IMAD.U32 R11, RZ, RZ, UR39 ;  /* 0x00000027ff0b7e24 */ /* 0x000fc6000f8e00ff */
[----:B------:R-:W-:-:S04]  /*1f160*/  @!P1 IADD3 R40, P5, P6, R10, UR42, R2 ;  /* 0x0000002a0a289c10 */ /* 0x000fc8000febe002 */
[----:B------:R-:W-:Y:S02]  /*1f170*/  @!P1 IADD3.X R41, R11, UR41, R3, P5, P6 ;  /* 0x000000290b299c10 */ /* 0x000fe4000afec403 */
[C---:B------:R-:W-:Y:S02]  /*1f180*/  ISETP.LT.OR P5, PT, R0.reuse, 0x2, !P2 ;  /* 0x000000020000780c */ /* 0x040fe400057a1670 */
[----:B------:R-:W-:-:S11]  /*1f190*/  ISETP.LT.OR P1, PT, R0, 0x22, !P2 ;  /* 0x000000220000780c */ /* 0x000fd60005721670 */
[----:B------:R-:W-:Y:S01]  /*1f1a0*/  @!P5 IADD3 R10, P6, R6, UR40, RZ ;  /* 0x00000028060adc10 */ /* 0x000fe2000ffde0ff */
[----:B------:R-:W-:-:S03]  /*1f1b0*/  @!P5 IMAD R12, R120, R17, RZ ;  /* 0x00000011780cd224 */ /* 0x000fc600078e02ff */
[----:B------:R-:W-:-:S05]  /*1f1c0*/  @!P5 IADD3.X R11, R7, UR39, RZ, P6, !PT ;  /* 0x00000027070bdc10 */ /* 0x000fca000b7fe4ff */
[----:B------:R0:W-:Y:S01]  /*1f1d0*/  @!P5 STG.E.U8 desc[UR56][R10.64+0x1], R12 ;  /* 0x0000010c0a00d986 */ /* 0x0001e2000c101138 */
[----:B------:R-:W-:Y:S01]  /*1f1e0*/  @!P1 IADD3 R236, P5, P6, R236, UR42, R2 ;  /* 0x0000002aecec9c10 */ /* 0x000fe2000febe002 */
[----:B0-----:R-:W-:-:S05]  /*1f1f0*/  IMAD.U32 R10, RZ, RZ, UR39 ;  /* 0x00000027ff0a7e24 */ /* 0x001fca000f8e00ff */
[----:B------:R-:W-:Y:S02]  /*1f200*/  @!P1 IADD3.X R237, R10, UR41, R3, P5, P6 ;  /* 0x000000290aed9c10 */ /* 0x000fe4000afec403 */
[C---:B------:R-:W-:Y:S02]  /*1f210*/  ISETP.LT.OR P5, PT, R0.reuse, 0x9, !P0 ;  /* 0x000000090000780c */ /* 0x040fe400047a1670 */
[----:B------:R-:W-:-:S11]  /*1f220*/  ISETP.LT.OR P1, PT, R0, 0x29, !P2 ;  /* 0x000000290000780c */ /* 0x000fd60005721670 */
[----:B--2---:R-:W-:-:S05]  /*1f230*/  @!P5 IMAD R10, R121, R17, RZ ;  /* 0x00000011790ad224 */ /* 0x004fca00078e02ff */
[----:B------:R0:W-:Y:S01]  /*1f240*/  @!P5 STG.E.U8 desc[UR56][R6.64+0x8], R10 ;  /* 0x0000080a0600d986 */ /* 0x0001e2000c101138 */
[----:B------:R-:W-:Y:S01]  /*1f250*/  @!P1 IADD3 R234, P5, P6, R234, UR42, R2 ;  /* 0x0000002aeaea9c10 */ /* 0x000fe2000febe002 */
[----:B0-----:R-:W-:-:S05]  /*1f260*/  IMAD.U32 R10, RZ, RZ, UR39 ;  /* 0x00000027ff0a7e24 */ /* 0x001fca000f8e00ff */
[----:B------:R-:W-:Y:S02]  /*1f270*/  @!P1 IADD3.X R235, R10, UR41, R3, P5, P6 ;  /* 0x000000290aeb9c10 */ /* 0x000fe4000afec403 */
[----:B------:R-:W-:-:S13]  /*1f280*/  ISETP.LT.OR P5, PT, R0, 0xa, !P0 ;  /* 0x0000000a0000780c */ /* 0x000fda00047a1670 */
[----:B----4-:R-:W-:-:S05]  /*1f290*/  @!P5 IMAD R10, R150, R17, RZ ;  /* 0x00000011960ad224 */ /* 0x010fca00078e02ff */
[----:B------:R0:W-:Y:S01]  /*1f2a0*/  @!P5 STG.E.U8 desc[UR56][R6.64+0x9], R10 ;  /* 0x0000090a0600d986 */ /* 0x0001e2000c101138 */
[C---:B------:R-:W-:Y:S02]  /*1f2b0*/  ISETP.LT.OR P5, PT, R0.reuse, 0x9, !P2 ;  /* 0x000000090000780c */ /* 0x040fe400057a1670 */
[----:B------:R-:W-:Y:S01]  /*1f2c0*/  ISETP.LT.OR P1, PT, R0, 0x2a, !P2 ;  /* 0x0000002a0000780c */ /* 0x000fe20005721670 */
[----:B------:R-:W-:-:S10]  /*1f2d0*/  IMAD.U32 R232, RZ, RZ, UR40 ;  /* 0x00000028ffe87e24 */ /* 0x000fd4000f8e00ff */
[----:B0-----:R-:W-:Y:S01]  /*1f2e0*/  @!P5 IADD3 R10, P6, R6, UR40, RZ ;  /* 0x00000028060adc10 */ /* 0x001fe2000ffde0ff */
[----:B------:R-:W-:-:S03]  /*1f2f0*/  @!P5 IMAD R12, R151, R17, RZ ;  /* 0x00000011970cd224 */ /* 0x000fc600078e02ff */
[----:B------:R-:W-:Y:S02]  /*1f300*/  @!P5 IADD3.X R11, R7, UR39, RZ, P6, !PT ;  /* 0x00000027070bdc10 */ /* 0x000fe4000b7fe4ff */
[----:B------:R-:W-:-:S03]  /*1f310*/  ISETP.LT.OR P3, PT, R0, 0x31, !P2 ;  /* 0x000000310000780c */ /* 0x000fc60005761670 */
[----:B------:R0:W-:Y:S01]  /*1f320*/  @!P5 STG.E.U8 desc[UR56][R10.64+0x8], R12 ;  /* 0x0000080c0a00d986 */ /* 0x0001e2000c101138 */
[----:B------:R-:W-:Y:S01]  /*1f330*/  @!P1 IADD3 R232, P5, P6, R232, UR42, R2 ;  /* 0x0000002ae8e89c10 */ /* 0x000fe2000febe002 */
[----:B------:R-:W-:Y:S02]  /*1f340*/  IMAD.U32 R22, RZ, RZ, UR40 ;  /* 0x00000028ff167e24 */ /* 0x000fe4000f8e00ff */
[----:B0-----:R-:W-:-:S05]  /*1f350*/  IMAD.U32 R10, RZ, RZ, UR39 ;  /* 0x00000027ff0a7e24 */ /* 0x001fca000f8e00ff */
[----:B------:R-:W-:Y:S02]  /*1f360*/  @!P1 IADD3.X R233, R10, UR41, R3, P5, P6 ;  /* 0x000000290ae99c10 */ /* 0x000fe4000afec403 */
[----:B------:R-:W-:Y:S02]  /*1f370*/  ISETP.LT.OR P1, PT, R0, 0xa, !P2 ;  /* 0x0000000a0000780c */ /* 0x000fe40005721670 */
[----:B------:R-:W-:-:S04]  /*1f380*/  @!P3 IADD3 R22, P5, P6, R22, UR42, R2 ;  /* 0x0000002a1616bc10 */ /* 0x000fc8000febe002 */
[----:B------:R-:W-:-:S07]  /*1f390*/  @!P3 IADD3.X R23, R10, UR41, R3, P5, P6 ;  /* 0x000000290a17bc10 */ /* 0x000fce000afec403 */
[----:B------:R-:W-:-:S05]  /*1f3a0*/  @!P1 IMAD R10, R148, R17, RZ ;  /* 0x00000011940a9224 */ /* 0x000fca00078e02ff */
[----:B------:R0:W-:Y:S01]  /*1f3b0*/  @!P1 STG.E.U8 desc[UR56][R20.64+0x9], R10 ;  /* 0x0000090a14009986 */ /* 0x0001e2000c101138 */
[----:B------:R-:W-:Y:S01]  /*1f3c0*/  ISETP.LT.OR P1, PT, R0, 0x32, !P2 ;  /* 0x000000320000780c */ /* 0x000fe20005721670 */
[----:B0-----:R-:W-:Y:S02]  /*1f3d0*/  IMAD.U32 R20, RZ, RZ, UR40 ;  /* 0x00000028ff147e24 */ /* 0x001fe4000f8e00ff */
[----:B------:R-:W-:-:S10]  /*1f3e0*/  IMAD.U32 R10, RZ, RZ, UR39 ;  /* 0x00000027ff0a7e24 */ /* 0x000fd4000f8e00ff */
[----:B------:R-:W-:-:S04]  /*1f3f0*/  @!P1 IADD3 R20, P5, P6, R20, UR42, R2 ;  /* 0x0000002a14149c10 */ /* 0x000fc8000febe002 */
[----:B------:R-:W-:Y:S02]  /*1f400*/  @!P1 IADD3.X R21, R10, UR41, R3, P5, P6 ;  /* 0x000000290a159c10 */ /* 0x000fe4000afec403 */
[C---:B------:R-:W-:Y:S02]  /*1f410*/  ISETP.LT.OR P5, PT, R0.reuse, 0x11, !P0 ;  /* 0x000000110000780c */ /* 0x040fe400047a1670 */
[----:B------:R-:W-:Y:S01]  /*1f420*/  ISETP.LT.OR P1, PT, R0, 0x39, !P2 ;  /* 0x000000390000780c */ /* 0x000fe20005721670 */
[----:B------:R-:W-:-:S10]  /*1f430*/  IMAD.U32 R14, RZ, RZ, UR40 ;  /* 0x00000028ff0e7e24 */ /* 0x000fd4000f8e00ff */
[----:B---3--:R-:W-:-:S05]  /*1f440*/  @!P5 IMAD R10, R149, R17, RZ ;  /* 0x00000011950ad224 */ /* 0x008fca00078e02ff */
[----:B------:R0:W-:Y:S01]  /*1f450*/  @!P5 STG.E.U8 desc[UR56][R6.64+0x10], R10 ;  /* 0x0000100a0600d986 */ /* 0x0001e2000c101138 */
[----:B------:R-:W-:Y:S01]  /*1f460*/  @!P1 IADD3 R14, P5, P6, R14, UR42, R2 ;  /* 0x0000002a0e0e9c10 */ /* 0x000fe2000febe002 */
[----:B0-----:R-:W-:-:S05]  /*1f470*/  IMAD.U32 R10, RZ, RZ, UR39 ;  /* 0x00000027ff0a7e24 */ /* 0x001fca000f8e00ff */
[----:B------:R-:W-:Y:S02]  /*1f480*/  @!P1 IADD3.X R15, R10, UR41, R3, P5, P6 ;  /* 0x000000290a0f9c10 */ /* 0x000fe4000afec403 */
[C---:B------:R-:W-:Y:S02]  /*1f490*/  ISETP.LT.OR P5, PT, R0.reuse, 0x12, !P0 ;  /* 0x000000120000780c */ /* 0x040fe400047a1670 */
[----:B------:R-:W-:-:S11]  /*1f4a0*/  ISETP.LT.OR P1, PT, R0, 0x11, !P2 ;  /* 0x000000110000780c */ /* 0x000fd60005721670 */
[-C--:B------:R-:W-:Y:S02]  /*1f4b0*/  @!P5 IMAD R10, R147, R17.reuse, RZ ;  /* 0x00000011930ad224 */ /* 0x080fe400078e02ff */
[----:B------:R-:W2:Y:S04]  /*1f4c0*/  LDL.LU R147, [R1+0x174] ;  /* 0x0001740001937983 */ /* 0x000ea80000300800 */
[----:B------:R0:W-:Y:S02]  /*1f4d0*/  @!P5 STG.E.U8 desc[UR56][R6.64+0x11], R10 ;  /* 0x0000110a0600d986 */ /* 0x0001e4000c101138 */
[----:B0-----:R-:W-:Y:S02]  /*1f4e0*/  @!P1 IMAD R10, R144, R17, RZ ;  /* 0x00000011900a9224 */ /* 0x001fe400078e02ff */
[----:B------:R-:W3:Y:S04]  /*1f4f0*/  LDL.LU R144, [R1+0x178] ;  /* 0x0001780001907983 */ /* 0x000ee80000300800 */
[----:B------:R0:W-:Y:S01]  /*1f500*/  @!P1 STG.E.U8 desc[UR56][R30.64+0x10], R10 ;  /* 0x0000100a1e009986 */ /* 0x0001e2000c101138 */
[C---:B------:R-:W-:Y:S01]  /*1f510*/  ISETP.LT.OR P1, PT, R0.reuse, 0x3a, !P2 ;  /* 0x0000003a0000780c */ /* 0x040fe20005721670 */
[----:B------:R-:W-:Y:S01]  /*1f520*/  IMAD.U32 R12, RZ, RZ, UR40 ;  /* 0x00000028ff0c7e24 */ /* 0x000fe2000f8e00ff */
[----:B------:R-:W-:Y:S01]  /*1f530*/  ISETP.LT.OR P3, PT, R0, 0x12, !P2 ;  /* 0x000000120000780c */ /* 0x000fe20005761670 */
[----:B0-----:R-:W-:-:S10]  /*1f540*/  IMAD.U32 R10, RZ, RZ, UR39 ;  /* 0x00000027ff0a7e24 */ /* 0x001fd4000f8e00ff */
[----:B------:R-:W-:-:S04]  /*1f550*/  @!P1 IADD3 R12, P5, P6, R12, UR42, R2 ;  /* 0x0000002a0c0c9c10 */ /* 0x000fc8000febe002 */
[----:B------:R-:W-:Y:S02]  /*1f560*/  @!P1 IADD3.X R13, R10, UR41, R3, P5, P6 ;  /* 0x000000290a0d9c10 */ /* 0x000fe4000afec403 */
[----:B------:R-:W-:Y:S01]  /*1f570*/  ISETP.LT.OR P1, PT, R0, 0x41, !P4 ;  /* 0x000000410000780c */ /* 0x000fe20006721670 */
[----:B------:R-:W-:-:S12]  /*1f580*/  IMAD.U32 R10, RZ, RZ, UR40 ;  /* 0x00000028ff0a7e24 */ /* 0x000fd8000f8e00ff */
[----:B------:R-:W-:Y:S01]  /*1f590*/  @!P1 IADD3 R44, P5, P6, R10, UR38, R2 ;  /* 0x000000260a2c9c10 */ /* 0x000fe2000febe002 */
[----:B------:R-:W-:Y:S02]  /*1f5a0*/  @!P3 IMAD R10, R145, R17, RZ ;  /* 0x00000011910ab224 */ /* 0x000fe400078e02ff */
[----:B------:R-:W4:Y:S04]  /*1f5b0*/  LDL.LU R145, [R1+0x17c] ;  /* 0x00017c0001917983 */ /* 0x000f280000300800 */
[----:B------:R0:W-:Y:S01]  /*1f5c0*/  @!P3 STG.E.U8 desc[UR56][R26.64+0x11], R10 ;  /* 0x0000110a1a00b986 */ /* 0x0001e2000c101138 */
[----:B------:R-:W-:Y:S01]  /*1f5d0*/  ISETP.LT.OR P3, PT, R0, 0x42, !P4 ;  /* 0x000000420000780c */ /* 0x000fe20006761670 */
[----:B------:R-:W-:Y:S02]  /*1f5e0*/  IMAD.U32 R11, RZ, RZ, UR39 ;  /* 0x00000027ff0b7e24 */ /* 0x000fe4000f8e00ff */
[----:B------:R-:W4:Y:S03]  /*1f5f0*/  LDL.LU R151, [R1+0x100] ;  /* 0x0001000001977983 */ /* 0x000f260000300800 */
[----:B------:R-:W-:Y:S01]  /*1f600*/  @!P1 IADD3.X R45, R11, UR37, R3, P5, P6 ;  /* 0x000000250b2d9c10 */ /* 0x000fe2000afec403 */
[----:B0-----:R-:W-:-:S06]  /*1f610*/  IMAD.U32 R10, RZ, RZ, UR40 ;  /* 0x00000028ff0a7e24 */ /* 0x001fcc000f8e00ff */
[----:B------:R-:W-:-:S04]  /*1f620*/  @!P3 IADD3 R26, P5, P6, R10, UR38, R2 ;  /* 0x000000260a1abc10 */ /* 0x000fc8000febe002 */
[----:B------:R-:W-:Y:S02]  /*1f630*/  @!P3 IADD3.X R27, R11, UR37, R3, P5, P6 ;  /* 0x000000250b1bbc10 */ /* 0x000fe4000afec403 */
[C---:B------:R-:W-:Y:S02]  /*1f640*/  ISETP.LT.OR P5, PT, R0.reuse, 0x19, !P0 ;  /* 0x000000190000780c */ /* 0x040fe400047a1670 */
[----:B------:R-:W-:-:S11]  /*1f650*/  ISETP.LT.OR P3, PT, R0, 0x49, !P4 ;  /* 0x000000490000780c */ /* 0x000fd60006761670 */
[----:B------:R-:W-:Y:S02]  /*1f660*/  @!P5 IMAD R10, R146, R17, RZ ;  /* 0x00000011920ad224 */ /* 0x000fe400078e02ff */
[----:B------:R-:W4:Y:S04]  /*1f670*/  LDL.LU R146, [R1+0x104] ;  /* 0x0001040001927983 */ /* 0x000f280000300800 */
[----:B------:R0:W-:Y:S02]  /*1f680*/  @!P5 STG.E.U8 desc[UR56][R6.64+0x18], R10 ;  /* 0x0000180a0600d986 */ /* 0x0001e4000c101138 */
[----:B0-----:R-:W-:-:S05]  /*1f690*/  IMAD.U32 R10, RZ, RZ, UR40 ;  /* 0x00000028ff0a7e24 */ /* 0x001fca000f8e00ff */
[----:B------:R-:W-:-:S04]  /*1f6a0*/  @!P3 IADD3 R30, P5, P6, R10, UR38, R2 ;  /* 0x000000260a1ebc10 */ /* 0x000fc8000febe002 */
[----:B------:R-:W-:Y:S02]  /*1f6b0*/  @!P3 IADD3.X R31, R11, UR37, R3, P5, P6 ;  /* 0x000000250b1fbc10 */ /* 0x000fe4000afec403 */
[----:B------:R-:W-:Y:S02]  /*1f6c0*/  ISETP.LT.OR P5, PT, R0, 0x1a, !P0 ;  /* 0x0000001a0000780c */ /* 0x000fe400047a1670 */
[C---:B------:R-:W-:Y:S02]  /*1f6d0*/  LOP3.LUT P1, RZ, R16.reuse, 0x800000, RZ, 0xc0, !PT ;  /* 0x0080000010ff7812 */ /* 0x040fe4000782c0ff */
[----:B------:R-:W-:-:S04]  /*1f6e0*/  LOP3.LUT R16, R16, 0xffefffff, RZ, 0xc0, !PT ;  /* 0xffefffff10107812 */ /* 0x000fc800078ec0ff */
[----:B------:R-:W-:Y:S02]  /*1f6f0*/  @P0 LOP3.LUT R16, R16, 0x100000, RZ, 0xfc, !PT ;  /* 0x0010000010100812 */ /* 0x000fe400078efcff */
[C---:B------:R-:W-:Y:S02]  /*1f700*/  ISETP.LT.OR P0, PT, R0.reuse, 0x4a, !P4 ;  /* 0x0000004a0000780c */ /* 0x040fe40006701670 */
[----:B------:R-:W-:Y:S01]  /*1f710*/  ISETP.LT.OR P3, PT, R0, 0x1a, !P2 ;  /* 0x0000001a0000780c */ /* 0x000fe20005761670 */
[----:B--2---:R-:W-:-:S05]  /*1f720*/  @!P5 IMAD R10, R147, R17, RZ ;  /* 0x00000011930ad224 */ /* 0x004fca00078e02ff */
[----:B------:R3:W-:Y:S02]  /*1f730*/  @!P5 STG.E.U8 desc[UR56][R6.64+0x19], R10 ;  /* 0x0000190a0600d986 */ /* 0x0007e4000c101138 */
[----:B---3--:R-:W-:Y:S02]  /*1f740*/  @!P1 IMAD R10, R144, R17, RZ ;  /* 0x00000011900a9224 */ /* 0x008fe400078e02ff */
[----:B------:R-:W2:Y:S04]  /*1f750*/  LDL.LU R144, [R1+0x108] ;  /* 0x0001080001907983 */ /* 0x000ea80000300800 */
[----:B------:R0:W-:Y:S01]  /*1f760*/  @!P1 STG.E.U8 desc[UR56][R28.64+0x18], R10 ;  /* 0x0000180a1c009986 */ /* 0x0001e2000c101138 */
[----:B------:R-:W-:Y:S01]  /*1f770*/  ISETP.LT.OR P1, PT, R0, 0x51, !P4 ;  /* 0x000000510000780c */ /* 0x000fe20006721670 */
[----:B0-----:R-:W-:-:S05]  /*1f780*/  IMAD.U32 R10, RZ, RZ, UR40 ;  /* 0x00000028ff0a7e24 */ /* 0x001fca000f8e00ff */
[----:B------:R-:W-:-:S04]  /*1f790*/  @!P0 IADD3 R34, P5, P6, R10, UR38, R2 ;  /* 0x000000260a228c10 */ /* 0x000fc8000febe002 */
[----:B------:R-:W-:-:S03]  /*1f7a0*/  @!P0 IADD3.X R35, R11, UR37, R3, P5, P6 ;  /* 0x000000250b238c10 */ /* 0x000fc6000afec403 */
[----:B------:R-:W-:Y:S01]  /*1f7b0*/  @!P1 IADD3 R28, P5, P6, R10, UR38, R2 ;  /* 0x000000260a1c9c10 */ /* 0x000fe2000febe002 */
[----:B----4-:R-:W-:Y:S02]  /*1f7c0*/  @!P3 IMAD R10, R145, R17, RZ ;  /* 0x00000011910ab224 */ /* 0x010fe400078e02ff */
[----:B------:R-:W3:Y:S04]  /*1f7d0*/  LDL.LU R145, [R1+0x10c] ;  /* 0x00010c0001917983 */ /* 0x000ee80000300800 */
[----:B------:R-:W4:Y:S04]  /*1f7e0*/  LDL.LU R148, [R1+0x110] ;  /* 0x0001100001947983 */ /* 0x000f280000300800 */
[----:B------:R-:W4:Y:S04]  /*1f7f0*/  LDL.LU R149, [R1+0x114] ;  /* 0x0001140001957983 */ /* 0x000f280000300800 */
[----:B------:R-:W4:Y:S01]  /*1f800*/  LDL.LU R147, [R1+0x118] ;  /* 0x0001180001937983 */ /* 0x000f220000300800 */
[----:B------:R-:W-:-:S02]  /*1f810*/  ISETP.GE.AND P0, PT, R5, 0x1, PT ;  /* 0x000000010500780c */ /* 0x000fc40003f06270 */
[----:B------:R-:W-:Y:S02]  /*1f820*/  @!P1 IADD3.X R29, R11, UR37, R3, P5, P6 ;  /* 0x000000250b1d9c10 */ /* 0x000fe4000afec403 */
[C---:B------:R-:W-:Y:S01]  /*1f830*/  ISETP.LT.OR P5, PT, R0.reuse, 0x21, !P0 ;  /* 0x000000210000780c */ /* 0x040fe200047a1670 */
[----:B------:R0:W-:Y:S01]  /*1f840*/  @!P3 STG.E.U8 desc[UR56][R24.64+0x19], R10 ;  /* 0x0000190a1800b986 */ /* 0x0001e2000c101138 */
[----:B------:R-:W-:-:S11]  /*1f850*/  ISETP.LT.OR P3, PT, R0, 0x52, !P4 ;  /* 0x000000520000780c */ /* 0x000fd60006761670 */
[----:B0-----:R-:W-:-:S05]  /*1f860*/  @!P5 IMAD R10, R151, R17, RZ ;  /* 0x00000011970ad224 */ /* 0x001fca00078e02ff */
[----:B------:R0:W-:Y:S02]  /*1f870*/  @!P5 STG.E.U8 desc[UR56][R2.64+0x20], R10 ;  /* 0x0000200a0200d986 */ /* 0x0001e4000c101138 */
[----:B0-----:R-:W-:-:S05]  /*1f880*/  IMAD.U32 R10, RZ, RZ, UR40 ;  /* 0x00000028ff0a7e24 */ /* 0x001fca000f8e00ff */
[----:B------:R-:W-:-:S04]  /*1f890*/  @!P3 IADD3 R24, P5, P6, R10, UR38, R2 ;  /* 0x000000260a18bc10 */ /* 0x000fc8000febe002 */
[----:B------:R-:W-:Y:S02]  /*1f8a0*/  @!P3 IADD3.X R25, R11, UR37, R3, P5, P6 ;  /* 0x000000250b19bc10 */ /* 0x000fe4000afec403 */
[----:B------:R-:W-:Y:S02]  /*1f8b0*/  ISETP.LT.OR P5, PT, R0, 0x22, !P0 ;  /* 0x000000220000780c */ /* 0x000fe400047a1670 */
[----:B------:R-:W-:-:S11]  /*1f8c0*/  LOP3.LUT P1, RZ, R16, 0x400000, RZ, 0xc0, !PT ;  /* 0x0040000010ff7812 */ /* 0x000fd6000782c0ff */
[----:B------:R-:W-:-:S05]  /*1f8d0*/  @!P5 IMAD R10, R146, R17, RZ ;  /* 0x00000011920ad224 */ /* 0x000fca00078e02ff */
[----:B------:R0:W-:Y:S01]  /*1f8e0*/  @!P5 STG.E.U8 desc[UR56][R2.64+0x21], R10 ;  /* 0x0000210a0200d986 */ /* 0x0001e2000c101138 */
[C---:B------:R-:W-:Y:S02]  /*1f8f0*/  ISETP.LT.OR P5, PT, R0.reuse, 0x21, !P1 ;  /* 0x000000210000780c */ /* 0x040fe40004fa1670 */
[----:B------:R-:W-:-:S11]  /*1f900*/  ISETP.LT.OR P3, PT, R0, 0x59, !P4 ;  /* 0x000000590000780c */ /* 0x000fd60006761670 */
[----:B0-----:R-:W-:-:S04]  /*1f910*/  @!P5 IADD3 R10, P6, R2, UR40, RZ ;  /* 0x00000028020adc10 */ /* 0x001fc8000ffde0ff */
[----:B------:R-:W-:Y:S01]  /*1f920*/  @!P5 IADD3.X R11, R3, UR39, RZ, P6, !PT ;  /* 0x00000027030bdc10 */ /* 0x000fe2000b7fe4ff */
[----:B--2---:R-:W-:Y:S02]  /*1f930*/  @!P5 IMAD R32, R144, R17, RZ ;  /* 0x000000119020d224 */ /* 0x004fe400078e02ff */
[----:B------:R-:W2:Y:S04]  /*1f940*/  LDL.LU R144, [R1+0x11c] ;  /* 0x00011c0001907983 */ /* 0x000ea80000300800 */
[----:B------:R0:W-:Y:S02]  /*1f950*/  @!P5 STG.E.U8 desc[UR56][R10.64+0x20], R32 ;  /* 0x000020200a00d986 */ /* 0x0001e4000c101138 */
[----:B0-----:R-:W-:Y:S02]  /*1f960*/  IMAD.U32 R10, RZ, RZ, UR40 ;  /* 0x00000028ff0a7e24 */ /* 0x001fe4000f8e00ff */
[----:B------:R-:W-:-:S03]  /*1f970*/  IMAD.U32 R11, RZ, RZ, UR39 ;  /* 0x00000027ff0b7e24 */ /* 0x000fc6000f8e00ff */
[----:B------:R-:W-:-:S04]  /*1f980*/  @!P3 IADD3 R38, P5, P6, R10, UR38, R2 ;  /* 0x000000260a26bc10 */ /* 0x000fc8000febe002 */
[----:B------:R-:W-:Y:S02]  /*1f990*/  @!P3 IADD3.X R39, R11, UR37, R3, P5, P6 ;  /* 0x000000250b27bc10 */ /* 0x000fe4000afec403 */
[----:B------:R-:W-:-:S13]  /*1f9a0*/  ISETP.LT.OR P5, PT, R0, 0x22, !P1 ;  /* 0x000000220000780c */ /* 0x000fda0004fa1670 */
[----:B------:R-:W-:Y:S01]  /*1f9b0*/  @!P5 IADD3 R10, P6, R2, UR40, RZ ;  /* 0x00000028020adc10 */ /* 0x000fe2000ffde0ff */
[----:B---3--:R-:W-:Y:S01]  /*1f9c0*/  @!P5 IMAD R32, R145, R17, RZ ;  /* 0x000000119120d224 */ /* 0x008fe200078e02ff */
[----:B------:R-:W-:Y:S01]  /*1f9d0*/  ISETP.LT.OR P3, PT, R0, 0x5a, !P4 ;  /* 0x0000005a0000780c */ /* 0x000fe20006761670 */
[----:B------:R-:W3:Y:S01]  /*1f9e0*/  LDL.LU R145, [R1+0x120] ;  /* 0x0001200001917983 */ /* 0x000ee20000300800 */
[----:B------:R-:W-:-:S03]  /*1f9f0*/  @!P5 IADD3.X R11, R3, UR39, RZ, P6, !PT ;  /* 0x00000027030bdc10 */ /* 0x000fc6000b7fe4ff */
[----:B------:R-:W3:Y:S04]  /*1fa00*/  LDL.LU R146, [R1+0x124] ;  /* 0x0001240001927983 */ /* 0x000ee80000300800 */
[----:B------:R4:W-:Y:S01]  /*1fa10*/  @!P5 STG.E.U8 desc[UR56][R10.64+0x21], R32 ;  /* 0x000021200a00d986 */ /* 0x0009e2000c101138 */
[----:B------:R-:W-:-:S13]  /*1fa20*/  ISETP.LT.OR P5, PT, R0, 0x29, !P0 ;  /* 0x000000290000780c */ /* 0x000fda00047a1670 */
[----:B----4-:R-:W-:-:S05]  /*1fa30*/  @!P5 IMAD R10, R148, R17, RZ ;  /* 0x00000011940ad224 */ /* 0x010fca00078e02ff */
[----:B------:R0:W-:Y:S01]  /*1fa40*/  @!P5 STG.E.U8 desc[UR56][R2.64+0x28], R10 ;  /* 0x0000280a0200d986 */ /* 0x0001e2000c101138 */
[----:B------:R-:W-:Y:S02]  /*1fa50*/  IMAD.U32 R11, RZ, RZ, UR39 ;  /* 0x00000027ff0b7e24 */ /* 0x000fe4000f8e00ff */
[----:B0-----:R-:W-:-:S05]  /*1fa60*/  IMAD.U32 R10, RZ, RZ, UR40 ;  /* 0x00000028ff0a7e24 */ /* 0x001fca000f8e00ff */
[----:B------:R-:W-:-:S04]  /*1fa70*/  @!P3 IADD3 R32, P5, P6, R10, UR38, R2 ;  /* 0x000000260a20bc10 */ /* 0x000fc8000febe002 */
[----:B------:R-:W-:Y:S02]  /*1fa80*/  @!P3 IADD3.X R33, R11, UR37, R3, P5, P6 ;  /* 0x000000250b21bc10 */ /* 0x000fe4000afec403 */
[----:B------:R-:W-:-:S13]  /*1fa90*/  ISETP.LT.OR P5, PT, R0, 0x2a, !P0 ;  /* 0x0000002a0000780c */ /* 0x000fda00047a1670 */
[----:B------:R-:W-:-:S05]  /*1faa0*/  @!P5 IMAD R10, R149, R17, RZ ;  /* 0x00000011950ad224 */ /* 0x000fca00078e02ff */
[----:B------:R0:W-:Y:S01]  /*1fab0*/  @!P5 STG.E.U8 desc[UR56][R2.64+0x29], R10 ;  /* 0x0000290a0200d986 */ /* 0x0001e2000c101138 */
[----:B------:R-:W-:-:S13]  /*1fac0*/  ISETP.LT.OR P5, PT, R0, 0x29, !P1 ;  /* 0x000000290000780c */ /* 0x000fda0004fa1670 */
[----:B------:R-:W-:Y:S02]  /*1fad0*/  @!P5 IMAD R36, R147, R17, RZ ;  /* 0x000000119324d224 */ /* 0x000fe400078e02ff */
[----:B------:R-:W4:Y:S04]  /*1fae0*/  LDL.LU R147, [R1+0x128] ;  /* 0x0001280001937983 */ /* 0x000f280000300800 */
[----:B------:R-:W4:Y:S04]  /*1faf0*/  LDL.LU R148, [R1+0x12c] ;  /* 0x00012c0001947983 */ /* 0x000f280000300800 */
[----:B------:R-:W4:Y:S04]  /*1fb00*/  LDL.LU R149, [R1+0x130] ;  /* 0x0001300001957983 */ /* 0x000f280000300800 */
[----:B------:R-:W4:Y:S04]  /*1fb10*/  LDL.LU R150, [R1+0x134] ;  /* 0x0001340001967983 */ /* 0x000f280000300800 */
[----:B------:R-:W4:Y:S04]  /*1fb20*/  LDL.LU R151, [R1+0x138] ;  /* 0x0001380001977983 */ /* 0x000f280000300800 */
[----:B------:R-:W4:Y:S04]  /*1fb30*/  LDL.LU R121, [R1+0x13c] ;  /* 0x00013c0001797983 */ /* 0x000f280000300800 */
[----:B------:R-:W4:Y:S01]  /*1fb40*/  LDL.LU R123, [R1+0xc0] ;  /* 0x0000c000017b7983 */ /* 0x000f220000300800 */
[----:B0-----:R-:W-:-:S02]  /*1fb50*/  @!P5 IADD3 R10, P6, R2, UR40, RZ ;  /* 0x00000028020adc10 */ /* 0x001fc4000ffde0ff */
[----:B------:R-:W-:Y:S01]  /*1fb60*/  ISETP.LT.OR P3, PT, R0, 0x41, !P2 ;  /* 0x000000410000780c */ /* 0x000fe20005761670 */
[----:B------:R-:W4:Y:S01]  /*1fb70*/  LDL.LU R124, [R1+0xc4] ;  /* 0x0000c400017c7983 */ /* 0x000f220000300800 */
[----:B------:R-:W-:-:S03]  /*1fb80*/  @!P5 IADD3.X R11, R3, UR39, RZ, P6, !PT ;  /* 0x00000027030bdc10 */ /* 0x000fc6000b7fe4ff */
[----:B------:R-:W4:Y:S04]  /*1fb90*/  LDL.LU R125, [R1+0xc8] ;  /* 0x0000c800017d7983 */ /* 0x000f280000300800 */
[----:B------:R0:W-:Y:S04]  /*1fba0*/  @!P5 STG.E.U8 desc[UR56][R10.64+0x28], R36 ;  /* 0x000028240a00d986 */ /* 0x0001e8000c101138 */
[----:B------:R-:W4:Y:S04]  /*1fbb0*/  LDL.LU R129, [R1+0xcc] ;  /* 0x0000cc0001817983 */ /* 0x000f280000300800 */
[----:B------:R-:W4:Y:S01]  /*1fbc0*/  LDL.LU R131, [R1+0xd0] ;  /* 0x0000d00001837983 */ /* 0x000f220000300800 */
[----:B0-----:R-:W-:-:S03]  /*1fbd0*/  IMAD.U32 R10, RZ, RZ, UR40 ;  /* 0x00000028ff0a7e24 */ /* 0x001fc6000f8e00ff */
[----:B------:R-:W4:Y:S01]  /*1fbe0*/  LDL.LU R132, [R1+0xd4] ;  /* 0x0000d40001847983 */ /* 0x000f220000300800 */
[----:B------:R-:W-:Y:S01]  /*1fbf0*/  IMAD.U32 R11, RZ, RZ, UR39 ;  /* 0x00000027ff0b7e24 */ /* 0x000fe2000f8e00ff */
[----:B------:R-:W-:Y:S02]  /*1fc00*/  @!P3 IADD3 R36, P5, P6, R10, UR42, R2 ;  /* 0x0000002a0a24bc10 */ /* 0x000fe4000febe002 */
[----:B------:R-:W4:Y:S02]  /*1fc10*/  LDL.LU R133, [R1+0xd8] ;  /* 0x0000d80001857983 */ /* 0x000f240000300800 */
[----:B------:R-:W-:Y:S02]  /*1fc20*/  @!P3 IADD3.X R37, R11, UR41, R3, P5, P6 ;  /* 0x000000290b25bc10 */ /* 0x000fe4000afec403 */
[----:B------:R-:W4:Y:S01]  /*1fc30*/  LDL.LU R105, [R1+0xdc] ;  /* 0x0000dc0001697983 */ /* 0x000f220000300800 */
[C---:B------:R-:W-:Y:S02]  /*1fc40*/  ISETP.LT.OR P5, PT, R0.reuse, 0x2a, !P1 ;  /* 0x0000002a0000780c */ /* 0x040fe40004fa1670 */
[----:B------:R-:W-:Y:S01]  /*1fc50*/  ISETP.LT.OR P3, PT, R0, 0x42, !P2 ;  /* 0x000000420000780c */ /* 0x000fe20005761670 */
[----:B------:R-:W4:Y:S04]  /*1fc60*/  LDL.LU R107, [R1+0xe0] ;  /* 0x0000e000016b7983 */ /* 0x000f280000300800 */
[----:B------:R-:W4:Y:S04]  /*1fc70*/  LDL.LU R108, [R1+0xe4] ;  /* 0x0000e400016c7983 */ /* 0x000f280000300800 */
[----:B------:R-:W4:Y:S02]  /*1fc80*/  LDL.LU R109, [R1+0xe8] ;  /* 0x0000e800016d7983 */ /* 0x000f240000300800 */
[----:B------:R-:W-:-:S02]  /*1fc90*/  @!P5 IADD3 R10, P6, R2, UR40, RZ ;  /* 0x00000028020adc10 */ /* 0x000fc4000ffde0ff */
[----:B------:R-:W4:Y:S02]  /*1fca0*/  LDL.LU R113, [R1+0xec] ;  /* 0x0000ec0001717983 */ /* 0x000f240000300800 */
[----:B------:R-:W-:Y:S02]  /*1fcb0*/  @!P5 IADD3.X R11, R3, UR39, RZ, P6, !PT ;  /* 0x00000027030bdc10 */ /* 0x000fe4000b7fe4ff */
[----:B------:R-:W-:Y:S01]  /*1fcc0*/  LOP3.LUT R4, R4, 0xfdffffff, RZ, 0xc0, !PT ;  /* 0xfdffffff04047812 */ /* 0x000fe200078ec0ff */
        /* <DEDUP_REMOVED lines=19> */
[----:B--2---:R-:W-:-:S05]  /*1fe00*/  @!P5 IMAD R60, R144, R17, RZ ;  /* 0x00000011903cd224 */ /* 0x004fca00078e02ff */
[----:B------:R0:W-:Y:S01]  /*1fe10*/  @!P5 STG.E.U8 desc[UR56][R10.64+0x29], R60 ;  /* 0x0000293c0a00d986 */ /* 0x0001e2000c101138 */
[----:B------:R-:W-:Y:S01]  /*1fe20*/  ISETP.LT.OR P5, PT, R0, 0x31, !P0 ;  /* 0x000000310000780c */ /* 0x000fe200047a1670 */
[----:B0-----:R-:W-:-:S12]  /*1fe30*/  IMAD.U32 R11, RZ, RZ, UR39 ;  /* 0x00000027ff0b7e24 */ /* 0x001fd8000f8e00ff */
[----:B---3--:R-:W-:-:S05]  /*1fe40*/  @!P5 IMAD R10, R145, R17, RZ ;  /* 0x00000011910ad224 */ /* 0x008fca00078e02ff */
[----:B------:R0:W-:Y:S02]  /*1fe50*/  @!P5 STG.E.U8 desc[UR56][R2.64+0x30], R10 ;  /* 0x0000300a0200d986 */ /* 0x0001e4000c101138 */
[----:B0-----:R-:W-:-:S05]  /*1fe60*/  IMAD.U32 R10, RZ, RZ, UR40 ;  /* 0x00000028ff0a7e24 */ /* 0x001fca000f8e00ff */
[----:B------:R-:W-:-:S04]  /*1fe70*/  @!P3 IADD3 R144, P5, P6, R10, UR42, R2 ;  /* 0x0000002a0a90bc10 */ /* 0x000fc8000febe002 */
[----:B------:R-:W-:Y:S02]  /*1fe80*/  @!P3 IADD3.X R145, R11, UR41, R3, P5, P6 ;  /* 0x000000290b91bc10 */ /* 0x000fe4000afec403 */
[----:B------:R-:W-:-:S13]  /*1fe90*/  ISETP.LT.OR P5, PT, R0, 0x32, !P0 ;  /* 0x000000320000780c */ /* 0x000fda00047a1670 */
[----:B------:R-:W-:-:S05]  /*1fea0*/  @!P5 IMAD R10, R146, R17, RZ ;  /* 0x00000011920ad224 */ /* 0x000fca00078e02ff */
[----:B------:R0:W-:Y:S01]  /*1feb0*/  @!P5 STG.E.U8 desc[UR56][R2.64+0x31], R10 ;  /* 0x0000310a0200d986 */ /* 0x0001e2000c101138 */
[C---:B------:R-:W-:Y:S02]  /*1fec0*/  ISETP.LT.OR P5, PT, R0.reuse, 0x31, !P1 ;  /* 0x000000310000780c */ /* 0x040fe40004fa1670 */
[----:B------:R-:W-:-:S11]  /*1fed0*/  ISETP.LT.OR P3, PT, R0, 0x49, !P2 ;  /* 0x000000490000780c */ /* 0x000fd60005761670 */
[----:B0-----:R-:W-:-:S04]  /*1fee0*/  @!P5 IADD3 R10, P6, R2, UR40, RZ ;  /* 0x00000028020adc10 */ /* 0x001fc8000ffde0ff */
[----:B------:R-:W-:Y:S01]  /*1fef0*/  @!P5 IADD3.X R11, R3, UR39, RZ, P6, !PT ;  /* 0x00000027030bdc10 */ /* 0x000fe2000b7fe4ff */
[----:B----4-:R-:W-:-:S05]  /*1ff00*/  @!P5 IMAD R60, R147, R17, RZ ;  /* 0x00000011933cd224 */ /* 0x010fca00078e02ff */
[----:B------:R0:W-:Y:S02]  /*1ff10*/  @!P5 STG.E.U8 desc[UR56][R10.64+0x30], R60 ;  /* 0x0000303c0a00d986 */ /* 0x0001e4000c101138 */
[----:B0-----:R-:W-:Y:S02]  /*1ff20*/  IMAD.U32 R10, RZ, RZ, UR40 ;  /* 0x00000028ff0a7e24 */ /* 0x001fe4000f8e00ff */
[----:B------:R-:W-:-:S03]  /*1ff30*/  IMAD.U32 R11, RZ, RZ, UR39 ;  /* 0x00000027ff0b7e24 */ /* 0x000fc6000f8e00ff */
[----:B------:R-:W-:-:S04]  /*1ff40*/  @!P3 IADD3 R146, P5, P6, R10, UR42, R2 ;  /* 0x0000002a0a92bc10 */ /* 0x000fc8000febe002 */
[----:B------:R-:W-:Y:S02]  /*1ff50*/  @!P3 IADD3.X R147, R11, UR41, R3, P5, P6 ;  /* 0x000000290b93bc10 */ /* 0x000fe4000afec403 */
[----:B------:R-:W-:-:S13]  /*1ff60*/  ISETP.LT.OR P5, PT, R0, 0x32, !P1 ;  /* 0x000000320000780c */ /* 0x000fda0004fa1670 */
[----:B------:R-:W-:Y:S01]  /*1ff70*/  @!P5 IADD3 R10, P6, R2, UR40, RZ ;  /* 0x00000028020adc10 */ /* 0x000fe2000ffde0ff */
[----:B------:R-:W-:-:S03]  /*1ff80*/  @!P5 IMAD R60, R148, R17, RZ ;  /* 0x00000011943cd224 */ /* 0x000fc600078e02ff */
[----:B------:R-:W-:-:S05]  /*1ff90*/  @!P5 IADD3.X R11, R3, UR39, RZ, P6, !PT ;  /* 0x00000027030bdc10 */ /* 0x000fca000b7fe4ff */
[----:B------:R0:W-:Y:S01]  /*1ffa0*/  @!P5 STG.E.U8 desc[UR56][R10.64+0x31], R60 ;  /* 0x0000313c0a00d986 */ /* 0x0001e2000c101138 */
[C---:B------:R-:W-:Y:S02]  /*1ffb0*/  ISETP.LT.OR P5, PT, R0.reuse, 0x39, !P0 ;  /* 0x000000390000780c */ /* 0x040fe400047a1670 */
[----:B------:R-:W-:-:S11]  /*1ffc0*/  ISETP.LT.OR P3, PT, R0, 0x4a, !P2 ;  /* 0x0000004a0000780c */ /* 0x000fd60005761670 */
[----:B0-----:R-:W-:-:S05]  /*1ffd0*/  @!P5 IMAD R10, R149, R17, RZ ;  /* 0x00000011950ad224 */ /* 0x001fca00078e02ff */
        /* <DEDUP_REMOVED lines=24> */
[----:B------:R-:W-:Y:S01]  /*20160*/  LOP3.LUT P3, RZ, R16, 0x200000, RZ, 0xc0, !PT ;  /* 0x0020000010ff7812 */ /* 0x000fe2000786c0ff */
[----:B0-----:R-:W-:Y:S02]  /*20170*/  IMAD.U32 R10, RZ, RZ, UR40 ;  /* 0x00000028ff0a7e24 */ /* 0x001fe4000f8e00ff */
[----:B------:R-:W-:-:S03]  /*20180*/  IMAD.U32 R11, RZ, RZ, UR39 ;  /* 0x00000027ff0b7e24 */ /* 0x000fc6000f8e00ff */
[----:B------:R-:W-:-:S04]  /*20190*/  @!P0 IADD3 R120, P5, P6, R10, UR42, R2 ;  /* 0x0000002a0a788c10 */ /* 0x000fc8000febe002 */
[----:B------:R-:W-:Y:S02]  /*201a0*/  @!P0 IADD3.X R121, R11, UR41, R3, P5, P6 ;  /* 0x000000290b798c10 */ /* 0x000fe4000afec403 */
[----:B------:R-:W-:Y:S02]  /*201b0*/  ISETP.LT.OR P5, PT, R0, 0x21, !P3 ;  /* 0x000000210000780c */ /* 0x000fe40005fa1670 */
[----:B------:R-:W-:Y:S02]  /*201c0*/  @P0 LOP3.LUT R4, R4, 0x2000000, RZ, 0xfc, !PT ;  /* 0x0200000004040812 */ /* 0x000fe400078efcff */
[----:B------:R-:W-:-:S09]  /*201d0*/  ISETP.LT.OR P0, PT, R0, 0x59, !P2 ;  /* 0x000000590000780c */ /* 0x000fd20005701670 */
[----:B------:R-:W-:-:S05]  /*201e0*/  @!P5 IMAD R10, R123, R17, RZ ;  /* 0x000000117b0ad224 */ /* 0x000fca00078e02ff */
[----:B------:R0:W-:Y:S01]  /*201f0*/  @!P5 STG.E.U8 desc[UR56][R8.64+0x20], R10 ;  /* 0x0000200a0800d986 */ /* 0x0001e2000c101138 */
[----:B------:R-:W-:Y:S01]  /*20200*/  LOP3.LUT R4, R4, 0xffbfffff, RZ, 0xc0, !PT ;  /* 0xffbfffff04047812 */ /* 0x000fe200078ec0ff */
[----:B0-----:R-:W-:-:S05]  /*20210*/  IMAD.U32 R10, RZ, RZ, UR40 ;  /* 0x00000028ff0a7e24 */ /* 0x001fca000f8e00ff */
[----:B------:R-:W-:-:S04]  /*20220*/  @!P0 IADD3 R122, P5, P6, R10, UR42, R2 ;  /* 0x0000002a0a7a8c10 */ /* 0x000fc8000febe002 */
[----:B------:R-:W-:Y:S02]  /*20230*/  @!P0 IADD3.X R123, R11, UR41, R3, P5, P6 ;  /* 0x000000290b7b8c10 */ /* 0x000fe4000afec403 */
[----:B------:R-:W-:Y:S02]  /*20240*/  ISETP.LT.OR P5, PT, R0, 0x22, !P3 ;  /* 0x000000220000780c */ /* 0x000fe40005fa1670 */
[----:B------:R-:W-:Y:S02]  /*20250*/  @P0 LOP3.LUT R4, R4, 0x400000, RZ, 0xfc, !PT ;  /* 0x0040000004040812 */ /* 0x000fe400078efcff */
[----:B------:R-:W-:-:S09]  /*20260*/  ISETP.LT.OR P0, PT, R0, 0x21, !P4 ;  /* 0x000000210000780c */ /* 0x000fd20006701670 */
[----:B------:R-:W-:-:S05]  /*20270*/  @!P5 IMAD R10, R124, R17, RZ ;  /* 0x000000117c0ad224 */ /* 0x000fca00078e02ff */
[----:B------:R0:W-:Y:S02]  /*20280*/  @!P5 STG.E.U8 desc[UR56][R8.64+0x21], R10 ;  /* 0x0000210a0800d986 */ /* 0x0001e4000c101138 */
[----:B0-----:R-:W-:-:S05]  /*20290*/  @!P0 IMAD R10, R125, R17, RZ ;  /* 0x000000117d0a8224 */ /* 0x001fca00078e02ff */
[----:B------:R0:W-:Y:S01]  /*202a0*/  @!P0 STG.E.U8 desc[UR56][R58.64+0x20], R10 ;  /* 0x0000200a3a008986 */ /* 0x0001e2000c101138 */
[----:B------:R-:W-:Y:S02]  /*202b0*/  ISETP.LT.OR P0, PT, R0, 0x5a, !P2 ;  /* 0x0000005a0000780c */ /* 0x000fe40005701670 */
[----:B------:R-:W-:Y:S02]  /*202c0*/  LOP3.LUT R16, R16, 0xfff7ffff, RZ, 0xc0, !PT ;  /* 0xfff7ffff10107812 */ /* 0x000fe400078ec0ff */
[----:B------:R-:W-:Y:S01]  /*202d0*/  LOP3.LUT R4, R4, 0xfffeffff, RZ, 0xc0, !PT ;  /* 0xfffeffff04047812 */ /* 0x000fe200078ec0ff */
[----:B0-----:R-:W-:Y:S01]  /*202e0*/  IMAD.U32 R10, RZ, RZ, UR40 ;  /* 0x00000028ff0a7e24 */ /* 0x001fe2000f8e00ff */
[----:B------:R-:W-:-:S07]  /*202f0*/  @P1 LOP3.LUT R16, R16, 0x80000, RZ, 0xfc, !PT ;  /* 0x0008000010101812 */ /* 0x000fce00078efcff */
[----:B------:R-:W-:Y:S02]  /*20300*/  @!P0 IADD3 R124, P5, P6, R10, UR42, R2 ;  /* 0x0000002a0a7c8c10 */ /* 0x000fe4000febe002 */
[----:B------:R-:W-:Y:S02]  /*20310*/  @P0 LOP3.LUT R4, R4, 0x10000, RZ, 0xfc, !PT ;  /* 0x0001000004040812 */ /* 0x000fe400078efcff */
[----:B------:R-:W-:Y:S02]  /*20320*/  @!P0 IADD3.X R125, R11, UR41, R3, P5, P6 ;  /* 0x000000290b7d8c10 */ /* 0x000fe4000afec403 */
[C---:B------:R-:W-:Y:S02]  /*20330*/  ISETP.LT.OR P1, PT, R0.reuse, 0x61, !P4 ;  /* 0x000000610000780c */ /* 0x040fe40006721670 */
[----:B------:R-:W-:-:S11]  /*20340*/  ISETP.LT.OR P0, PT, R0, 0x22, !P4 ;  /* 0x000000220000780c */ /* 0x000fd60006701670 */
[----:B------:R-:W-:Y:S02]  /*20350*/  @!P1 IADD3 R126, P5, P6, R10, UR38, R2 ;  /* 0x000000260a7e9c10 */ /* 0x000fe4000febe002 */
[----:B------:R-:W-:-:S05]  /*20360*/  @!P0 IMAD R10, R129, R17, RZ ;  /* 0x00000011810a8224 */ /* 0x000fca00078e02ff */
[----:B------:R0:W-:Y:S01]  /*20370*/  @!P0 STG.E.U8 desc[UR56][R56.64+0x21], R10 ;  /* 0x0000210a38008986 */ /* 0x0001e2000c101138 */
[----:B------:R-:W-:Y:S02]  /*20380*/  ISETP.LT.OR P0, PT, R0, 0x62, !P4 ;  /* 0x000000620000780c */ /* 0x000fe40006701670 */
[C-C-:B------:R-:W-:Y:S01]  /*20390*/  @!P1 IADD3.X R127, R11.reuse, UR37, R3.reuse, P5, P6 ;  /* 0x000000250b7f9c10 */ /* 0x140fe2000afec403 */
[----:B0-----:R-:W-:Y:S01]  /*203a0*/  IMAD.U32 R10, RZ, RZ, UR40 ;  /* 0x00000028ff0a7e24 */ /* 0x001fe2000f8e00ff */
[----:B------:R-:W-:Y:S01]  /*203b0*/  LOP3.LUT R16, R16, 0xfffffeff, RZ, 0xc0, !PT ;  /* 0xfffffeff10107812 */ /* 0x000fe200078ec0ff */
[----:B------:R-:W2:Y:S08]  /*203c0*/  LDL.LU R56, [R1+0xbc] ;  /* 0x0000bc0001387983 */ /* 0x000eb00000300800 */
[----:B------:R-:W-:Y:S01]  /*203d0*/  @!P0 IADD3 R128, P5, P6, R10, UR38, R2 ;  /* 0x000000260a808c10 */ /* 0x000fe2000febe002 */
[----:B------:R-:W3:Y:S03]  /*203e0*/  LDL.LU R57, [R1+0x40] ;  /* 0x0000400001397983 */ /* 0x000ee60000300800 */
[----:B------:R-:W-:Y:S01]  /*203f0*/  @!P0 IADD3.X R129, R11, UR37, R3, P5, P6 ;  /* 0x000000250b818c10 */ /* 0x000fe2000afec403 */
[----:B------:R-:W4:Y:S01]  /*20400*/  LDL.LU R58, [R1+0x44] ;  /* 0x00004400013a7983 */ /* 0x000f220000300800 */
[----:B------:R-:W-:-:S02]  /*20410*/  ISETP.LT.OR P5, PT, R0, 0x29, !P3 ;  /* 0x000000290000780c */ /* 0x000fc40005fa1670 */
[----:B------:R-:W-:Y:S01]  /*20420*/  @P1 LOP3.LUT R16, R16, 0x100, RZ, 0xfc, !PT ;  /* 0x0000010010101812 */ /* 0x000fe200078efcff */
[----:B------:R-:W4:Y:S03]  /*20430*/  LDL.LU R59, [R1+0x48] ;  /* 0x00004800013b7983 */ /* 0x000f260000300800 */
[----:B------:R-:W-:Y:S01]  /*20440*/  LOP3.LUT R16, R16, 0xffffff7f, RZ, 0xc0, !PT ;  /* 0xffffff7f10107812 */ /* 0x000fe200078ec0ff */
[----:B------:R-:W4:Y:S03]  /*20450*/  LDL.LU R60, [R1+0x4c] ;  /* 0x00004c00013c7983 */ /* 0x000f260000300800 */
[----:B------:R-:W-:Y:S01]  /*20460*/  @P0 LOP3.LUT R16, R16, 0x80, RZ, 0xfc, !PT ;  /* 0x0000008010100812 */ /* 0x000fe200078efcff */
[----:B------:R-:W4:Y:S01]  /*20470*/  LDL.LU R61, [R1+0x50] ;  /* 0x00005000013d7983 */ /* 0x000f220000300800 */
[----:B------:R-:W-:Y:S01]  /*20480*/  ISETP.LT.OR P0, PT, R0, 0x69, !P4 ;  /* 0x000000690000780c */ /* 0x000fe20006701670 */
[----:B------:R-:W-:Y:S01]  /*20490*/  @!P5 IMAD R10, R131, R17, RZ ;  /* 0x00000011830ad224 */ /* 0x000fe200078e02ff */
[----:B------:R-:W-:Y:S01]  /*204a0*/  LOP3.LUT R16, R16, 0xffffffbf, RZ, 0xc0, !PT ;  /* 0xffffffbf10107812 */ /* 0x000fe200078ec0ff */
[----:B------:R-:W4:Y:S04]  /*204b0*/  LDL.LU R62, [R1+0x54] ;  /* 0x00005400013e7983 */ /* 0x000f280000300800 */
[----:B------:R0:W-:Y:S01]  /*204c0*/  @!P5 STG.E.U8 desc[UR56][R8.64+0x28], R10 ;  /* 0x0000280a0800d986 */ /* 0x0001e2000c101138 */
[----:B------:R-:W-:-:S02]  /*204d0*/  ISETP.LT.OR P1, PT, R0, 0x71, !P4 ;  /* 0x000000710000780c */ /* 0x000fc40006721670 */
[----:B------:R-:W-:Y:S01]  /*204e0*/  LOP3.LUT R4, R4, 0xbfffffff, RZ, 0xc0, !PT ;  /* 0xbfffffff04047812 */ /* 0x000fe200078ec0ff */
[----:B------:R-:W4:Y:S02]  /*204f0*/  LDL.LU R63, [R1+0x58] ;  /* 0x00005800013f7983 */ /* 0x000f240000300800 */
[----:B------:R-:W-:Y:S02]  /*20500*/  @P0 LOP3.LUT R16, R16, 0x40, RZ, 0xfc, !PT ;  /* 0x0000004010100812 */ /* 0x000fe400078efcff */
[----:B------:R-:W4:Y:S01]  /*20510*/  LDL.LU R64, [R1+0x5c] ;  /* 0x00005c0001407983 */ /* 0x000f220000300800 */
[----:B0-----:R-:W-:Y:S01]  /*20520*/  IMAD.U32 R10, RZ, RZ, UR40 ;  /* 0x00000028ff0a7e24 */ /* 0x001fe2000f8e00ff */
[----:B------:R-:W-:Y:S02]  /*20530*/  LOP3.LUT R16, R16, 0xffffffdf, RZ, 0xc0, !PT ;  /* 0xffffffdf10107812 */ /* 0x000fe400078ec0ff */
[----:B------:R-:W4:Y:S02]  /*20540*/  LDL.LU R65, [R1+0x60] ;  /* 0x0000600001417983 */ /* 0x000f240000300800 */
[----:B------:R-:W-:-:S02]  /*20550*/  @!P0 IADD3 R130, P5, P6, R10, UR38, R2 ;  /* 0x000000260a828c10 */ /* 0x000fc4000febe002 */
[----:B------:R-:W4:Y:S02]  /*20560*/  LDL.LU R66, [R1+0x64] ;  /* 0x0000640001427983 */ /* 0x000f240000300800 */
[----:B------:R-:W-:Y:S02]  /*20570*/  @!P0 IADD3.X R131, R11, UR37, R3, P5, P6 ;  /* 0x000000250b838c10 */ /* 0x000fe4000afec403 */
[----:B------:R-:W4:Y:S01]  /*20580*/  LDL.LU R67, [R1+0x68] ;  /* 0x0000680001437983 */ /* 0x000f220000300800 */
[C---:B------:R-:W-:Y:S02]  /*20590*/  ISETP.LT.OR P5, PT, R0.reuse, 0x2a, !P3 ;  /* 0x0000002a0000780c */ /* 0x040fe40005fa1670 */
[----:B------:R-:W-:Y:S01]  /*205a0*/  ISETP.LT.OR P0, PT, R0, 0x29, !P4 ;  /* 0x000000290000780c */ /* 0x000fe20006701670 */
[----:B------:R-:W4:Y:S04]  /*205b0*/  LDL.LU R68, [R1+0x6c] ;  /* 0x00006c0001447983 */ /* 0x000f280000300800 */
[----:B------:R-:W4:Y:S01]  /*205c0*/  LDL.LU R69, [R1+0x70] ;  /* 0x0000700001457983 */ /* 0x000f220000300800 */
[----:B------:R-:W-:-:S03]  /*205d0*/  LOP3.LUT R19, R19, 0x7fffffff, RZ, 0xc0, !PT ;  /* 0x7fffffff13137812 */ /* 0x000fc600078ec0ff */
[----:B------:R-:W4:Y:S02]  /*205e0*/  LDL.LU R70, [R1+0x74] ;  /* 0x0000740001467983 */ /* 0x000f240000300800 */
[-C--:B------:R-:W-:Y:S02]  /*205f0*/  @!P5 IMAD R10, R132, R17.reuse, RZ ;  /* 0x00000011840ad224 */ /* 0x080fe400078e02ff */
[----:B------:R-:W4:Y:S04]  /*20600*/  LDL.LU R71, [R1+0x78] ;  /* 0x0000780001477983 */ /* 0x000f280000300800 */
[----:B------:R0:W-:Y:S02]  /*20610*/  @!P5 STG.E.U8 desc[UR56][R8.64+0x29], R10 ;  /* 0x0000290a0800d986 */ /* 0x0001e4000c101138 */
[----:B0-----:R-:W-:-:S05]  /*20620*/  @!P0 IMAD R10, R133, R17, RZ ;  /* 0x00000011850a8224 */ /* 0x001fca00078e02ff */
[----:B------:R0:W-:Y:S01]  /*20630*/  @!P0 STG.E.U8 desc[UR56][R54.64+0x28], R10 ;  /* 0x0000280a36008986 */ /* 0x0001e2000c101138 */
[----:B------:R-:W-:Y:S01]  /*20640*/  ISETP.LT.OR P0, PT, R0, 0x6a, !P4 ;  /* 0x0000006a0000780c */ /* 0x000fe20006701670 */
[----:B0-----:R-:W-:-:S12]  /*20650*/  IMAD.U32 R10, RZ, RZ, UR40 ;  /* 0x00000028ff0a7e24 */ /* 0x001fd8000f8e00ff */
[--C-:B------:R-:W-:Y:S02]  /*20660*/  @!P0 IADD3 R132, P5, P6, R10, UR38, R2.reuse ;  /* 0x000000260a848c10 */ /* 0x100fe4000febe002 */
[----:B------:R-:W-:Y:S02]  /*20670*/  @P0 LOP3.LUT R16, R16, 0x20, RZ, 0xfc, !PT ;  /* 0x0000002010100812 */ /* 0x000fe400078efcff */
[----:B------:R-:W-:Y:S02]  /*20680*/  @!P0 IADD3.X R133, R11, UR37, R3, P5, P6 ;  /* 0x000000250b858c10 */ /* 0x000fe4000afec403 */
[----:B------:R-:W-:Y:S02]  /*20690*/  ISETP.LT.OR P0, PT, R0, 0x2a, !P4 ;  /* 0x0000002a0000780c */ /* 0x000fe40006701670 */
[----:B------:R-:W-:-:S11]  /*206a0*/  @!P1 IADD3 R134, P5, P6, R10, UR38, R2 ;  /* 0x000000260a869c10 */ /* 0x000fd6000febe002 */
[----:B------:R-:W-:-:S05]  /*206b0*/  @!P0 IMAD R10, R105, R17, RZ ;  /* 0x00000011690a8224 */ /* 0x000fca00078e02ff */
[----:B------:R0:W-:Y:S01]  /*206c0*/  @!P0 STG.E.U8 desc[UR56][R52.64+0x29], R10 ;  /* 0x0000290a34008986 */ /* 0x0001e2000c101138 */
[----:B------:R-:W-:Y:S02]  /*206d0*/  ISETP.LT.OR P0, PT, R0, 0x72, !P4 ;  /* 0x000000720000780c */ /* 0x000fe40006701670 */
[----:B------:R-:W-:Y:S01]  /*206e0*/  @!P1 IADD3.X R135, R11, UR37, R3, P5, P6 ;  /* 0x000000250b879c10 */ /* 0x000fe2000afec403 */
[----:B0-----:R-:W-:Y:S01]  /*206f0*/  IMAD.U32 R10, RZ, RZ, UR40 ;  /* 0x00000028ff0a7e24 */ /* 0x001fe2000f8e00ff */
[----:B------:R-:W-:-:S09]  /*20700*/  LOP3.LUT R16, R16, 0xffffffef, RZ, 0xc0, !PT ;  /* 0xffffffef10107812 */ /* 0x000fd200078ec0ff */
[----:B------:R-:W-:-:S04]  /*20710*/  @!P0 IADD3 R104, P5, P6, R10, UR38, R2 ;  /* 0x000000260a688c10 */ /* 0x000fc8000febe002 */
[----:B------:R-:W-:Y:S02]  /*20720*/  @!P0 IADD3.X R105, R11, UR37, R3, P5, P6 ;  /* 0x000000250b698c10 */ /* 0x000fe4000afec403 */
[----:B------:R-:W-:Y:S02]  /*20730*/  ISETP.LT.OR P5, PT, R0, 0x31, !P3 ;  /* 0x000000310000780c */ /* 0x000fe40005fa1670 */
[----:B------:R-:W-:-:S04]  /*20740*/  @P1 LOP3.LUT R16, R16, 0x10, RZ, 0xfc, !PT ;  /* 0x0000001010101812 */ /* 0x000fc800078efcff */
[----:B------:R-:W-:-:S04]  /*20750*/  LOP3.LUT R16, R16, 0xfffffffb, RZ, 0xc0, !PT ;  /* 0xfffffffb10107812 */ /* 0x000fc800078ec0ff */
[----:B------:R-:W-:Y:S02]  /*20760*/  @P0 LOP3.LUT R16, R16, 0x4, RZ, 0xfc, !PT ;  /* 0x0000000410100812 */ /* 0x000fe400078efcff */
[----:B------:R-:W-:Y:S01]  /*20770*/  ISETP.LT.OR P0, PT, R0, 0x79, !P4 ;  /* 0x000000790000780c */ /* 0x000fe20006701670 */
        /* <DEDUP_REMOVED lines=13> */
[----:B------:R-:W-:Y:S01]  /*20850*/  ISETP.LT.OR P0, PT, R0, 0x7a, !P4 ;  /* 0x0000007a0000780c */ /* 0x000fe20006701670 */
[----:B0-----:R-:W-:-:S12]  /*20860*/  IMAD.U32 R10, RZ, RZ, UR40 ;  /* 0x00000028ff0a7e24 */ /* 0x001fd8000f8e00ff */
        /* <DEDUP_REMOVED lines=33> */
[C---:B------:R-:W-:Y:S02]  /*20a80*/  LOP3.LUT P0, RZ, R16.reuse, 0x100000, RZ, 0xc0, !PT ;  /* 0x0010000010ff7812 */ /* 0x040fe4000780c0ff */
[----:B------:R-:W-:Y:S02]  /*20a90*/  LOP3.LUT R16, R16, 0xfffbffff, RZ, 0xc0, !PT ;  /* 0xfffbffff10107812 */ /* 0x000fe400078ec0ff */
[----:B------:R-:W-:Y:S01]  /*20aa0*/  LOP3.LUT R4, R4, 0xffff7fff, RZ, 0xc0, !PT ;  /* 0xffff7fff04047812 */ /* 0x000fe200078ec0ff */
[----:B0-----:R-:W-:Y:S01]  /*20ab0*/  IMAD.U32 R10, RZ, RZ, UR40 ;  /* 0x00000028ff0a7e24 */ /* 0x001fe2000f8e00ff */
[----:B------:R-:W-:-:S05]  /*20ac0*/  @P3 LOP3.LUT R16, R16, 0x40000, RZ, 0xfc, !PT ;  /* 0x0004000010103812 */ /* 0x000fca00078efcff */
        /* <DEDUP_REMOVED lines=33> */
[----:B------:R-:W-:Y:S01]  /*20ce0*/  LOP3.LUT R4, R4, 0xfffffffd, RZ, 0xc0, !PT ;  /* 0xfffffffd04047812 */ /* 0x000fe200078ec0ff */
[----:B0-----:R-:W-:Y:S01]  /*20cf0*/  IMAD.U32 R10, RZ, RZ, UR40 ;  /* 0x00000028ff0a7e24 */ /* 0x001fe2000f8e00ff */
[----:B------:R-:W-:Y:S01]  /*20d00*/  ISETP.LT.OR P3, PT, R0, 0x81, !P4 ;  /* 0x000000810000780c */ /* 0x000fe20006761670 */
[----:B------:R-:W4:Y:S08]  /*20d10*/  LDL.LU R41, [R1+0x7c] ;  /* 0x00007c0001297983 */ /* 0x000f300000300800 */
[----:B------:R-:W-:Y:S01]  /*20d20*/  @!P1 IADD3 R92, P5, P6, R10, UR42, R2 ;  /* 0x0000002a0a5c9c10 */ /* 0x000fe2000febe002 */
[----:B------:R-:W4:Y:S01]  /*20d30*/  LDL.LU R43, [R1] ;  /* 0x00000000012b7983 */ /* 0x000f220000300800 */
[----:B------:R-:W-:-:S02]  /*20d40*/  @P1 LOP3.LUT R4, R4, 0x2, RZ, 0xfc, !PT ;  /* 0x0000000204041812 */ /* 0x000fc400078efcff */
[--C-:B------:R-:W-:Y:S01]  /*20d50*/  @!P1 IADD3.X R93, R11, UR41, R3.reuse, P5, P6 ;  /* 0x000000290b5d9c10 */ /* 0x100fe2000afec403 */
[----:B------:R-:W4:Y:S01]  /*20d60*/  LDL.LU R46, [R1+0x4] ;  /* 0x00000400012e7983 */ /* 0x000f220000300800 */
[----:B------:R-:W-:Y:S02]  /*20d70*/  ISETP.LT.OR P1, PT, R0, 0x22, !P2 ;  /* 0x000000220000780c */ /* 0x000fe40005721670 */
[----:B------:R-:W-:Y:S01]  /*20d80*/  @!P3 IADD3 R94, P5, P6, R10, UR38, R2 ;  /* 0x000000260a5ebc10 */ /* 0x000fe2000febe002 */
[----:B------:R-:W4:Y:S10]  /*20d90*/  LDL.LU R47, [R1+0x8] ;  /* 0x00000800012f7983 */ /* 0x000f340000300800 */
[----:B------:R-:W-:Y:S01]  /*20da0*/  @!P1 IMAD R10, R97, R17, RZ ;  /* 0x00000011610a9224 */ /* 0x000fe200078e02ff */
[----:B------:R-:W-:Y:S01]  /*20db0*/  @!P3 IADD3.X R95, R11, UR37, R3, P5, P6 ;  /* 0x000000250b5fbc10 */ /* 0x000fe2000afec403 */
[----:B------:R-:W4:Y:S04]  /*20dc0*/  LDL.LU R49, [R1+0xc] ;  /* 0x00000c0001317983 */ /* 0x000f280000300800 */
[----:B------:R0:W-:Y:S01]  /*20dd0*/  @!P1 STG.E.U8 desc[UR56][R236.64+0x21], R10 ;  /* 0x0000210aec009986 */ /* 0x0001e2000c101138 */
[----:B------:R-:W-:-:S02]  /*20de0*/  ISETP.LT.OR P1, PT, R0, 0x82, !P4 ;  /* 0x000000820000780c */ /* 0x000fc40006721670 */
[----:B------:R-:W-:Y:S01]  /*20df0*/  LOP3.LUT R16, R16, 0xfffffff7, RZ, 0xc0, !PT ;  /* 0xfffffff710107812 */ /* 0x000fe200078ec0ff */
[----:B------:R-:W4:Y:S01]  /*20e00*/  LDL.LU R51, [R1+0x10] ;  /* 0x0000100001337983 */ /* 0x000f220000300800 */
[----:B0-----:R-:W-:Y:S02]  /*20e10*/  IMAD.U32 R10, RZ, RZ, UR40 ;  /* 0x00000028ff0a7e24 */ /* 0x001fe4000f8e00ff */
[----:B------:R-:W-:Y:S01]  /*20e20*/  @P3 LOP3.LUT R16, R16, 0x8, RZ, 0xfc, !PT ;  /* 0x0000000810103812 */ /* 0x000fe200078efcff */
[----:B------:R-:W4:Y:S06]  /*20e30*/  LDL.LU R52, [R1+0x14] ;  /* 0x0000140001347983 */ /* 0x000f2c0000300800 */
[----:B------:R-:W-:Y:S01]  /*20e40*/  @!P1 IADD3 R96, P5, P6, R10, UR38, R2 ;  /* 0x000000260a609c10 */ /* 0x000fe2000febe002 */
[----:B------:R-:W4:Y:S03]  /*20e50*/  LDL.LU R53, [R1+0x18] ;  /* 0x0000180001357983 */ /* 0x000f260000300800 */
[----:B------:R-:W-:-:S02]  /*20e60*/  @!P1 IADD3.X R97, R11, UR37, R3, P5, P6 ;  /* 0x000000250b619c10 */ /* 0x000fc4000afec403 */
[----:B------:R-:W-:Y:S02]  /*20e70*/  ISETP.LT.OR P5, PT, R0, 0x29, !P0 ;  /* 0x000000290000780c */ /* 0x000fe400047a1670 */
[----:B------:R-:W-:-:S04]  /*20e80*/  LOP3.LUT R16, R16, 0xfffffffd, RZ, 0xc0, !PT ;  /* 0xfffffffd10107812 */ /* 0x000fc800078ec0ff */
[----:B------:R-:W-:Y:S02]  /*20e90*/  @P1 LOP3.LUT R16, R16, 0x2, RZ, 0xfc, !PT ;  /* 0x0000000210101812 */ /* 0x000fe400078efcff */
[----:B------:R-:W-:-:S05]  /*20ea0*/  ISETP.LT.OR P1, PT, R0, 0x89, !P4 ;  /* 0x000000890000780c */ /* 0x000fca0006721670 */
        /* <DEDUP_REMOVED lines=16> */
[----:B------:R-:W-:-:S09]  /*20fb0*/  ISETP.LT.OR P3, PT, R0, 0x91, !P4 ;  /* 0x000000910000780c */ /* 0x000fd20006761670 */
        /* <DEDUP_REMOVED lines=61> */
[----:B------:R-:W-:Y:S02]  /*21390*/  ISETP.LT.OR P1, PT, R0, 0x39, !P2 ;  /* 0x000000390000780c */ /* 0x000fe40005721670 */
[----:B------:R-:W-:-:S07]  /*213a0*/  LOP3.LUT R16, R16, 0xfffdffff, RZ, 0xc0, !PT ;  /* 0xfffdffff10107812 */ /* 0x000fce00078ec0ff */
[-C--:B------:R-:W-:Y:S01]  /*213b0*/  @!P5 IMAD R10, R84, R17.reuse, RZ ;  /* 0x00000011540ad224 */ /* 0x080fe200078e02ff */
[----:B------:R-:W-:Y:S02]  /*213c0*/  @P0 LOP3.LUT R16, R16, 0x20000, RZ, 0xfc, !PT ;  /* 0x0002000010100812 */ /* 0x000fe400078efcff */
[----:B------:R-:W-:Y:S02]  /*213d0*/  ISETP.LT.OR P0, PT, R0, 0x8a, !P2 ;  /* 0x0000008a0000780c */ /* 0x000fe40005701670 */
[----:B------:R0:W-:Y:S02]  /*213e0*/  @!P5 STG.E.U8 desc[UR56][R6.64+0x39], R10 ;  /* 0x0000390a0600d986 */ /* 0x0001e4000c101138 */
[----:B0-----:R-:W-:-:S05]  /*213f0*/  @!P1 IMAD R10, R85, R17, RZ ;  /* 0x00000011550a9224 */ /* 0x001fca00078e02ff */
[----:B------:R0:W-:Y:S01]  /*21400*/  @!P1 STG.E.U8 desc[UR56][R14.64+0x38], R10 ;  /* 0x0000380a0e009986 */ /* 0x0001e2000c101138 */
[----:B------:R-:W-:Y:S02]  /*21410*/  ISETP.LT.OR P1, PT, R0, 0x91, !P2 ;  /* 0x000000910000780c */ /* 0x000fe40005721670 */
[----:B------:R-:W-:Y:S02]  /*21420*/  LOP3.LUT R4, R4, 0xfffffffe, RZ, 0xc0, !PT ;  /* 0xfffffffe04047812 */ /* 0x000fe400078ec0ff */
[----:B------:R-:W-:Y:S01]  /*21430*/  ISETP.LT.OR P3, PT, R0, 0x3a, !P2 ;  /* 0x0000003a0000780c */ /* 0x000fe20005761670 */
[----:B0-----:R-:W-:-:S05]  /*21440*/  IMAD.U32 R10, RZ, RZ, UR40 ;  /* 0x00000028ff0a7e24 */ /* 0x001fca000f8e00ff */
[--C-:B------:R-:W-:Y:S02]  /*21450*/  @!P0 IADD3 R84, P5, P6, R10, UR42, R2.reuse ;  /* 0x0000002a0a548c10 */ /* 0x100fe4000febe002 */
[----:B------:R-:W-:Y:S02]  /*21460*/  @P0 LOP3.LUT R4, R4, 0x1, RZ, 0xfc, !PT ;  /* 0x0000000104040812 */ /* 0x000fe400078efcff */
[--C-:B------:R-:W-:Y:S02]  /*21470*/  @!P0 IADD3.X R85, R11, UR41, R3.reuse, P5, P6 ;  /* 0x000000290b558c10 */ /* 0x100fe4000afec403 */
[----:B------:R-:W-:Y:S02]  /*21480*/  @!P1 IADD3 R86, P5, P6, R10, UR42, R2 ;  /* 0x0000002a0a569c10 */ /* 0x000fe4000febe002 */
[----:B------:R-:W-:Y:S02]  /*21490*/  ISETP.GE.AND P0, PT, R5, 0x1, PT ;  /* 0x000000010500780c */ /* 0x000fe40003f06270 */
[----:B------:R-:W-:-:S02]  /*214a0*/  @!P1 IADD3.X R87, R11, UR41, R3, P5, P6 ;  /* 0x000000290b579c10 */ /* 0x000fc4000afec403 */
[----:B------:R-:W-:Y:S01]  /*214b0*/  ISETP.LT.OR P5, PT, R0, 0x41, !P0 ;  /* 0x000000410000780c */ /* 0x000fe200047a1670 */
[----:B--2---:R-:W-:-:S05]  /*214c0*/  @!P3 IMAD R10, R56, R17, RZ ;  /* 0x00000011380ab224 */ /* 0x004fca00078e02ff */
[----:B------:R3:W-:Y:S01]  /*214d0*/  @!P3 STG.E.U8 desc[UR56][R12.64+0x39], R10 ;  /* 0x0000390a0c00b986 */ /* 0x0007e2000c101138 */
[----:B------:R-:W-:-:S06]  /*214e0*/  ISETP.LT.OR P3, PT, R0, 0x92, !P2 ;  /* 0x000000920000780c */ /* 0x000fcc0005761670 */
[----:B---3--:R-:W-:-:S05]  /*214f0*/  @!P5 IMAD R10, R57, R17, RZ ;  /* 0x00000011390ad224 */ /* 0x008fca00078e02ff */
[----:B------:R0:W-:Y:S02]  /*21500*/  @!P5 STG.E.U8 desc[UR56][R2.64+0x40], R10 ;  /* 0x0000400a0200d986 */ /* 0x0001e4000c101138 */
[----:B0-----:R-:W-:-:S05]  /*21510*/  IMAD.U32 R10, RZ, RZ, UR40 ;  /* 0x00000028ff0a7e24 */ /* 0x001fca000f8e00ff */
[----:B------:R-:W-:-:S04]  /*21520*/  @!P3 IADD3 R56, P5, P6, R10, UR42, R2 ;  /* 0x0000002a0a38bc10 */ /* 0x000fc8000febe002 */
[----:B------:R-:W-:Y:S02]  /*21530*/  @!P3 IADD3.X R57, R11, UR41, R3, P5, P6 ;  /* 0x000000290b39bc10 */ /* 0x000fe4000afec403 */
[----:B------:R-:W-:Y:S02]  /*21540*/  ISETP.LT.OR P5, PT, R0, 0x42, !P0 ;  /* 0x000000420000780c */ /* 0x000fe400047a1670 */
[----:B------:R-:W-:Y:S02]  /*21550*/  @P1 LOP3.LUT R19, R19, 0x80000000, RZ, 0xfc, !PT ;  /* 0x8000000013131812 */ /* 0x000fe400078efcff */
[----:B------:R-:W-:-:S09]  /*21560*/  LOP3.LUT P1, RZ, R16, 0x80000, RZ, 0xc0, !PT ;  /* 0x0008000010ff7812 */ /* 0x000fd2000782c0ff */
[----:B----4-:R-:W-:-:S05]  /*21570*/  @!P5 IMAD R10, R58, R17, RZ ;  /* 0x000000113a0ad224 */ /* 0x010fca00078e02ff */
[----:B------:R0:W-:Y:S01]  /*21580*/  @!P5 STG.E.U8 desc[UR56][R2.64+0x41], R10 ;  /* 0x0000410a0200d986 */ /* 0x0001e2000c101138 */
[----:B------:R-:W-:Y:S02]  /*21590*/  ISETP.LT.OR P5, PT, R0, 0x41, !P1 ;  /* 0x000000410000780c */ /* 0x000fe40004fa1670 */
[----:B------:R-:W-:-:S04]  /*215a0*/  LOP3.LUT R19, R19, 0xbfffffff, RZ, 0xc0, !PT ;  /* 0xbfffffff13137812 */ /* 0x000fc800078ec0ff */
[----:B------:R-:W-:Y:S02]  /*215b0*/  @P3 LOP3.LUT R19, R19, 0x40000000, RZ, 0xfc, !PT ;  /* 0x4000000013133812 */ /* 0x000fe400078efcff */
[----:B------:R-:W-:-:S05]  /*215c0*/  ISETP.LT.OR P3, PT, R0, 0x99, !P2 ;  /* 0x000000990000780c */ /* 0x000fca0005761670 */
[----:B0-----:R-:W-:Y:S01]  /*215d0*/  @!P5 IADD3 R10, P6, R2, UR40, RZ ;  /* 0x00000028020adc10 */ /* 0x001fe2000ffde0ff */
[----:B------:R-:W-:-:S03]  /*215e0*/  @!P5 IMAD R12, R59, R17, RZ ;  /* 0x000000113b0cd224 */ /* 0x000fc600078e02ff */
[----:B------:R-:W-:-:S05]  /*215f0*/  @!P5 IADD3.X R11, R3, UR39, RZ, P6, !PT ;  /* 0x00000027030bdc10 */ /* 0x000fca000b7fe4ff */
[----:B------:R0:W-:Y:S02]  /*21600*/  @!P5 STG.E.U8 desc[UR56][R10.64+0x40], R12 ;  /* 0x0000400c0a00d986 */ /* 0x0001e4000c101138 */
[----:B0-----:R-:W-:Y:S01]  /*21610*/  IMAD.U32 R10, RZ, RZ, UR40 ;  /* 0x00000028ff0a7e24 */ /* 0x001fe2000f8e00ff */
[----:B------:R-:W-:-:S04]  /*21620*/  MOV R11, UR39 ;  /* 0x00000027000b7c02 */ /* 0x000fc80008000f00 */
[----:B------:R-:W-:-:S04]  /*21630*/  @!P3 IADD3 R58, P5, P6, R10, UR42, R2 ;  /* 0x0000002a0a3abc10 */ /* 0x000fc8000febe002 */
[----:B------:R-:W-:Y:S02]  /*21640*/  @!P3 IADD3.X R59, R11, UR41, R3, P5, P6 ;  /* 0x000000290b3bbc10 */ /* 0x000fe4000afec403 */
[----:B------:R-:W-:-:S13]  /*21650*/  ISETP.LT.OR P5, PT, R0, 0x42, !P1 ;  /* 0x000000420000780c */ /* 0x000fda0004fa1670 */
[----:B------:R-:W-:Y:S01]  /*21660*/  @!P5 IADD3 R10, P6, R2, UR40, RZ ;  /* 0x00000028020adc10 */ /* 0x000fe2000ffde0ff */
[----:B------:R-:W-:-:S03]  /*21670*/  @!P5 IMAD R12, R60, R17, RZ ;  /* 0x000000113c0cd224 */ /* 0x000fc600078e02ff */
[----:B------:R-:W-:-:S05]  /*21680*/  @!P5 IADD3.X R11, R3, UR39, RZ, P6, !PT ;  /* 0x00000027030bdc10 */ /* 0x000fca000b7fe4ff */
[----:B------:R0:W-:Y:S01]  /*21690*/  @!P5 STG.E.U8 desc[UR56][R10.64+0x41], R12 ;  /* 0x0000410c0a00d986 */ /* 0x0001e2000c101138 */
[----:B------:R-:W-:Y:S02]  /*216a0*/  ISETP.LT.OR P5, PT, R0, 0x49, !P0 ;  /* 0x000000490000780c */ /* 0x000fe400047a1670 */
[----:B------:R-:W-:-:S04]  /*216b0*/  LOP3.LUT R19, R19, 0xefffffff, RZ, 0xc0, !PT ;  /* 0xefffffff13137812 */ /* 0x000fc800078ec0ff */
[----:B------:R-:W-:Y:S02]  /*216c0*/  @P3 LOP3.LUT R19, R19, 0x10000000, RZ, 0xfc, !PT ;  /* 0x1000000013133812 */ /* 0x000fe400078efcff */
[----:B------:R-:W-:-:S05]  /*216d0*/  ISETP.LT.OR P3, PT, R0, 0x9a, !P2 ;  /* 0x0000009a0000780c */ /* 0x000fca0005761670 */
        /* <DEDUP_REMOVED lines=79> */
[----:B------:R-:W-:Y:S02]  /*21bd0*/  ISETP.LT.OR P5, PT, R0, 0x5a, !P1 ;  /* 0x0000005a0000780c */ /* 0x000fe40004fa1670 */
[----:B------:R-:W-:-:S04]  /*21be0*/  LOP3.LUT R19, R19, 0xdfffffff, RZ, 0xc0, !PT ;  /* 0xdfffffff13137812 */ /* 0x000fc800078ec0ff */
[----:B------:R-:W-:-:S04]  /*21bf0*/  @P3 LOP3.LUT R19, R19, 0x20000000, RZ, 0xfc, !PT ;  /* 0x2000000013133812 */ /* 0x000fc800078efcff */
[----:B------:R-:W-:-:S03]  /*21c00*/  LOP3.LUT R19, R19, 0xf7ffffff, RZ, 0xc0, !PT ;  /* 0xf7ffffff13137812 */ /* 0x000fc600078ec0ff */
[----:B------:R-:W-:Y:S02]  /*21c10*/  @!P5 IADD3 R10, P6, R2, UR40, RZ ;  /* 0x00000028020adc10 */ /* 0x000fe4000ffde0ff */
[----:B------:R-:W-:Y:S02]  /*21c20*/  @P0 LOP3.LUT R19, R19, 0x8000000, RZ, 0xfc, !PT ;  /* 0x0800000013130812 */ /* 0x000fe400078efcff */
[----:B------:R-:W-:Y:S01]  /*21c30*/  ISETP.LT.OR P0, PT, R0, 0xb2, !P4 ;  /* 0x000000b20000780c */ /* 0x000fe20006701670 */
[----:B------:R-:W-:Y:S01]  /*21c40*/  @!P5 IMAD R12, R41, R17, RZ ;  /* 0x00000011290cd224 */ /* 0x000fe200078e02ff */
        /* <DEDUP_REMOVED lines=17> */
[C---:B------:R-:W-:Y:S02]  /*21d60*/  ISETP.LT.OR P5, PT, R0.reuse, 0x42, !P3 ;  /* 0x000000420000780c */ /* 0x040fe40005fa1670 */
        /* <DEDUP_REMOVED lines=18> */
[----:B------:R0:W-:Y:S04]  /*21e90*/  @!P0 STG.E.U8 desc[UR56][R26.64+0x41], R10 ;  /* 0x0000410a1a008986 */ /* 0x0001e8000c101138 */
[----:B0-----:R-:W2:Y:S01]  /*21ea0*/  LDL.LU R26, [R1+0x1c] ;  /* 0x00001c00011a7983 */ /* 0x001ea20000300800 */
[----:B------:R-:W-:Y:S01]  /*21eb0*/  ISETP.LT.OR P0, PT, R0, 0xa2, !P2 ;  /* 0x000000a20000780c */ /* 0x000fe20005701670 */
[----:B------:R-:W-:Y:S01]  /*21ec0*/  IMAD.U32 R10, RZ, RZ, UR40 ;  /* 0x00000028ff0a7e24 */ /* 0x000fe2000f8e00ff */
[----:B------:R-:W-:Y:S01]  /*21ed0*/  @!P1 IADD3.X R47, R11, UR41, R3, P5, P6 ;  /* 0x000000290b2f9c10 */ /* 0x000fe2000afec403 */
[----:B------:R-:W3:Y:S01]  /*21ee0*/  LDL.LU R27, [R1+0x20] ;  /* 0x00002000011b7983 */ /* 0x000ee20000300800 */
        /* <DEDUP_REMOVED lines=21> */
[----:B------:R-:W-:-:S03]  /*22040*/  ISETP.LT.OR P0, PT, R0, 0xaa, !P2 ;  /* 0x000000aa0000780c */ /* 0x000fc60005701670 */
[----:B0-----:R-:W4:Y:S04]  /*22050*/  LDL.LU R30, [R1+0x24] ;  /* 0x00002400011e7983 */ /* 0x001f280000300800 */
[----:B------:R-:W4:Y:S01]  /*22060*/  LDL.LU R31, [R1+0x28] ;  /* 0x00002800011f7983 */ /* 0x000f220000300800 */
[----:B------:R-:W-:Y:S01]  /*22070*/  IMAD.U32 R10, RZ, RZ, UR40 ;  /* 0x00000028ff0a7e24 */ /* 0x000fe2000f8e00ff */
[----:B------:R-:W-:-:S04]  /*22080*/  LOP3.LUT R19, R19, 0xfffffeff, RZ, 0xc0, !PT ;  /* 0xfffffeff13137812 */ /* 0x000fc800078ec0ff */
[----:B------:R-:W-:Y:S02]  /*22090*/  @!P0 IADD3 R52, P5, P6, R10, UR42, R2 ;  /* 0x0000002a0a348c10 */ /* 0x000fe4000febe002 */
[----:B------:R-:W-:Y:S02]  /*220a0*/  @P0 LOP3.LUT R19, R19, 0x100, RZ, 0xfc, !PT ;  /* 0x0000010013130812 */ /* 0x000fe400078efcff */
[----:B------:R-:W-:Y:S02]  /*220b0*/  @!P0 IADD3.X R53, R11, UR41, R3, P5, P6 ;  /* 0x000000290b358c10 */ /* 0x000fe4000afec403 */
[C---:B------:R-:W-:Y:S02]  /*220c0*/  ISETP.LT.OR P1, PT, R0.reuse, 0xb1, !P2 ;  /* 0x000000b10000780c */ /* 0x040fe40005721670 */
[----:B------:R-:W-:-:S11]  /*220d0*/  ISETP.LT.OR P0, PT, R0, 0x4a, !P4 ;  /* 0x0000004a0000780c */ /* 0x000fd60006701670 */
[----:B------:R-:W-:Y:S02]  /*220e0*/  @!P1 IADD3 R54, P5, P6, R10, UR42, R2 ;  /* 0x0000002a0a369c10 */ /* 0x000fe4000febe002 */
[----:B--2---:R-:W-:-:S05]  /*220f0*/  @!P0 IMAD R10, R26, R17, RZ ;  /* 0x000000111a0a8224 */ /* 0x004fca00078e02ff */
[----:B------:R0:W-:Y:S04]  /*22100*/  @!P0 STG.E.U8 desc[UR56][R34.64+0x49], R10 ;  /* 0x0000490a22008986 */ /* 0x0001e8000c101138 */
[----:B0-----:R-:W2:Y:S04]  /*22110*/  LDL.LU R34, [R1+0x2c] ;  /* 0x00002c0001227983 */ /* 0x001ea80000300800 */
[----:B------:R-:W2:Y:S04]  /*22120*/  LDL.LU R35, [R1+0x30] ;  /* 0x0000300001237983 */ /* 0x000ea80000300800 */
[----:B------:R-:W2:Y:S04]  /*22130*/  LDL.LU R232, [R1+0x34] ;  /* 0x0000340001e87983 */ /* 0x000ea80000300800 */
[----:B------:R-:W2:Y:S04]  /*22140*/  LDL.LU R233, [R1+0x38] ;  /* 0x0000380001e97983 */ /* 0x000ea80000300800 */
[----:B------:R-:W2:Y:S01]  /*22150*/  LDL.LU R23, [R1+0x3c] ;  /* 0x00003c0001177983 */ /* 0x000ea20000300800 */
[----:B------:R-:W-:Y:S01]  /*22160*/  ISETP.LT.OR P0, PT, R0, 0xb2, !P2 ;  /* 0x000000b20000780c */ /* 0x000fe20005701670 */
[----:B------:R-:W-:Y:S01]  /*22170*/  IMAD.U32 R10, RZ, RZ, UR40 ;  /* 0x00000028ff0a7e24 */ /* 0x000fe2000f8e00ff */
[----:B------:R-:W-:Y:S01]  /*22180*/  @!P1 IADD3.X R55, R11, UR41, R3, P5, P6 ;  /* 0x000000290b379c10 */ /* 0x000fe2000afec403 */
[----:B------:R-:W-:Y:S01]  /*22190*/  IMAD.MOV.U32 R234, RZ, RZ, R24 ;  /* 0x000000ffffea7224 */ /* 0x000fe200078e0018 */
[----:B------:R-:W-:Y:S01]  /*221a0*/  LOP3.LUT R19, R19, 0xffffff7f, RZ, 0xc0, !PT ;  /* 0xffffff7f13137812 */ /* 0x000fe200078ec0ff */
[----:B------:R-:W-:-:S08]  /*221b0*/  IMAD.MOV.U32 R235, RZ, RZ, R25 ;  /* 0x000000ffffeb7224 */ /* 0x000fd000078e0019 */
[----:B------:R-:W-:-:S04]  /*221c0*/  @!P0 IADD3 R24, P5, P6, R10, UR42, R2 ;  /* 0x0000002a0a188c10 */ /* 0x000fc8000febe002 */
[----:B------:R-:W-:Y:S02]  /*221d0*/  @!P0 IADD3.X R25, R11, UR41, R3, P5, P6 ;  /* 0x000000290b198c10 */ /* 0x000fe4000afec403 */
[----:B------:R-:W-:Y:S02]  /*221e0*/  ISETP.LT.OR P5, PT, R0, 0x51, !P3 ;  /* 0x000000510000780c */ /* 0x000fe40005fa1670 */
[----:B------:R-:W-:-:S04]  /*221f0*/  @P1 LOP3.LUT R19, R19, 0x80, RZ, 0xfc, !PT ;  /* 0x0000008013131812 */ /* 0x000fc800078efcff */
[----:B------:R-:W-:-:S04]  /*22200*/  LOP3.LUT R19, R19, 0xffffffbf, RZ, 0xc0, !PT ;  /* 0xffffffbf13137812 */ /* 0x000fc800078ec0ff */
[----:B------:R-:W-:Y:S02]  /*22210*/  @P0 LOP3.LUT R19, R19, 0x40, RZ, 0xfc, !PT ;  /* 0x0000004013130812 */ /* 0x000fe400078efcff */
[----:B------:R-:W-:Y:S01]  /*22220*/  ISETP.LT.OR P0, PT, R0, 0xb9, !P2 ;  /* 0x000000b90000780c */ /* 0x000fe20005701670 */
[----:B---3--:R-:W-:-:S05]  /*22230*/  @!P5 IMAD R10, R27, R17, RZ ;  /* 0x000000111b0ad224 */ /* 0x008fca00078e02ff */
        /* <DEDUP_REMOVED lines=8> */
[----:B----4-:R-:W-:-:S05]  /*222c0*/  @!P5 IMAD R10, R30, R17, RZ ;  /* 0x000000111e0ad224 */ /* 0x010fca00078e02ff */
[----:B------:R0:W-:Y:S02]  /*222d0*/  @!P5 STG.E.U8 desc[UR56][R8.64+0x51], R10 ;  /* 0x0000510a0800d986 */ /* 0x0001e4000c101138 */
[----:B0-----:R-:W-:-:S05]  /*222e0*/  @!P0 IMAD R10, R31, R17, RZ ;  /* 0x000000111f0a8224 */ /* 0x001fca00078e02ff */
[----:B------:R0:W-:Y:S01]  /*222f0*/  @!P0 STG.E.U8 desc[UR56][R28.64+0x50], R10 ;  /* 0x0000500a1c008986 */ /* 0x0001e2000c101138 */
[C---:B------:R-:W-:Y:S02]  /*22300*/  ISETP.LT.OR P0, PT, R0.reuse, 0xba, !P2 ;  /* 0x000000ba0000780c */ /* 0x040fe40005701670 */
[----:B------:R-:W-:Y:S01]  /*22310*/  LOP3.LUT R19, R19, 0xfffffff7, RZ, 0xc0, !PT ;  /* 0xfffffff713137812 */ /* 0x000fe200078ec0ff */
[----:B0-----:R-:W-:Y:S01]  /*22320*/  IMAD.U32 R10, RZ, RZ, UR40 ;  /* 0x00000028ff0a7e24 */ /* 0x001fe2000f8e00ff */
[----:B------:R-:W-:-:S09]  /*22330*/  ISETP.LT.OR P1, PT, R0, 0xc1, !P4 ;  /* 0x000000c10000780c */ /* 0x000fd20006721670 */
[--C-:B------:R-:W-:Y:S02]  /*22340*/  @!P0 IADD3 R28, P5, P6, R10, UR42, R2.reuse ;  /* 0x0000002a0a1c8c10 */ /* 0x100fe4000febe002 */
[----:B------:R-:W-:Y:S02]  /*22350*/  @P0 LOP3.LUT R19, R19, 0x8, RZ, 0xfc, !PT ;  /* 0x0000000813130812 */ /* 0x000fe400078efcff */
[----:B------:R-:W-:Y:S02]  /*22360*/  @!P0 IADD3.X R29, R11, UR41, R3, P5, P6 ;  /* 0x000000290b1d8c10 */ /* 0x000fe4000afec403 */
[----:B------:R-:W-:Y:S02]  /*22370*/  ISETP.LT.OR P0, PT, R0, 0x52, !P4 ;  /* 0x000000520000780c */ /* 0x000fe40006701670 */
[----:B------:R-:W-:-:S04]  /*22380*/  @!P1 IADD3 R30, P5, P6, R10, UR38, R2 ;  /* 0x000000260a1e9c10 */ /* 0x000fc8000febe002 */
[----:B------:R-:W-:Y:S02]  /*22390*/  @!P1 IADD3.X R31, R11, UR37, R3, P5, P6 ;  /* 0x000000250b1f9c10 */ /* 0x000fe4000afec403 */
[----:B------:R-:W-:-:S04]  /*223a0*/  LOP3.LUT R19, R19, 0xfbffffff, RZ, 0xc0, !PT ;  /* 0xfbffffff13137812 */ /* 0x000fc800078ec0ff */
[----:B------:R-:W-:-:S04]  /*223b0*/  @P1 LOP3.LUT R19, R19, 0x4000000, RZ, 0xfc, !PT ;  /* 0x0400000013131812 */ /* 0x000fc800078efcff */
[----:B------:R-:W-:Y:S02]  /*223c0*/  LOP3.LUT R19, R19, 0xfdffffff, RZ, 0xc0, !PT ;  /* 0xfdffffff13137812 */ /* 0x000fe400078ec0ff */
[----:B------:R-:W-:Y:S01]  /*223d0*/  ISETP.LT.OR P1, PT, R0, 0x5a, !P4 ;  /* 0x0000005a0000780c */ /* 0x000fe20006721670 */
[----:B------:R-:W-:Y:S02]  /*223e0*/  IMAD.U32 R236, RZ, RZ, UR40 ;  /* 0x00000028ffec7e24 */ /* 0x000fe4000f8e00ff */
[----:B--2---:R-:W-:-:S05]  /*223f0*/  @!P0 IMAD R10, R34, R17, RZ ;  /* 0x00000011220a8224 */ /* 0x004fca00078e02ff */
[----:B------:R0:W-:Y:S01]  /*22400*/  @!P0 STG.E.U8 desc[UR56][R234.64+0x51], R10 ;  /* 0x0000510aea008986 */ /* 0x0001e2000c101138 */
[----:B------:R-:W-:Y:S01]  /*22410*/  ISETP.LT.OR P0, PT, R0, 0xc2, !P4 ;  /* 0x000000c20000780c */ /* 0x000fe20006701670 */
[----:B0-----:R-:W-:Y:S02]  /*22420*/  IMAD.U32 R10, RZ, RZ, UR40 ;  /* 0x00000028ff0a7e24 */ /* 0x001fe4000f8e00ff */
[----:B------:R-:W-:-:S10]  /*22430*/  IMAD.MOV.U32 R234, RZ, RZ, R32 ;  /* 0x000000ffffea7224 */ /* 0x000fd400078e0020 */
[----:B------:R-:W-:Y:S01]  /*22440*/  @!P0 IADD3 R32, P5, P6, R10, UR38, R2 ;  /* 0x000000260a208c10 */ /* 0x000fe2000febe002 */
[----:B------:R-:W-:-:S03]  /*22450*/  IMAD.MOV.U32 R235, RZ, RZ, R33 ;  /* 0x000000ffffeb7224 */ /* 0x000fc600078e0021 */
[----:B------:R-:W-:Y:S02]  /*22460*/  @!P0 IADD3.X R33, R11, UR37, R3, P5, P6 ;  /* 0x000000250b218c10 */ /* 0x000fe4000afec403 */
[C---:B------:R-:W-:Y:S02]  /*22470*/  ISETP.LT.OR P5, PT, R0.reuse, 0x59, !P3 ;  /* 0x000000590000780c */ /* 0x040fe40005fa1670 */
        /* <DEDUP_REMOVED lines=15> */
[----:B------:R-:W-:Y:S01]  /*22570*/  ISETP.LT.OR P0, PT, R0, 0xca, !P4 ;  /* 0x000000ca0000780c */ /* 0x000fe20006701670 */
[----:B------:R-:W-:Y:S01]  /*22580*/  IMAD.MOV.U32 R232, RZ, RZ, R36 ;  /* 0x000000ffffe87224 */ /* 0x000fe200078e0024 */
[----:B------:R-:W-:Y:S01]  /*22590*/  LOP3.LUT R19, R19, 0xffbfffff, RZ, 0xc0, !PT ;  /* 0xffbfffff13137812 */ /* 0x000fe200078ec0ff */
[----:B------:R-:W-:Y:S02]  /*225a0*/  IMAD.MOV.U32 R233, RZ, RZ, R37 ;  /* 0x000000ffffe97224 */ /* 0x000fe400078e0025 */
[----:B0-----:R-:W-:-:S08]  /*225b0*/  IMAD.U32 R10, RZ, RZ, UR40 ;  /* 0x00000028ff0a7e24 */ /* 0x001fd0000f8e00ff */
[----:B------:R-:W-:Y:S02]  /*225c0*/  @!P0 IADD3 R36, P5, P6, R10, UR38, R2 ;  /* 0x000000260a248c10 */ /* 0x000fe4000febe002 */
[----:B------:R-:W-:Y:S02]  /*225d0*/  @P0 LOP3.LUT R19, R19, 0x400000, RZ, 0xfc, !PT ;  /* 0x0040000013130812 */ /* 0x000fe400078efcff */
[----:B------:R-:W-:Y:S02]  /*225e0*/  @!P0 IADD3.X R37, R11, UR37, R3, P5, P6 ;  /* 0x000000250b258c10 */ /* 0x000fe4000afec403 */
[----:B------:R-:W-:-:S13]  /*225f0*/  ISETP.LT.OR P0, PT, R0, 0xd1, !P4 ;  /* 0x000000d10000780c */ /* 0x000fda0006701670 */
[----:B------:R-:W-:Y:S01]  /*22600*/  @!P0 IADD3 R38, P5, P6, R10, UR38, R2 ;  /* 0x000000260a268c10 */ /* 0x000fe2000febe002 */
[----:B------:R-:W-:-:S05]  /*22610*/  @!P1 IMAD R10, R23, R17, RZ ;  /* 0x00000011170a9224 */ /* 0x000fca00078e02ff */
[----:B------:R0:W-:Y:S01]  /*22620*/  @!P1 STG.E.U8 desc[UR56][R234.64+0x59], R10 ;  /* 0x0000590aea009986 */ /* 0x0001e2000c101138 */
[----:B------:R-:W-:Y:S02]  /*22630*/  ISETP.LT.OR P1, PT, R0, 0xd2, !P4 ;  /* 0x000000d20000780c */ /* 0x000fe40006721670 */
[----:B------:R-:W-:Y:S02]  /*22640*/  LOP3.LUT R19, R19, 0xffefffff, RZ, 0xc0, !PT ;  /* 0xffefffff13137812 */ /* 0x000fe400078ec0ff */
[----:B------:R-:W-:Y:S02]  /*22650*/  @!P0 IADD3.X R39, R11, UR37, R3, P5, P6 ;  /* 0x000000250b278c10 */ /* 0x000fe4000afec403 */
[----:B------:R-:W-:Y:S02]  /*22660*/  @P0 LOP3.LUT R19, R19, 0x100000, RZ, 0xfc, !PT ;  /* 0x0010000013130812 */ /* 0x000fe400078efcff */
[----:B------:R-:W-:Y:S01]  /*22670*/  LOP3.LUT P0, RZ, R16, 0x20000, RZ, 0xc0, !PT ;  /* 0x0002000010ff7812 */ /* 0x000fe2000780c0ff */
[----:B0-----:R-:W-:-:S04]  /*22680*/  IMAD.U32 R10, RZ, RZ, UR39 ;  /* 0x00000027ff0a7e24 */ /* 0x001fc8000f8e00ff */
[----:B------:R-:W-:Y:S02]  /*22690*/  @!P1 IADD3 R236, P5, P6, R236, UR38, R2 ;  /* 0x00000026ecec9c10 */ /* 0x000fe4000febe002 */
[----:B------:R-:W-:Y:S02]  /*226a0*/  LOP3.LUT R19, R19, 0xfffbffff, RZ, 0xc0, !PT ;  /* 0xfffbffff13137812 */ /* 0x000fe400078ec0ff */
[----:B------:R-:W-:Y:S02]  /*226b0*/  @!P1 IADD3.X R237, R10, UR37, R3, P5, P6 ;  /* 0x000000250aed9c10 */ /* 0x000fe4000afec403 */
[C---:B------:R-:W-:Y:S02]  /*226c0*/  ISETP.LT.OR P5, PT, R0.reuse, 0x41, !P0 ;  /* 0x000000410000780c */ /* 0x040fe400047a1670 */
[----:B------:R-:W-:Y:S02]  /*226d0*/  @P1 LOP3.LUT R19, R19, 0x40000, RZ, 0xfc, !PT ;  /* 0x0004000013131812 */ /* 0x000fe400078efcff */
[----:B------:R-:W-:Y:S01]  /*226e0*/  ISETP.LT.OR P1, PT, R0, 0xd9, !P4 ;  /* 0x000000d90000780c */ /* 0x000fe20006721670 */
[----:B------:R-:W-:Y:S01]  /*226f0*/  IMAD.U32 R234, RZ, RZ, UR40 ;  /* 0x00000028ffea7e24 */ /* 0x000fe2000f8e00ff */
[----:B------:R-:W-:-:S07]  /*22700*/  LOP3.LUT R19, R19, 0xfffdffff, RZ, 0xc0, !PT ;  /* 0xfffdffff13137812 */ /* 0x000fce00078ec0ff */
[----:B------:R-:W-:-:S05]  /*22710*/  @!P5 IMAD R216, R216, R17, RZ ;  /* 0x00000011d8d8d224 */ /* 0x000fca00078e02ff */
[----:B------:R-:W-:Y:S01]  /*22720*/  @!P5 STG.E.U8 desc[UR56][R6.64+0x40], R216 ;  /* 0x000040d80600d986 */ /* 0x000fe2000c101138 */
[----:B------:R-:W-:Y:S02]  /*22730*/  @!P1 IADD3 R234, P5, P6, R234, UR38, R2 ;  /* 0x00000026eaea9c10 */ /* 0x000fe4000febe002 */
[----:B------:R-:W-:Y:S02]  /*22740*/  @P1 LOP3.LUT R19, R19, 0x20000, RZ, 0xfc, !PT ;  /* 0x0002000013131812 */ /* 0x000fe400078efcff */
[----:B------:R-:W-:Y:S02]  /*22750*/  @!P1 IADD3.X R235, R10, UR37, R3, P5, P6 ;  /* 0x000000250aeb9c10 */ /* 0x000fe4000afec403 */
[C---:B------:R-:W-:Y:S02]  /*22760*/  ISETP.LT.OR P5, PT, R0.reuse, 0x42, !P0 ;  /* 0x000000420000780c */ /* 0x040fe400047a1670 */
[----:B------:R-:W-:-:S11]  /*22770*/  ISETP.LT.OR P1, PT, R0, 0x41, !P2 ;  /* 0x000000410000780c */ /* 0x000fd60005721670 */
[-C--:B------:R-:W-:Y:S02]  /*22780*/  @!P5 IMAD R217, R217, R17.reuse, RZ ;  /* 0x00000011d9d9d224 */ /* 0x080fe400078e02ff */
[----:B------:R-:W-:-:S03]  /*22790*/  @!P1 IMAD R218, R218, R17, RZ ;  /* 0x00000011dada9224 */ /* 0x000fc600078e02ff */
[----:B------:R-:W-:Y:S04]  /*227a0*/  @!P5 STG.E.U8 desc[UR56][R6.64+0x41], R217 ;  /* 0x000041d90600d986 */ /* 0x000fe8000c101138 */
[----:B------:R0:W-:Y:S01]  /*227b0*/  @!P1 STG.E.U8 desc[UR56][R232.64+0x40], R218 ;  /* 0x000040dae8009986 */ /* 0x0001e2000c101138 */
[----:B------:R-:W-:Y:S02]  /*227c0*/  ISETP.LT.OR P1, PT, R0, 0xda, !P4 ;  /* 0x000000da0000780c */ /* 0x000fe40006721670 */
[----:B------:R-:W-:Y:S01]  /*227d0*/  LOP3.LUT R19, R19, 0xffffbfff, RZ, 0xc0, !PT ;  /* 0xffffbfff13137812 */ /* 0x000fe200078ec0ff */
[----:B0-----:R-:W-:-:S10]  /*227e0*/  IMAD.U32 R232, RZ, RZ, UR40 ;  /* 0x00000028ffe87e24 */ /* 0x001fd4000f8e00ff */
[----:B------:R-:W-:Y:S02]  /*227f0*/  @!P1 IADD3 R232, P4, P5, R232, UR38, R2 ;  /* 0x00000026e8e89c10 */ /* 0x000fe4000fd9e002 */
[----:B------:R-:W-:Y:S02]  /*22800*/  @P1 LOP3.LUT R19, R19, 0x4000, RZ, 0xfc, !PT ;  /* 0x0000400013131812 */ /* 0x000fe400078efcff */
[----:B------:R-:W-:Y:S02]  /*22810*/  @!P1 IADD3.X R233, R10, UR37, R3, P4, P5 ;  /* 0x000000250ae99c10 */ /* 0x000fe4000a7ea403 */
[C---:B------:R-:W-:Y:S02]  /*22820*/  ISETP.LT.OR P1, PT, R0.reuse, 0x42, !P2 ;  /* 0x000000420000780c */ /* 0x040fe40005721670 */
[----:B------:R-:W-:Y:S01]  /*22830*/  ISETP.LT.OR P6, PT, R0, 0xc1, !P2 ;  /* 0x000000c10000780c */ /* 0x000fe200057c1670 */
[----:B------:R-:W-:-:S10]  /*22840*/  IMAD.U32 R10, RZ, RZ, UR40 ;  /* 0x00000028ff0a7e24 */ /* 0x000fd4000f8e00ff */
[----:B------:R-:W-:-:S05]  /*22850*/  @!P1 IMAD R219, R219, R17, RZ ;  /* 0x00000011dbdb9224 */ /* 0x000fca00078e02ff */
[----:B------:R0:W-:Y:S01]  /*22860*/  @!P1 STG.E.U8 desc[UR56][R144.64+0x41], R219 ;  /* 0x000041db90009986 */ /* 0x0001e2000c101138 */
[----:B------:R-:W-:Y:S01]  /*22870*/  ISETP.LT.OR P1, PT, R0, 0xc2, !P2 ;  /* 0x000000c20000780c */ /* 0x000fe20005721670 */
[----:B------:R-:W-:Y:S01]  /*22880*/  IMAD.U32 R14, RZ, RZ, UR40 ;  /* 0x00000028ff0e7e24 */ /* 0x000fe2000f8e00ff */
[----:B------:R-:W-:Y:S01]  /*22890*/  @!P6 IADD3 R10, P4, P5, R10, UR42, R2 ;  /* 0x0000002a0a0aec10 */ /* 0x000fe2000fd9e002 */
[----:B------:R-:W-:Y:S01]  /*228a0*/  IMAD.U32 R12, RZ, RZ, UR39 ;  /* 0x00000027ff0c7e24 */ /* 0x000fe2000f8e00ff */
[----:B------:R-:W-:Y:S02]  /*228b0*/  LOP3.LUT R19, R19, 0xffffdfff, RZ, 0xc0, !PT ;  /* 0xffffdfff13137812 */ /* 0x000fe400078ec0ff */
[----:B------:R-:W-:Y:S02]  /*228c0*/  @!P6 IADD3.X R11, R11, UR41, R3, P4, P5 ;  /* 0x000000290b0bec10 */ /* 0x000fe4000a7ea403 */
[----:B------:R-:W-:Y:S01]  /*228d0*/  @P6 LOP3.LUT R19, R19, 0x2000, RZ, 0xfc, !PT ;  /* 0x0000200013136812 */ /* 0x000fe200078efcff */
[----:B------:R-:W-:-:S02]  /*228e0*/  IMAD.U32 R13, RZ, RZ, UR39 ;  /* 0x00000027ff0d7e24 */ /* 0x000fc4000f8e00ff */
[----:B------:R-:W-:Y:S01]  /*228f0*/  IMAD.U32 R22, RZ, RZ, UR40 ;  /* 0x00000028ff167e24 */ /* 0x000fe2000f8e00ff */
[----:B0-----:R-:W2:Y:S01]  /*22900*/  LDL.LU.64 R144, [R1+0x3e8] ;  /* 0x0003e80001907983 */ /* 0x001ea20000300a00 */
[----:B------:R-:W-:Y:S02]  /*22910*/  @!P1 IADD3 R14, P4, P5, R14, UR42, R2 ;  /* 0x0000002a0e0e9c10 */ /* 0x000fe4000fd9e002 */
[----:B------:R-:W-:Y:S02]  /*22920*/  LOP3.LUT R19, R19, 0xfffffbff, RZ, 0xc0, !PT ;  /* 0xfffffbff13137812 */ /* 0x000fe400078ec0ff */
[----:B------:R-:W-:Y:S02]  /*22930*/  @!P1 IADD3.X R15, R12, UR41, R3, P4, P5 ;  /* 0x000000290c0f9c10 */ /* 0x000fe4000a7ea403 */
[----:B------:R-:W-:Y:S02]  /*22940*/  ISETP.LT.OR P4, PT, R0, 0x49, !P0 ;  /* 0x000000490000780c */ /* 0x000fe40004781670 */
[----:B------:R-:W-:-:S02]  /*22950*/  @P1 LOP3.LUT R19, R19, 0x400, RZ, 0xfc, !PT ;  /* 0x0000040013131812 */ /* 0x000fc400078efcff */
        /* <DEDUP_REMOVED lines=14> */
[C---:B------:R-:W-:Y:S02]  /*22a40*/  ISETP.LT.OR P1, PT, R0.reuse, 0xca, !P2 ;  /* 0x000000ca0000780c */ /* 0x040fe40005721670 */
[----:B------:R-:W-:Y:S01]  /*22a50*/  ISETP.LT.OR P6, PT, R0, 0x4a, !P2 ;  /* 0x0000004a0000780c */ /* 0x000fe200057c1670 */
[----:B------:R-:W-:Y:S01]  /*22a60*/  IMAD.U32 R20, RZ, RZ, UR39 ;  /* 0x00000027ff147e24 */ /* 0x000fe2000f8e00ff */
[----:B------:R-:W-:Y:S01]  /*22a70*/  LOP3.LUT R19, R19, 0xffffffef, RZ, 0xc0, !PT ;  /* 0xffffffef13137812 */ /* 0x000fe200078ec0ff */
[----:B------:R-:W-:-:S02]  /*22a80*/  IMAD.U32 R21, RZ, RZ, UR39 ;  /* 0x00000027ff157e24 */ /* 0x000fc4000f8e00ff */
[----:B------:R-:W-:Y:S02]  /*22a90*/  IMAD.U32 R218, RZ, RZ, UR40 ;  /* 0x00000028ffda7e24 */ /* 0x000fe4000f8e00ff */
[----:B------:R-:W-:Y:S02]  /*22aa0*/  IMAD.U32 R216, RZ, RZ, UR39 ;  /* 0x00000027ffd87e24 */ /* 0x000fe4000f8e00ff */
[----:B------:R-:W-:Y:S01]  /*22ab0*/  IMAD.U32 R217, RZ, RZ, UR39 ;  /* 0x00000027ffd97e24 */ /* 0x000fe2000f8e00ff */
[----:B0-----:R-:W3:Y:S01]  /*22ac0*/  LDL.LU.64 R146, [R1+0x3e0] ;  /* 0x0003e00001927983 */ /* 0x001ee20000300a00 */
[----:B------:R-:W-:Y:S02]  /*22ad0*/  @!P1 IADD3 R22, P4, P5, R22, UR42, R2 ;  /* 0x0000002a16169c10 */ /* 0x000fe4000fd9e002 */
[----:B------:R-:W-:Y:S01]  /*22ae0*/  @P1 LOP3.LUT R19, R19, 0x10, RZ, 0xfc, !PT ;  /* 0x0000001013131812 */ /* 0x000fe200078efcff */
[----:B------:R-:W-:Y:S01]  /*22af0*/  @!P6 IMAD R223, R223, R17, RZ ;  /* 0x00000011dfdfe224 */ /* 0x000fe200078e02ff */
[----:B------:R-:W-:-:S02]  /*22b00*/  @!P1 IADD3.X R23, R20, UR41, R3, P4, P5 ;  /* 0x0000002914179c10 */ /* 0x000fc4000a7ea403 */
[C---:B------:R-:W-:Y:S02]  /*22b10*/  ISETP.LT.OR P1, PT, R0.reuse, 0xd1, !P2 ;  /* 0x000000d10000780c */ /* 0x040fe40005721670 */
[----:B------:R0:W-:Y:S01]  /*22b20*/  @!P6 STG.E.U8 desc[UR56][R148.64+0x49], R223 ;  /* 0x000049df9400e986 */ /* 0x0001e2000c101138 */
[----:B------:R-:W-:Y:S01]  /*22b30*/  ISETP.LT.OR P6, PT, R0, 0xd2, !P2 ;  /* 0x000000d20000780c */ /* 0x000fe200057c1670 */
[----:B------:R-:W-:Y:S01]  /*22b40*/  IMAD.U32 R20, RZ, RZ, UR40 ;  /* 0x00000028ff147e24 */ /* 0x000fe2000f8e00ff */
[----:B------:R-:W-:-:S08]  /*22b50*/  LOP3.LUT R19, R19, 0xfffffffb, RZ, 0xc0, !PT ;  /* 0xfffffffb13137812 */ /* 0x000fd000078ec0ff */
[--C-:B------:R-:W-:Y:S01]  /*22b60*/  @!P1 IADD3 R20, P4, P5, R20, UR42, R2.reuse ;  /* 0x0000002a14149c10 */ /* 0x100fe2000fd9e002 */
[----:B------:R-:W-:Y:S01]  /*22b70*/  IMAD.U32 R220, RZ, RZ, UR40 ;  /* 0x00000028ffdc7e24 */ /* 0x000fe2000f8e00ff */
[----:B0-----:R-:W4:Y:S02]  /*22b80*/  LDL.LU.64 R148, [R1+0x3d8] ;  /* 0x0003d80001947983 */ /* 0x001f240000300a00 */
[--C-:B------:R-:W-:Y:S02]  /*22b90*/  @!P1 IADD3.X R21, R21, UR41, R3.reuse, P4, P5 ;  /* 0x0000002915159c10 */ /* 0x100fe4000a7ea403 */
[----:B------:R-:W-:Y:S02]  /*22ba0*/  @!P6 IADD3 R218, P4, P5, R218, UR42, R2 ;  /* 0x0000002adadaec10 */ /* 0x000fe4000fd9e002 */
[----:B------:R-:W-:Y:S02]  /*22bb0*/  @P1 LOP3.LUT R19, R19, 0x4, RZ, 0xfc, !PT ;  /* 0x0000000413131812 */ /* 0x000fe400078efcff */
[----:B------:R-:W-:-:S02]  /*22bc0*/  @!P6 IADD3.X R219, R216, UR41, R3, P4, P5 ;  /* 0x00000029d8dbec10 */ /* 0x000fc4000a7ea403 */
[----:B------:R-:W-:Y:S02]  /*22bd0*/  ISETP.LT.OR P4, PT, R0, 0x51, !P0 ;  /* 0x000000510000780c */ /* 0x000fe40004781670 */
[----:B------:R-:W-:-:S04]  /*22be0*/  LOP3.LUT R19, R19, 0xfffffffe, RZ, 0xc0, !PT ;  /* 0xfffffffe13137812 */ /* 0x000fc800078ec0ff */
[----:B------:R-:W-:Y:S02]  /*22bf0*/  @P6 LOP3.LUT R19, R19, 0x1, RZ, 0xfc, !PT ;  /* 0x0000000113136812 */ /* 0x000fe400078efcff */
[----:B------:R-:W-:Y:S01]  /*22c00*/  ISETP.LT.OR P6, PT, R0, 0xd9, !P2 ;  /* 0x000000d90000780c */ /* 0x000fe200057c1670 */
[----:B------:R-:W-:-:S04]  /*22c10*/  IMAD.U32 R216, RZ, RZ, UR40 ;  /* 0x00000028ffd87e24 */ /* 0x000fc8000f8e00ff */
[----:B------:R-:W-:-:S05]  /*22c20*/  @!P4 IMAD R224, R224, R17, RZ ;  /* 0x00000011e0e0c224 */ /* 0x000fca00078e02ff */
[----:B------:R-:W-:Y:S03]  /*22c30*/  @!P4 STG.E.U8 desc[UR56][R6.64+0x50], R224 ;  /* 0x000050e00600c986 */ /* 0x000fe6000c101138 */
[----:B------:R-:W-:-:S04]  /*22c40*/  @!P6 IADD3 R216, P4, P5, R216, UR42, R2 ;  /* 0x0000002ad8d8ec10 */ /* 0x000fc8000fd9e002 */
[----:B------:R-:W-:Y:S02]  /*22c50*/  @!P6 IADD3.X R217, R217, UR41, R3, P4, P5 ;  /* 0x00000029d9d9ec10 */ /* 0x000fe4000a7ea403 */
[C---:B------:R-:W-:Y:S02]  /*22c60*/  ISETP.LT.OR P4, PT, R0.reuse, 0x52, !P0 ;  /* 0x000000520000780c */ /* 0x040fe40004781670 */
[C---:B------:R-:W-:Y:S02]  /*22c70*/  ISETP.LT.OR P5, PT, R0.reuse, 0x51, !P2 ;  /* 0x000000510000780c */ /* 0x040fe400057a1670 */
[----:B------:R-:W-:Y:S01]  /*22c80*/  ISETP.LT.OR P2, PT, R0, 0xda, !P2 ;  /* 0x000000da0000780c */ /* 0x000fe20005741670 */
[----:B------:R-:W-:Y:S01]  /*22c90*/  IMAD.U32 R221, RZ, RZ, UR39 ;  /* 0x00000027ffdd7e24 */ /* 0x000fe2000f8e00ff */
[----:B------:R-:W-:-:S07]  /*22ca0*/  LOP3.LUT P1, RZ, R16, 0x10000, RZ, 0xc0, !PT ;  /* 0x0001000010ff7812 */ /* 0x000fce000782c0ff */
[-C--:B------:R-:W-:Y:S02]  /*22cb0*/  @!P4 IMAD R225, R225, R17.reuse, RZ ;  /* 0x00000011e1e1c224 */ /* 0x080fe400078e02ff */
[----:B------:R-:W-:Y:S01]  /*22cc0*/  @!P5 IMAD R226, R226, R17, RZ ;  /* 0x00000011e2e2d224 */ /* 0x000fe200078e02ff */
[----:B------:R-:W-:Y:S02]  /*22cd0*/  LOP3.LUT R16, R16, 0xfffffbff, RZ, 0xc0, !PT ;  /* 0xfffffbff10107812 */ /* 0x000fe400078ec0ff */
[----:B------:R-:W-:Y:S04]  /*22ce0*/  @!P4 STG.E.U8 desc[UR56][R6.64+0x51], R225 ;  /* 0x000051e10600c986 */ /* 0x000fe8000c101138 */
[----:B------:R0:W-:Y:S01]  /*22cf0*/  @!P5 STG.E.U8 desc[UR56][R150.64+0x50], R226 ;  /* 0x000050e29600d986 */ /* 0x0001e2000c101138 */
[----:B------:R-:W-:-:S02]  /*22d00*/  @!P2 IADD3 R220, P4, P5, R220, UR42, R2 ;  /* 0x0000002adcdcac10 */ /* 0x000fc4000fd9e002 */
[----:B------:R-:W-:Y:S02]  /*22d10*/  @P6 LOP3.LUT R16, R16, 0x400, RZ, 0xfc, !PT ;  /* 0x0000040010106812 */ /* 0x000fe400078efcff */
[----:B------:R-:W-:Y:S02]  /*22d20*/  LOP3.LUT P6, RZ, R4, 0x2000000, RZ, 0xc0, !PT ;  /* 0x0200000004ff7812 */ /* 0x000fe400078cc0ff */
[----:B------:R-:W-:Y:S02]  /*22d30*/  @!P2 IADD3.X R221, R221, UR41, R3, P4, P5 ;  /* 0x00000029ddddac10 */ /* 0x000fe4000a7ea403 */
[----:B------:R-:W-:Y:S01]  /*22d40*/  ISETP.LT.OR P4, PT, R0, 0x59, !P0 ;  /* 0x000000590000780c */ /* 0x000fe20004781670 */
[----:B0-----:R-:W4:Y:S08]  /*22d50*/  LDL.LU.64 R150, [R1+0x3d0] ;  /* 0x0003d00001967983 */ /* 0x001f300000300a00 */
[----:B------:R-:W-:-:S04]  /*22d60*/  @!P6 IMAD R227, R227, R17, RZ ;  /* 0x00000011e3e3e224 */ /* 0x000fc800078e02ff */
[----:B------:R-:W-:Y:S01]  /*22d70*/  @!P4 IMAD R228, R228, R17, RZ ;  /* 0x00000011e4e4c224 */ /* 0x000fe200078e02ff */
[----:B------:R0:W-:Y:S04]  /*22d80*/  @!P6 STG.E.U8 desc[UR56][R120.64+0x51], R227 ;  /* 0x000051e37800e986 */ /* 0x0001e8000c101138 */
[----:B------:R-:W-:Y:S01]  /*22d90*/  @!P4 STG.E.U8 desc[UR56][R6.64+0x58], R228 ;  /* 0x000058e40600c986 */ /* 0x000fe2000c101138 */
[----:B------:R-:W-:Y:S02]  /*22da0*/  ISETP.LT.OR P4, PT, R0, 0x5a, !P0 ;  /* 0x0000005a0000780c */ /* 0x000fe40004781670 */
[----:B------:R-:W-:Y:S02]  /*22db0*/  LOP3.LUT R16, R16, 0xfffff7ff, RZ, 0xc0, !PT ;  /* 0xfffff7ff10107812 */ /* 0x000fe400078ec0ff */
[----:B------:R-:W-:-:S02]  /*22dc0*/  ISETP.GE.AND P6, PT, R5, 0x1, PT ;  /* 0x000000010500780c */ /* 0x000fc40003fc6270 */
[----:B------:R-:W-:Y:S01]  /*22dd0*/  @P2 LOP3.LUT R16, R16, 0x800, RZ, 0xfc, !PT ;  /* 0x0000080010102812 */ /* 0x000fe200078efcff */
[----:B0-----:R-:W4:Y:S01]  /*22de0*/  LDL.LU.64 R120, [R1+0x3c8] ;  /* 0x0003c80001787983 */ /* 0x001f220000300a00 */
[----:B------:R-:W-:-:S05]  /*22df0*/  LOP3.LUT P2, RZ, R4, 0x400000, RZ, 0xc0, !PT ;  /* 0x0040000004ff7812 */ /* 0x000fca000784c0ff */
[----:B------:R-:W-:Y:S01]  /*22e00*/  @!P4 IMAD R229, R229, R17, RZ ;  /* 0x00000011e5e5c224 */ /* 0x000fe200078e02ff */
[----:B------:R-:W-:-:S04]  /*22e10*/  LOP3.LUT P5, RZ, R4, 0x10000, RZ, 0xc0, !PT ;  /* 0x0001000004ff7812 */ /* 0x000fc800078ac0ff */
[----:B------:R-:W-:Y:S01]  /*22e20*/  @!P4 STG.E.U8 desc[UR56][R6.64+0x59], R229 ;  /* 0x000059e50600c986 */ /* 0x000fe2000c101138 */
[----:B------:R-:W-:Y:S02]  /*22e30*/  ISETP.LT.OR P4, PT, R0, 0x61, !P6 ;  /* 0x000000610000780c */ /* 0x000fe40007781670 */
[----:B------:R-:W-:-:S06]  /*22e40*/  @!P2 IMAD R230, R230, R17, RZ ;  /* 0x00000011e6e6a224 */ /* 0x000fcc00078e02ff */
[-C--:B------:R-:W-:Y:S01]  /*22e50*/  @!P5 IMAD R231, R231, R17.reuse, RZ ;  /* 0x00000011e7e7d224 */ /* 0x080fe200078e02ff */
[----:B------:R0:W-:Y:S04]  /*22e60*/  @!P2 STG.E.U8 desc[UR56][R122.64+0x58], R230 ;  /* 0x000058e67a00a986 */ /* 0x0001e8000c101138 */
[----:B------:R-:W-:Y:S01]  /*22e70*/  @!P4 IMAD R200, R200, R17, RZ ;  /* 0x00000011c8c8c224 */ /* 0x000fe200078e02ff */
[----:B------:R1:W-:Y:S04]  /*22e80*/  @!P5 STG.E.U8 desc[UR56][R124.64+0x59], R231 ;  /* 0x000059e77c00d986 */ /* 0x0003e8000c101138 */
[----:B------:R1:W-:Y:S01]  /*22e90*/  @!P4 STG.E.U8 desc[UR56][R2.64+0x60], R200 ;  /* 0x000060c80200c986 */ /* 0x0003e2000c101138 */
[----:B------:R-:W-:-:S03]  /*22ea0*/  ISETP.LT.OR P4, PT, R0, 0x62, !P6 ;  /* 0x000000620000780c */ /* 0x000fc60007781670 */
[----:B0-----:R-:W4:Y:S01]  /*22eb0*/  LDL.LU.64 R122, [R1+0x3c0] ;  /* 0x0003c000017a7983 */ /* 0x001f220000300a00 */
[----:B------:R-:W-:-:S09]  /*22ec0*/  LOP3.LUT P2, RZ, R16, 0x20, RZ, 0xc0, !PT ;  /* 0x0000002010ff7812 */ /* 0x000fd2000784c0ff */
[----:B------:R-:W-:Y:S01]  /*22ed0*/  @!P4 IMAD R201, R201, R17, RZ ;  /* 0x00000011c9c9c224 */ /* 0x000fe200078e02ff */
[----:B-1----:R-:W4:Y:S04]  /*22ee0*/  LDL.LU.64 R124, [R1+0x3b8] ;  /* 0x0003b800017c7983 */ /* 0x002f280000300a00 */
[----:B------:R0:W-:Y:S01]  /*22ef0*/  @!P4 STG.E.U8 desc[UR56][R2.64+0x61], R201 ;  /* 0x000061c90200c986 */ /* 0x0001e2000c101138 */
[----:B------:R-:W-:-:S13]  /*22f00*/  ISETP.LT.OR P4, PT, R0, 0x61, !P1 ;  /* 0x000000610000780c */ /* 0x000fda0004f81670 */
[----:B------:R-:W-:Y:S01]  /*22f10*/  @!P4 IADD3 R200, P5, R2, UR40, RZ ;  /* 0x0000002802c8cc10 */ /* 0x000fe2000ffbe0ff */
[----:B------:R-:W-:-:S03]  /*22f20*/  @!P4 IMAD R202, R202, R17, RZ ;  /* 0x00000011cacac224 */ /* 0x000fc600078e02ff */
[----:B0-----:R-:W-:-:S05]  /*22f30*/  @!P4 IADD3.X R201, R3, UR39, RZ, P5, !PT ;  /* 0x0000002703c9cc10 */ /* 0x001fca000affe4ff */
[----:B------:R0:W-:Y:S01]  /*22f40*/  @!P4 STG.E.U8 desc[UR56][R200.64+0x60], R202 ;  /* 0x000060cac800c986 */ /* 0x0001e2000c101138 */
[----:B------:R-:W-:-:S13]  /*22f50*/  ISETP.LT.OR P4, PT, R0, 0x62, !P1 ;  /* 0x000000620000780c */ /* 0x000fda0004f81670 */
[----:B0-----:R-:W-:Y:S01]  /*22f60*/  @!P4 IADD3 R200, P5, R2, UR40, RZ ;  /* 0x0000002802c8cc10 */ /* 0x001fe2000ffbe0ff */
[----:B------:R-:W-:-:S03]  /*22f70*/  @!P4 IMAD R203, R203, R17, RZ ;  /* 0x00000011cbcbc224 */ /* 0x000fc600078e02ff */
[----:B------:R-:W-:-:S05]  /*22f80*/  @!P4 IADD3.X R201, R3, UR39, RZ, P5, !PT ;  /* 0x0000002703c9cc10 */ /* 0x000fca000affe4ff */
[----:B------:R0:W-:Y:S01]  /*22f90*/  @!P4 STG.E.U8 desc[UR56][R200.64+0x61], R203 ;  /* 0x000061cbc800c986 */ /* 0x0001e2000c101138 */
[----:B------:R-:W-:-:S13]  /*22fa0*/  ISETP.LT.OR P4, PT, R0, 0x69, !P6 ;  /* 0x000000690000780c */ /* 0x000fda0007781670 */
[----:B------:R-:W-:-:S05]  /*22fb0*/  @!P4 IMAD R204, R204, R17, RZ ;  /* 0x00000011ccccc224 */ /* 0x000fca00078e02ff */
[----:B------:R-:W-:Y:S01]  /*22fc0*/  @!P4 STG.E.U8 desc[UR56][R2.64+0x68], R204 ;  /* 0x000068cc0200c986 */ /* 0x000fe2000c101138 */
[----:B------:R-:W-:-:S13]  /*22fd0*/  ISETP.LT.OR P4, PT, R0, 0x6a, !P6 ;  /* 0x0000006a0000780c */ /* 0x000fda0007781670 */
[----:B------:R-:W-:-:S05]  /*22fe0*/  @!P4 IMAD R205, R205, R17, RZ ;  /* 0x00000011cdcdc224 */ /* 0x000fca00078e02ff */
[----:B------:R-:W-:Y:S01]  /*22ff0*/  @!P4 STG.E.U8 desc[UR56][R2.64+0x69], R205 ;  /* 0x000069cd0200c986 */ /* 0x000fe2000c101138 */
[----:B------:R-:W-:-:S13]  /*23000*/  ISETP.LT.OR P4, PT, R0, 0x69, !P1 ;  /* 0x000000690000780c */ /* 0x000fda0004f81670 */
[----:B0-----:R-:W-:Y:S01]  /*23010*/  @!P4 IADD3 R200, P5, R2, UR40, RZ ;  /* 0x0000002802c8cc10 */ /* 0x001fe2000ffbe0ff */
[----:B------:R-:W-:-:S03]  /*23020*/  @!P4 IMAD R206, R206, R17, RZ ;  /* 0x00000011cecec224 */ /* 0x000fc600078e02ff */
[----:B------:R-:W-:-:S05]  /*23030*/  @!P4 IADD3.X R201, R3, UR39, RZ, P5, !PT ;  /* 0x0000002703c9cc10 */ /* 0x000fca000affe4ff */
        /* <DEDUP_REMOVED lines=37> */
[----:B------:R-:W-:Y:S01]  /*23290*/  @!P4 STG.E.U8 desc[UR56][R200.64+0x79], R215 ;  /* 0x000079d7c800c986 */ /* 0x000fe2000c101138 */
[----:B------:R-:W-:Y:S02]  /*232a0*/  ISETP.LT.OR P4, PT, R0, 0x61, !P3 ;  /* 0x000000610000780c */ /* 0x000fe40005f81670 */
[----:B------:R-:W-:-:S11]  /*232b0*/  LOP3.LUT R16, R16, 0xffffbfff, RZ, 0xc0, !PT ;  /* 0xffffbfff10107812 */ /* 0x000fd600078ec0ff */
[----:B------:R-:W-:-:S05]  /*232c0*/  @!P4 IMAD R184, R184, R17, RZ ;  /* 0x00000011b8b8c224 */ /* 0x000fca00078e02ff */
[----:B------:R-:W-:Y:S01]  /*232d0*/  @!P4 STG.E.U8 desc[UR56][R8.64+0x60], R184 ;  /* 0x000060b80800c986 */ /* 0x000fe2000c101138 */
[----:B------:R-:W-:Y:S02]  /*232e0*/  ISETP.LT.OR P4, PT, R0, 0x62, !P3 ;  /* 0x000000620000780c */ /* 0x000fe40005f81670 */
[----:B------:R-:W-:-:S04]  /*232f0*/  @P6 LOP3.LUT R16, R16, 0x4000, RZ, 0xfc, !PT ;  /* 0x0000400010106812 */ /* 0x000fc800078efcff */
[C---:B------:R-:W-:Y:S02]  /*23300*/  LOP3.LUT P6, RZ, R16.reuse, 0x100, RZ, 0xc0, !PT ;  /* 0x0000010010ff7812 */ /* 0x040fe400078cc0ff */
[----:B------:R-:W-:-:S04]  /*23310*/  LOP3.LUT R16, R16, 0xffff7fff, RZ, 0xc0, !PT ;  /* 0xffff7fff10107812 */ /* 0x000fc800078ec0ff */
[----:B------:R-:W-:Y:S01]  /*23320*/  @P1 LOP3.LUT R16, R16, 0x8000, RZ, 0xfc, !PT ;  /* 0x0000800010101812 */ /* 0x000fe200078efcff */
[----:B------:R-:W-:-:S03]  /*23330*/  @!P4 IMAD R185, R185, R17, RZ ;  /* 0x00000011b9b9c224 */ /* 0x000fc600078e02ff */
[----:B------:R-:W-:Y:S02]  /*23340*/  LOP3.LUT P5, RZ, R16, 0x80, RZ, 0xc0, !PT ;  /* 0x0000008010ff7812 */ /* 0x000fe400078ac0ff */
[----:B------:R-:W-:Y:S01]  /*23350*/  @!P4 STG.E.U8 desc[UR56][R8.64+0x61], R185 ;  /* 0x000061b90800c986 */ /* 0x000fe2000c101138 */
[----:B------:R-:W-:Y:S01]  /*23360*/  ISETP.LT.OR P4, PT, R0, 0x69, !P3 ;  /* 0x000000690000780c */ /* 0x000fe20005f81670 */
[----:B------:R-:W-:-:S05]  /*23370*/  @!P6 IMAD R186, R186, R17, RZ ;  /* 0x00000011babae224 */ /* 0x000fca00078e02ff */
[----:B------:R0:W-:Y:S04]  /*23380*/  @!P6 STG.E.U8 desc[UR56][R126.64+0x60], R186 ;  /* 0x000060ba7e00e986 */ /* 0x0001e8000c101138 */
[----:B------:R-:W-:-:S03]  /*23390*/  @!P5 IMAD R187, R187, R17, RZ ;  /* 0x00000011bbbbd224 */ /* 0x000fc600078e02ff */
[-C--:B------:R-:W-:Y:S02]  /*233a0*/  @!P4 IMAD R188, R188, R17.reuse, RZ ;  /* 0x00000011bcbcc224 */ /* 0x080fe400078e02ff */
[----:B------:R1:W-:Y:S04]  /*233b0*/  @!P5 STG.E.U8 desc[UR56][R128.64+0x61], R187 ;  /* 0x000061bb8000d986 */ /* 0x0003e8000c101138 */
[----:B------:R-:W-:Y:S01]  /*233c0*/  @!P4 STG.E.U8 desc[UR56][R8.64+0x68], R188 ;  /* 0x000068bc0800c986 */ /* 0x000fe2000c101138 */
[----:B------:R-:W-:Y:S01]  /*233d0*/  ISETP.LT.OR P4, PT, R0, 0x6a, !P3 ;  /* 0x0000006a0000780c */ /* 0x000fe20005f81670 */
[----:B------:R-:W-:Y:S01]  /*233e0*/  @!P2 IMAD R191, R191, R17, RZ ;  /* 0x00000011bfbfa224 */ /* 0x000fe200078e02ff */
[C---:B------:R-:W-:Y:S01]  /*233f0*/  LOP3.LUT P1, RZ, R16.reuse, 0x4, RZ, 0xc0, !PT ;  /* 0x0000000410ff7812 */ /* 0x040fe2000782c0ff */
[----:B0-----:R-:W4:Y:S01]  /*23400*/  LDL.LU.64 R126, [R1+0x3b0] ;  /* 0x0003b000017e7983 */ /* 0x001f220000300a00 */
[----:B------:R-:W-:-:S02]  /*23410*/  LOP3.LUT P6, RZ, R16, 0x1, RZ, 0xc0, !PT ;  /* 0x0000000110ff7812 */ /* 0x000fc400078cc0ff */
[----:B------:R-:W-:Y:S01]  /*23420*/  LOP3.LUT P5, RZ, R4, 0x40000000, RZ, 0xc0, !PT ;  /* 0x4000000004ff7812 */ /* 0x000fe200078ac0ff */
[----:B-1----:R-:W4:Y:S06]  /*23430*/  LDL.LU.64 R128, [R1+0x3a8] ;  /* 0x0003a80001807983 */ /* 0x002f2c0000300a00 */
[----:B------:R-:W-:-:S05]  /*23440*/  @!P4 IMAD R189, R189, R17, RZ ;  /* 0x00000011bdbdc224 */ /* 0x000fca00078e02ff */
[----:B------:R-:W-:Y:S01]  /*23450*/  @!P4 STG.E.U8 desc[UR56][R8.64+0x69], R189 ;  /* 0x000069bd0800c986 */ /* 0x000fe2000c101138 */
[----:B------:R-:W-:-:S13]  /*23460*/  LOP3.LUT P4, RZ, R16, 0x40, RZ, 0xc0, !PT ;  /* 0x0000004010ff7812 */ /* 0x000fda000788c0ff */
[----:B------:R-:W-:-:S05]  /*23470*/  @!P4 IMAD R190, R190, R17, RZ ;  /* 0x00000011bebec224 */ /* 0x000fca00078e02ff */
[----:B------:R0:W-:Y:S01]  /*23480*/  @!P4 STG.E.U8 desc[UR56][R130.64+0x68], R190 ;  /* 0x000068be8200c986 */ /* 0x0001e2000c101138 */
[----:B------:R-:W-:-:S03]  /*23490*/  ISETP.LT.OR P4, PT, R0, 0x71, !P3 ;  /* 0x000000710000780c */ /* 0x000fc60005f81670 */
[----:B------:R1:W-:Y:S01]  /*234a0*/  @!P2 STG.E.U8 desc[UR56][R132.64+0x69], R191 ;  /* 0x000069bf8400a986 */ /* 0x0003e2000c101138 */
[-C--:B------:R-:W-:Y:S02]  /*234b0*/  @!P1 IMAD R195, R195, R17.reuse, RZ ;  /* 0x00000011c3c39224 */ /* 0x080fe400078e02ff */
[-C--:B------:R-:W-:Y:S02]  /*234c0*/  @!P6 IMAD R198, R198, R17.reuse, RZ ;  /* 0x00000011c6c6e224 */ /* 0x080fe400078e02ff */
[-C--:B------:R-:W-:Y:S01]  /*234d0*/  @!P5 IMAD R199, R199, R17.reuse, RZ ;  /* 0x00000011c7c7d224 */ /* 0x080fe200078e02ff */
[----:B0-----:R-:W4:Y:S04]  /*234e0*/  LDL.LU.64 R130, [R1+0x3a0] ;  /* 0x0003a00001827983 */ /* 0x001f280000300a00 */
[----:B------:R-:W-:Y:S01]  /*234f0*/  @!P4 IMAD R192, R192, R17, RZ ;  /* 0x00000011c0c0c224 */ /* 0x000fe200078e02ff */
[----:B------:R-:W-:Y:S01]  /*23500*/  LOP3.LUT P2, RZ, R4, 0x20000000, RZ, 0xc0, !PT ;  /* 0x2000000004ff7812 */ /* 0x000fe2000784c0ff */
[----:B-1----:R-:W4:Y:S04]  /*23510*/  LDL.LU.64 R132, [R1+0x398] ;  /* 0x0003980001847983 */ /* 0x002f280000300a00 */
[----:B------:R-:W-:Y:S01]  /*23520*/  @!P4 STG.E.U8 desc[UR56][R8.64+0x70], R192 ;  /* 0x000070c00800c986 */ /* 0x000fe2000c101138 */
[----:B------:R-:W-:-:S13]  /*23530*/  ISETP.LT.OR P4, PT, R0, 0x72, !P3 ;  /* 0x000000720000780c */ /* 0x000fda0005f81670 */
[----:B------:R-:W-:-:S05]  /*23540*/  @!P4 IMAD R193, R193, R17, RZ ;  /* 0x00000011c1c1c224 */ /* 0x000fca00078e02ff */
[----:B------:R-:W-:Y:S01]  /*23550*/  @!P4 STG.E.U8 desc[UR56][R8.64+0x71], R193 ;  /* 0x000071c10800c986 */ /* 0x000fe2000c101138 */
[----:B------:R-:W-:-:S13]  /*23560*/  LOP3.LUT P4, RZ, R16, 0x10, RZ, 0xc0, !PT ;  /* 0x0000001010ff7812 */ /* 0x000fda000788c0ff */
[----:B------:R-:W-:-:S05]  /*23570*/  @!P4 IMAD R194, R194, R17, RZ ;  /* 0x00000011c2c2c224 */ /* 0x000fca00078e02ff */
[----:B------:R0:W-:Y:S01]  /*23580*/  @!P4 STG.E.U8 desc[UR56][R134.64+0x70], R194 ;  /* 0x000070c28600c986 */ /* 0x0001e2000c101138 */
[----:B------:R-:W-:-:S03]  /*23590*/  ISETP.LT.OR P4, PT, R0, 0x79, !P3 ;  /* 0x000000790000780c */ /* 0x000fc60005f81670 */
[----:B------:R1:W-:Y:S01]  /*235a0*/  @!P1 STG.E.U8 desc[UR56][R104.64+0x71], R195 ;  /* 0x000071c368009986 */ /* 0x0003e2000c101138 */
[----:B------:R-:W-:-:S03]  /*235b0*/  @!P2 IMAD R170, R170, R17, RZ ;  /* 0x00000011aaaaa224 */ /* 0x000fc600078e02ff */
[----:B0-----:R-:W4:Y:S06]  /*235c0*/  LDL.LU.64 R134, [R1+0x390] ;  /* 0x0003900001867983 */ /* 0x001f2c0000300a00 */
[----:B------:R-:W-:Y:S01]  /*235d0*/  @!P4 IMAD R196, R196, R17, RZ ;  /* 0x00000011c4c4c224 */ /* 0x000fe200078e02ff */
[----:B------:R-:W-:Y:S01]  /*235e0*/  LOP3.LUT P1, RZ, R4, 0x200000, RZ, 0xc0, !PT ;  /* 0x0020000004ff7812 */ /* 0x000fe2000782c0ff */
[----:B-1----:R-:W4:Y:S04]  /*235f0*/  LDL.LU.64 R104, [R1+0x388] ;  /* 0x0003880001687983 */ /* 0x002f280000300a00 */
[----:B------:R-:W-:Y:S01]  /*23600*/  @!P4 STG.E.U8 desc[UR56][R8.64+0x78], R196 ;  /* 0x000078c40800c986 */ /* 0x000fe2000c101138 */
[----:B------:R-:W-:-:S13]  /*23610*/  ISETP.LT.OR P4, PT, R0, 0x7a, !P3 ;  /* 0x0000007a0000780c */ /* 0x000fda0005f81670 */
[----:B------:R-:W-:-:S05]  /*23620*/  @!P4 IMAD R197, R197, R17, RZ ;  /* 0x00000011c5c5c224 */ /* 0x000fca00078e02ff */
[----:B------:R-:W-:Y:S01]  /*23630*/  @!P4 STG.E.U8 desc[UR56][R8.64+0x79], R197 ;  /* 0x000079c50800c986 */ /* 0x000fe2000c101138 */
[----:B------:R-:W-:-:S03]  /*23640*/  ISETP.LT.OR P4, PT, R0, 0x61, !P0 ;  /* 0x000000610000780c */ /* 0x000fc60004781670 */
[----:B------:R0:W-:Y:S04]  /*23650*/  @!P6 STG.E.U8 desc[UR56][R106.64+0x78], R198 ;  /* 0x000078c66a00e986 */ /* 0x0001e8000c101138 */
[----:B------:R1:W-:Y:S06]  /*23660*/  @!P5 STG.E.U8 desc[UR56][R108.64+0x79], R199 ;  /* 0x000079c76c00d986 */ /* 0x0003ec000c101138 */
[----:B------:R-:W-:-:S02]  /*23670*/  @!P4 IMAD R168, R168, R17, RZ ;  /* 0x00000011a8a8c224 */ /* 0x000fc400078e02ff */
[-C--:B------:R-:W-:Y:S01]  /*23680*/  @!P1 IMAD R174, R174, R17.reuse, RZ ;  /* 0x00000011aeae9224 */ /* 0x080fe200078e02ff */
[----:B0-----:R-:W4:Y:S04]  /*23690*/  LDL.LU.64 R106, [R1+0x380] ;  /* 0x00038000016a7983 */ /* 0x001f280000300a00 */
[----:B------:R-:W-:Y:S01]  /*236a0*/  @!P4 STG.E.U8 desc[UR56][R6.64+0x60], R168 ;  /* 0x000060a80600c986 */ /* 0x000fe2000c101138 */
[----:B------:R-:W-:Y:S02]  /*236b0*/  ISETP.LT.OR P4, PT, R0, 0x62, !P0 ;  /* 0x000000620000780c */ /* 0x000fe40004781670 */
[----:B------:R-:W-:Y:S01]  /*236c0*/  LOP3.LUT P6, RZ, R4, 0x4000, RZ, 0xc0, !PT ;  /* 0x0000400004ff7812 */ /* 0x000fe200078cc0ff */
[----:B-1----:R-:W4:Y:S10]  /*236d0*/  LDL.LU.64 R108, [R1+0x378] ;  /* 0x00037800016c7983 */ /* 0x002f340000300a00 */
[----:B------:R-:W-:-:S05]  /*236e0*/  @!P4 IMAD R169, R169, R17, RZ ;  /* 0x00000011a9a9c224 */ /* 0x000fca00078e02ff */
[----:B------:R-:W-:Y:S01]  /*236f0*/  @!P4 STG.E.U8 desc[UR56][R6.64+0x61], R169 ;  /* 0x000061a90600c986 */ /* 0x000fe2000c101138 */
[----:B------:R-:W-:-:S03]  /*23700*/  LOP3.LUT P4, RZ, R4, 0x1000000, RZ, 0xc0, !PT ;  /* 0x0100000004ff7812 */ /* 0x000fc6000788c0ff */
[----:B------:R0:W-:Y:S10]  /*23710*/  @!P2 STG.E.U8 desc[UR56][R110.64+0x60], R170 ;  /* 0x000060aa6e00a986 */ /* 0x0001f4000c101138 */
[----:B------:R-:W-:-:S02]  /*23720*/  @!P4 IMAD R171, R171, R17, RZ ;  /* 0x00000011ababc224 */ /* 0x000fc400078e02ff */
[----:B------:R-:W-:Y:S01]  /*23730*/  @!P6 IMAD R178, R178, R17, RZ ;  /* 0x00000011b2b2e224 */ /* 0x000fe200078e02ff */
[----:B------:R-:W-:Y:S01]  /*23740*/  LOP3.LUT P5, RZ, R4, 0x80, RZ, 0xc0, !PT ;  /* 0x0000008004ff7812 */ /* 0x000fe200078ac0ff */
[----:B0-----:R-:W4:Y:S04]  /*23750*/  LDL.LU.64 R110, [R1+0x370] ;  /* 0x00037000016e7983 */ /* 0x001f280000300a00 */
[----:B------:R0:W-:Y:S01]  /*23760*/  @!P4 STG.E.U8 desc[UR56][R112.64+0x61], R171 ;  /* 0x000061ab7000c986 */ /* 0x0001e2000c101138 */
[----:B------:R-:W-:Y:S02]  /*23770*/  ISETP.LT.OR P4, PT, R0, 0x69, !P0 ;  /* 0x000000690000780c */ /* 0x000fe40004781670 */
[----:B------:R-:W-:-:S05]  /*23780*/  LOP3.LUT P2, RZ, R4, 0x2, RZ, 0xc0, !PT ;  /* 0x0000000204ff7812 */ /* 0x000fca000784c0ff */
[-C--:B------:R-:W-:Y:S01]  /*23790*/  @!P5 IMAD R182, R182, R17.reuse, RZ ;  /* 0x00000011b6b6d224 */ /* 0x080fe200078e02ff */
[----:B0-----:R-:W4:Y:S05]  /*237a0*/  LDL.LU.64 R112, [R1+0x368] ;  /* 0x0003680001707983 */ /* 0x001f2a0000300a00 */
[----:B------:R-:W-:-:S05]  /*237b0*/  @!P4 IMAD R172, R172, R17, RZ ;  /* 0x00000011acacc224 */ /* 0x000fca00078e02ff */
[----:B------:R-:W-:Y:S01]  /*237c0*/  @!P4 STG.E.U8 desc[UR56][R6.64+0x68], R172 ;  /* 0x000068ac0600c986 */ /* 0x000fe2000c101138 */
[----:B------:R-:W-:-:S13]  /*237d0*/  ISETP.LT.OR P4, PT, R0, 0x6a, !P0 ;  /* 0x0000006a0000780c */ /* 0x000fda0004781670 */
[----:B------:R-:W-:-:S05]  /*237e0*/  @!P4 IMAD R173, R173, R17, RZ ;  /* 0x00000011adadc224 */ /* 0x000fca00078e02ff */
[----:B------:R-:W-:Y:S01]  /*237f0*/  @!P4 STG.E.U8 desc[UR56][R6.64+0x69], R173 ;  /* 0x000069ad0600c986 */ /* 0x000fe2000c101138 */
[----:B------:R-:W-:-:S03]  /*23800*/  LOP3.LUT P4, RZ, R4, 0x8000, RZ, 0xc0, !PT ;  /* 0x0000800004ff7812 */ /* 0x000fc6000788c0ff */
[----:B------:R0:W-:Y:S10]  /*23810*/  @!P1 STG.E.U8 desc[UR56][R114.64+0x68], R174 ;  /* 0x000068ae72009986 */ /* 0x0001f4000c101138 */
[----:B------:R-:W-:-:S02]  /*23820*/  @!P4 IMAD R175, R175, R17, RZ ;  /* 0x00000011afafc224 */ /* 0x000fc400078e02ff */
[-C--:B------:R-:W-:Y:S01]  /*23830*/  @!P2 IMAD R183, R183, R17.reuse, RZ ;  /* 0x00000011b7b7a224 */ /* 0x080fe200078e02ff */
[----:B0-----:R-:W4:Y:S04]  /*23840*/  LDL.LU.64 R114, [R1+0x360] ;  /* 0x0003600001727983 */ /* 0x001f280000300a00 */
[----:B------:R0:W-:Y:S01]  /*23850*/  @!P4 STG.E.U8 desc[UR56][R116.64+0x69], R175 ;  /* 0x000069af7400c986 */ /* 0x0001e2000c101138 */
[----:B------:R-:W-:Y:S02]  /*23860*/  ISETP.LT.OR P4, PT, R0, 0x71, !P0 ;  /* 0x000000710000780c */ /* 0x000fe40004781670 */
[----:B------:R-:W-:Y:S01]  /*23870*/  LOP3.LUT P1, RZ, R16, 0x8000, RZ, 0xc0, !PT ;  /* 0x0000800010ff7812 */ /* 0x000fe2000782c0ff */
[----:B0-----:R-:W4:Y:S10]  /*23880*/  LDL.LU.64 R116, [R1+0x358] ;  /* 0x0003580001747983 */ /* 0x001f340000300a00 */
[----:B------:R-:W-:-:S05]  /*23890*/  @!P4 IMAD R176, R176, R17, RZ ;  /* 0x00000011b0b0c224 */ /* 0x000fca00078e02ff */
[----:B------:R-:W-:Y:S01]  /*238a0*/  @!P4 STG.E.U8 desc[UR56][R6.64+0x70], R176 ;  /* 0x000070b00600c986 */ /* 0x000fe2000c101138 */
[----:B------:R-:W-:-:S13]  /*238b0*/  ISETP.LT.OR P4, PT, R0, 0x72, !P0 ;  /* 0x000000720000780c */ /* 0x000fda0004781670 */
[----:B------:R-:W-:-:S05]  /*238c0*/  @!P4 IMAD R177, R177, R17, RZ ;  /* 0x00000011b1b1c224 */ /* 0x000fca00078e02ff */
[----:B------:R-:W-:Y:S01]  /*238d0*/  @!P4 STG.E.U8 desc[UR56][R6.64+0x71], R177 ;  /* 0x000071b10600c986 */ /* 0x000fe2000c101138 */
[----:B------:R-:W-:-:S03]  /*238e0*/  LOP3.LUT P4, RZ, R4, 0x200, RZ, 0xc0, !PT ;  /* 0x0000020004ff7812 */ /* 0x000fc6000788c0ff */
[----:B------:R0:W-:Y:S10]  /*238f0*/  @!P6 STG.E.U8 desc[UR56][R118.64+0x70], R178 ;  /* 0x000070b27600e986 */ /* 0x0001f4000c101138 */
[----:B------:R-:W-:Y:S01]  /*23900*/  @!P4 IMAD R179, R179, R17, RZ ;  /* 0x00000011b3b3c224 */ /* 0x000fe200078e02ff */
[----:B0-----:R-:W4:Y:S04]  /*23910*/  LDL.LU.64 R118, [R1+0x350] ;  /* 0x0003500001767983 */ /* 0x001f280000300a00 */
[----:B------:R0:W-:Y:S01]  /*23920*/  @!P4 STG.E.U8 desc[UR56][R88.64+0x71], R179 ;  /* 0x000071b35800c986 */ /* 0x0001e2000c101138 */
[----:B------:R-:W-:-:S02]  /*23930*/  ISETP.LT.OR P4, PT, R0, 0x79, !P0 ;  /* 0x000000790000780c */ /* 0x000fc40004781670 */
[----:B------:R-:W-:Y:S01]  /*23940*/  LOP3.LUT P6, RZ, R16, 0x4000, RZ, 0xc0, !PT ;  /* 0x0000400010ff7812 */ /* 0x000fe200078cc0ff */
[----:B0-----:R-:W4:Y:S10]  /*23950*/  LDL.LU.64 R88, [R1+0x348] ;  /* 0x0003480001587983 */ /* 0x001f340000300a00 */
[----:B------:R-:W-:-:S05]  /*23960*/  @!P4 IMAD R180, R180, R17, RZ ;  /* 0x00000011b4b4c224 */ /* 0x000fca00078e02ff */
[----:B------:R-:W-:Y:S01]  /*23970*/  @!P4 STG.E.U8 desc[UR56][R6.64+0x78], R180 ;  /* 0x000078b40600c986 */ /* 0x000fe2000c101138 */
[----:B------:R-:W-:-:S13]  /*23980*/  ISETP.LT.OR P4, PT, R0, 0x7a, !P0 ;  /* 0x0000007a0000780c */ /* 0x000fda0004781670 */
[----:B------:R-:W-:-:S05]  /*23990*/  @!P4 IMAD R181, R181, R17, RZ ;  /* 0x00000011b5b5c224 */ /* 0x000fca00078e02ff */
[----:B------:R-:W-:Y:S01]  /*239a0*/  @!P4 STG.E.U8 desc[UR56][R6.64+0x79], R181 ;  /* 0x000079b50600c986 */ /* 0x000fe2000c101138 */
[----:B------:R-:W-:-:S03]  /*239b0*/  ISETP.LT.OR P4, PT, R0, 0x81, !P6 ;  /* 0x000000810000780c */ /* 0x000fc60007781670 */
[----:B------:R0:W-:Y:S04]  /*239c0*/  @!P5 STG.E.U8 desc[UR56][R90.64+0x78], R182 ;  /* 0x000078b65a00d986 */ /* 0x0001e8000c101138 */
[----:B------:R1:W-:Y:S06]  /*239d0*/  @!P2 STG.E.U8 desc[UR56][R92.64+0x79], R183 ;  /* 0x000079b75c00a986 */ /* 0x0003ec000c101138 */
[----:B------:R-:W-:Y:S01]  /*239e0*/  @!P4 IMAD R152, R152, R17, RZ ;  /* 0x000000119898c224 */ /* 0x000fe200078e02ff */
[----:B------:R-:W-:Y:S01]  /*239f0*/  LOP3.LUT R16, R16, 0xffffefff, RZ, 0xc0, !PT ;  /* 0xffffefff10107812 */ /* 0x000fe200078ec0ff */
[----:B0-----:R-:W4:Y:S04]  /*23a00*/  LDL.LU.64 R90, [R1+0x340] ;  /* 0x00034000015a7983 */ /* 0x001f280000300a00 */
[----:B------:R0:W-:Y:S01]  /*23a10*/  @!P4 STG.E.U8 desc[UR56][R2.64+0x80], R152 ;  /* 0x000080980200c986 */ /* 0x0001e2000c101138 */
[----:B------:R-:W-:-:S02]  /*23a20*/  ISETP.LT.OR P4, PT, R0, 0x82, !P6 ;  /* 0x000000820000780c */ /* 0x000fc40007781670 */
[----:B------:R-:W-:Y:S01]  /*23a30*/  @P6 LOP3.LUT R16, R16, 0x1000, RZ, 0xfc, !PT ;  /* 0x0000100010106812 */ /* 0x000fe200078efcff */
[----:B-1----:R-:W4:Y:S10]  /*23a40*/  LDL.LU.64 R92, [R1+0x338] ;  /* 0x00033800015c7983 */ /* 0x002f340000300a00 */
[----:B------:R-:W-:-:S05]  /*23a50*/  @!P4 IMAD R153, R153, R17, RZ ;  /* 0x000000119999c224 */ /* 0x000fca00078e02ff */
[----:B------:R1:W-:Y:S01]  /*23a60*/  @!P4 STG.E.U8 desc[UR56][R2.64+0x81], R153 ;  /* 0x000081990200c986 */ /* 0x0003e2000c101138 */
[----:B------:R-:W-:-:S13]  /*23a70*/  ISETP.LT.OR P4, PT, R0, 0x81, !P1 ;  /* 0x000000810000780c */ /* 0x000fda0004f81670 */
[----:B0-----:R-:W-:Y:S01]  /*23a80*/  @!P4 IADD3 R152, P5, R2, UR40, RZ ;  /* 0x000000280298cc10 */ /* 0x001fe2000ffbe0ff */
[----:B------:R-:W-:-:S03]  /*23a90*/  @!P4 IMAD R154, R154, R17, RZ ;  /* 0x000000119a9ac224 */ /* 0x000fc600078e02ff */
[----:B-1----:R-:W-:-:S05]  /*23aa0*/  @!P4 IADD3.X R153, R3, UR39, RZ, P5, !PT ;  /* 0x000000270399cc10 */ /* 0x002fca000affe4ff */
        /* <DEDUP_REMOVED lines=54> */
[----:B------:R-:W-:-:S13]  /*23e10*/  ISETP.LT.OR P4, PT, R0, 0x81, !P3 ;  /* 0x000000810000780c */ /* 0x000fda0005f81670 */
[----:B------:R-:W-:-:S05]  /*23e20*/  @!P4 IMAD R136, R136, R17, RZ ;  /* 0x000000118888c224 */ /* 0x000fca00078e02ff */
[----:B------:R-:W-:Y:S01]  /*23e30*/  @!P4 STG.E.U8 desc[UR56][R8.64+0x80], R136 ;  /* 0x000080880800c986 */ /* 0x000fe2000c101138 */
[----:B------:R-:W-:Y:S02]  /*23e40*/  ISETP.LT.OR P4, PT, R0, 0x82, !P3 ;  /* 0x000000820000780c */ /* 0x000fe40005f81670 */
[C---:B------:R-:W-:Y:S02]  /*23e50*/  LOP3.LUT P6, RZ, R16.reuse, 0x8, RZ, 0xc0, !PT ;  /* 0x0000000810ff7812 */ /* 0x040fe400078cc0ff */
[----:B------:R-:W-:-:S04]  /*23e60*/  LOP3.LUT R16, R16, 0xffffdfff, RZ, 0xc0, !PT ;  /* 0xffffdfff10107812 */ /* 0x000fc800078ec0ff */
[----:B------:R-:W-:-:S05]  /*23e70*/  @P1 LOP3.LUT R16, R16, 0x2000, RZ, 0xfc, !PT ;  /* 0x0000200010101812 */ /* 0x000fca00078efcff */
[----:B------:R-:W-:Y:S01]  /*23e80*/  @!P4 IMAD R137, R137, R17, RZ ;  /* 0x000000118989c224 */ /* 0x000fe200078e02ff */
[----:B------:R-:W-:-:S04]  /*23e90*/  LOP3.LUT P5, RZ, R16, 0x2, RZ, 0xc0, !PT ;  /* 0x0000000210ff7812 */ /* 0x000fc800078ac0ff */
[----:B------:R2:W-:Y:S01]  /*23ea0*/  @!P4 STG.E.U8 desc[UR56][R8.64+0x81], R137 ;  /* 0x000081890800c986 */ /* 0x0005e2000c101138 */
[----:B------:R-:W-:Y:S01]  /*23eb0*/  ISETP.LT.OR P4, PT, R0, 0x89, !P3 ;  /* 0x000000890000780c */ /* 0x000fe20005f81670 */
[----:B------:R-:W-:-:S07]  /*23ec0*/  @!P6 IMAD R138, R138, R17, RZ ;  /* 0x000000118a8ae224 */ /* 0x000fce00078e02ff */
[-C--:B------:R-:W-:Y:S01]  /*23ed0*/  @!P5 IMAD R139, R139, R17.reuse, RZ ;  /* 0x000000118b8bd224 */ /* 0x080fe200078e02ff */
[----:B------:R-:W-:Y:S04]  /*23ee0*/  @!P6 STG.E.U8 desc[UR56][R94.64+0x80], R138 ;  /* 0x0000808a5e00e986 */ /* 0x000fe8000c101138 */
[----:B------:R-:W-:Y:S01]  /*23ef0*/  @!P4 IMAD R5, R140, R17, RZ ;  /* 0x000000118c05c224 */ /* 0x000fe200078e02ff */
[----:B------:R-:W-:Y:S04]  /*23f00*/  @!P5 STG.E.U8 desc[UR56][R96.64+0x81], R139 ;  /* 0x0000818b6000d986 */ /* 0x000fe8000c101138 */
[----:B------:R4:W-:Y:S01]  /*23f10*/  @!P4 STG.E.U8 desc[UR56][R8.64+0x88], R5 ;  /* 0x000088050800c986 */ /* 0x0009e2000c101138 */
[----:B------:R-:W-:-:S13]  /*23f20*/  ISETP.LT.OR P4, PT, R0, 0x8a, !P3 ;  /* 0x0000008a0000780c */ /* 0x000fda0005f81670 */
[----:B------:R-:W-:-:S05]  /*23f30*/  @!P4 IMAD R141, R141, R17, RZ ;  /* 0x000000118d8dc224 */ /* 0x000fca00078e02ff */
[----:B------:R-:W-:Y:S01]  /*23f40*/  @!P4 STG.E.U8 desc[UR56][R8.64+0x89], R141 ;  /* 0x0000898d0800c986 */ /* 0x000fe2000c101138 */
[C---:B------:R-:W-:Y:S02]  /*23f50*/  LOP3.LUT P4, RZ, R4.reuse, 0x80000000, RZ, 0xc0, !PT ;  /* 0x8000000004ff7812 */ /* 0x040fe4000788c0ff */
[----:B------:R-:W-:-:S11]  /*23f60*/  LOP3.LUT P2, RZ, R4, 0x10000000, RZ, 0xc0, !PT ;  /* 0x1000000004ff7812 */ /* 0x000fd6000784c0ff */
[----:B------:R-:W-:-:S05]  /*23f70*/  @!P4 IMAD R142, R142, R17, RZ ;  /* 0x000000118e8ec224 */ /* 0x000fca00078e02ff */
[----:B------:R-:W-:Y:S01]  /*23f80*/  @!P4 STG.E.U8 desc[UR56][R98.64+0x88], R142 ;  /* 0x0000888e6200c986 */ /* 0x000fe2000c101138 */
[----:B------:R-:W-:Y:S01]  /*23f90*/  ISETP.LT.OR P4, PT, R0, 0x91, !P3 ;  /* 0x000000910000780c */ /* 0x000fe20005f81670 */
[----:B------:R-:W-:-:S05]  /*23fa0*/  @!P2 IMAD R143, R143, R17, RZ ;  /* 0x000000118f8fa224 */ /* 0x000fca00078e02ff */
[----:B------:R-:W-:Y:S07]  /*23fb0*/  @!P2 STG.E.U8 desc[UR56][R100.64+0x89], R143 ;  /* 0x0000898f6400a986 */ /* 0x000fee000c101138 */
[----:B--2---:R-:W-:-:S05]  /*23fc0*/  @!P4 IMAD R137, R144, R17, RZ ;  /* 0x000000119089c224 */ /* 0x004fca00078e02ff */
[----:B------:R0:W-:Y:S01]  /*23fd0*/  @!P4 STG.E.U8 desc[UR56][R8.64+0x90], R137 ;  /* 0x000090890800c986 */ /* 0x0001e2000c101138 */
[----:B------:R-:W-:-:S13]  /*23fe0*/  ISETP.LT.OR P4, PT, R0, 0x92, !P3 ;  /* 0x000000920000780c */ /* 0x000fda0005f81670 */
[----:B------:R-:W-:-:S05]  /*23ff0*/  @!P4 IMAD R145, R145, R17, RZ ;  /* 0x000000119191c224 */ /* 0x000fca00078e02ff */
[----:B------:R-:W-:Y:S01]  /*24000*/  @!P4 STG.E.U8 desc[UR56][R8.64+0x91], R145 ;  /* 0x000091910800c986 */ /* 0x000fe2000c101138 */
[C---:B------:R-:W-:Y:S02]  /*24010*/  LOP3.LUT P4, RZ, R4.reuse, 0x8000000, RZ, 0xc0, !PT ;  /* 0x0800000004ff7812 */ /* 0x040fe4000788c0ff */
[----:B------:R-:W-:-:S11]  /*24020*/  LOP3.LUT P1, RZ, R4, 0x800000, RZ, 0xc0, !PT ;  /* 0x0080000004ff7812 */ /* 0x000fd6000782c0ff */
[----:B---3--:R-:W-:-:S05]  /*24030*/  @!P4 IMAD R146, R146, R17, RZ ;  /* 0x000000119292c224 */ /* 0x008fca00078e02ff */
[----:B------:R-:W-:Y:S01]  /*24040*/  @!P4 STG.E.U8 desc[UR56][R102.64+0x90], R146 ;  /* 0x000090926600c986 */ /* 0x000fe2000c101138 */
[----:B------:R-:W-:Y:S01]  /*24050*/  ISETP.LT.OR P4, PT, R0, 0x99, !P3 ;  /* 0x000000990000780c */ /* 0x000fe20005f81670 */
[----:B------:R-:W-:-:S05]  /*24060*/  @!P1 IMAD R147, R147, R17, RZ ;  /* 0x0000001193939224 */ /* 0x000fca00078e02ff */
[----:B------:R-:W-:Y:S07]  /*24070*/  @!P1 STG.E.U8 desc[UR56][R72.64+0x91], R147 ;  /* 0x0000919348009986 */ /* 0x000fee000c101138 */
[----:B----4-:R-:W-:-:S05]  /*24080*/  @!P4 IMAD R5, R148, R17, RZ ;  /* 0x000000119405c224 */ /* 0x010fca00078e02ff */
[----:B------:R1:W-:Y:S01]  /*24090*/  @!P4 STG.E.U8 desc[UR56][R8.64+0x98], R5 ;  /* 0x000098050800c986 */ /* 0x0003e2000c101138 */
[----:B------:R-:W-:Y:S02]  /*240a0*/  ISETP.LT.OR P4, PT, R0, 0x9a, !P3 ;  /* 0x0000009a0000780c */ /* 0x000fe40005f81670 */
[C---:B------:R-:W-:Y:S02]  /*240b0*/  LOP3.LUT P6, RZ, R4.reuse, 0x100000, RZ, 0xc0, !PT ;  /* 0x0010000004ff7812 */ /* 0x040fe400078cc0ff */
[----:B------:R-:W-:-:S09]  /*240c0*/  LOP3.LUT P5, RZ, R4, 0x2000, RZ, 0xc0, !PT ;  /* 0x0000200004ff7812 */ /* 0x000fd200078ac0ff */
[----:B------:R-:W-:-:S05]  /*240d0*/  @!P4 IMAD R149, R149, R17, RZ ;  /* 0x000000119595c224 */ /* 0x000fca00078e02ff */
[----:B------:R-:W-:Y:S01]  /*240e0*/  @!P4 STG.E.U8 desc[UR56][R8.64+0x99], R149 ;  /* 0x000099950800c986 */ /* 0x000fe2000c101138 */
[----:B------:R-:W-:Y:S01]  /*240f0*/  ISETP.LT.OR P4, PT, R0, 0x81, !P0 ;  /* 0x000000810000780c */ /* 0x000fe20004781670 */
[-C--:B------:R-:W-:Y:S02]  /*24100*/  @!P6 IMAD R150, R150, R17.reuse, RZ ;  /* 0x000000119696e224 */ /* 0x080fe400078e02ff */
[----:B------:R-:W-:-:S03]  /*24110*/  @!P5 IMAD R151, R151, R17, RZ ;  /* 0x000000119797d224 */ /* 0x000fc600078e02ff */
[----:B------:R-:W-:Y:S07]  /*24120*/  @!P6 STG.E.U8 desc[UR56][R74.64+0x98], R150 ;  /* 0x000098964a00e986 */ /* 0x000fee000c101138 */
[----:B0-----:R-:W-:Y:S01]  /*24130*/  @!P4 IMAD R137, R120, R17, RZ ;  /* 0x000000117889c224 */ /* 0x001fe200078e02ff */
[----:B------:R-:W-:Y:S04]  /*24140*/  @!P5 STG.E.U8 desc[UR56][R76.64+0x99], R151 ;  /* 0x000099974c00d986 */ /* 0x000fe8000c101138 */
[----:B------:R-:W-:Y:S01]  /*24150*/  @!P4 STG.E.U8 desc[UR56][R6.64+0x80], R137 ;  /* 0x000080890600c986 */ /* 0x000fe2000c101138 */
[----:B------:R-:W-:-:S02]  /*24160*/  ISETP.LT.OR P4, PT, R0, 0x82, !P0 ;  /* 0x000000820000780c */ /* 0x000fc40004781670 */
[----:B------:R-:W-:-:S11]  /*24170*/  LOP3.LUT P2, RZ, R4, 0x1000, RZ, 0xc0, !PT ;  /* 0x0000100004ff7812 */ /* 0x000fd6000784c0ff */
[----:B------:R-:W-:-:S05]  /*24180*/  @!P4 IMAD R121, R121, R17, RZ ;  /* 0x000000117979c224 */ /* 0x000fca00078e02ff */
[----:B------:R0:W-:Y:S01]  /*24190*/  @!P4 STG.E.U8 desc[UR56][R6.64+0x81], R121 ;  /* 0x000081790600c986 */ /* 0x0001e2000c101138 */
[----:B------:R-:W-:Y:S01]  /*241a0*/  LOP3.LUT P4, RZ, R4, 0x100, RZ, 0xc0, !PT ;  /* 0x0000010004ff7812 */ /* 0x000fe2000788c0ff */
[----:B------:R-:W-:-:S05]  /*241b0*/  @!P2 IMAD R122, R122, R17, RZ ;  /* 0x000000117a7aa224 */ /* 0x000fca00078e02ff */
[----:B------:R-:W-:Y:S07]  /*241c0*/  @!P2 STG.E.U8 desc[UR56][R78.64+0x80], R122 ;  /* 0x0000807a4e00a986 */ /* 0x000fee000c101138 */
[----:B------:R-:W-:-:S05]  /*241d0*/  @!P4 IMAD R123, R123, R17, RZ ;  /* 0x000000117b7bc224 */ /* 0x000fca00078e02ff */
[----:B------:R-:W-:Y:S01]  /*241e0*/  @!P4 STG.E.U8 desc[UR56][R80.64+0x81], R123 ;  /* 0x0000817b5000c986 */ /* 0x000fe2000c101138 */
[----:B------:R-:W-:-:S13]  /*241f0*/  ISETP.LT.OR P4, PT, R0, 0x89, !P0 ;  /* 0x000000890000780c */ /* 0x000fda0004781670 */
[----:B-1----:R-:W-:-:S05]  /*24200*/  @!P4 IMAD R5, R124, R17, RZ ;  /* 0x000000117c05c224 */ /* 0x002fca00078e02ff */
[----:B------:R1:W-:Y:S01]  /*24210*/  @!P4 STG.E.U8 desc[UR56][R6.64+0x88], R5 ;  /* 0x000088050600c986 */ /* 0x0003e2000c101138 */
[----:B------:R-:W-:Y:S02]  /*24220*/  ISETP.LT.OR P4, PT, R0, 0x8a, !P0 ;  /* 0x0000008a0000780c */ /* 0x000fe40004781670 */
[----:B------:R-:W-:-:S11]  /*24230*/  LOP3.LUT P1, RZ, R4, 0x40, RZ, 0xc0, !PT ;  /* 0x0000004004ff7812 */ /* 0x000fd6000782c0ff */
[----:B------:R-:W-:-:S05]  /*24240*/  @!P4 IMAD R125, R125, R17, RZ ;  /* 0x000000117d7dc224 */ /* 0x000fca00078e02ff */
[----:B------:R-:W-:Y:S01]  /*24250*/  @!P4 STG.E.U8 desc[UR56][R6.64+0x89], R125 ;  /* 0x0000897d0600c986 */ /* 0x000fe2000c101138 */
[----:B------:R-:W-:Y:S01]  /*24260*/  LOP3.LUT P4, RZ, R4, 0x1, RZ, 0xc0, !PT ;  /* 0x0000000104ff7812 */ /* 0x000fe2000788c0ff */
[----:B------:R-:W-:-:S05]  /*24270*/  @!P1 IMAD R126, R126, R17, RZ ;  /* 0x000000117e7e9224 */ /* 0x000fca00078e02ff */
[----:B------:R-:W-:Y:S07]  /*24280*/  @!P1 STG.E.U8 desc[UR56][R82.64+0x88], R126 ;  /* 0x0000887e52009986 */ /* 0x000fee000c101138 */
[----:B------:R-:W-:-:S05]  /*24290*/  @!P4 IMAD R127, R127, R17, RZ ;  /* 0x000000117f7fc224 */ /* 0x000fca00078e02ff */
[----:B------:R-:W-:Y:S01]  /*242a0*/  @!P4 STG.E.U8 desc[UR56][R84.64+0x89], R127 ;  /* 0x0000897f5400c986 */ /* 0x000fe2000c101138 */
[----:B------:R-:W-:-:S13]  /*242b0*/  ISETP.LT.OR P4, PT, R0, 0x91, !P0 ;  /* 0x000000910000780c */ /* 0x000fda0004781670 */
[----:B0-----:R-:W-:-:S05]  /*242c0*/  @!P4 IMAD R121, R128, R17, RZ ;  /* 0x000000118079c224 */ /* 0x001fca00078e02ff */
        /* <DEDUP_REMOVED lines=14> */
[----:B------:R-:W-:Y:S02]  /*243b0*/  LOP3.LUT P6, RZ, R16, 0x1000, RZ, 0xc0, !PT ;  /* 0x0000100010ff7812 */ /* 0x000fe400078cc0ff */
[C---:B------:R-:W-:Y:S02]  /*243c0*/  LOP3.LUT P5, RZ, R19.reuse, 0x10000000, RZ, 0xc0, !PT ;  /* 0x1000000013ff7812 */ /* 0x040fe400078ac0ff */
[----:B------:R-:W-:-:S07]  /*243d0*/  LOP3.LUT P2, RZ, R19, 0x200000, RZ, 0xc0, !PT ;  /* 0x0020000013ff7812 */ /* 0x000fce000784c0ff */
        /* <DEDUP_REMOVED lines=8> */
[----:B------:R0:W-:Y:S01]  /*24460*/  @!P4 STG.E.U8 desc[UR56][R2.64+0xa0], R121 ;  /* 0x0000a0790200c986 */ /* 0x0001e2000c101138 */
[----:B------:R-:W-:-:S02]  /*24470*/  ISETP.LT.OR P4, PT, R0, 0xa2, !P6 ;  /* 0x000000a20000780c */ /* 0x000fc40007781670 */
[----:B------:R-:W-:-:S11]  /*24480*/  LOP3.LUT P1, RZ, R16, 0x2000, RZ, 0xc0, !PT ;  /* 0x0000200010ff7812 */ /* 0x000fd6000782c0ff */
[----:B-1----:R-:W-:-:S05]  /*24490*/  @!P4 IMAD R5, R105, R17, RZ ;  /* 0x000000116905c224 */ /* 0x002fca00078e02ff */
[----:B------:R1:W-:Y:S01]  /*244a0*/  @!P4 STG.E.U8 desc[UR56][R2.64+0xa1], R5 ;  /* 0x0000a1050200c986 */ /* 0x0003e2000c101138 */
[----:B------:R-:W-:-:S13]  /*244b0*/  ISETP.LT.OR P4, PT, R0, 0xa1, !P1 ;  /* 0x000000a10000780c */ /* 0x000fda0004f81670 */
[----:B------:R-:W-:Y:S01]  /*244c0*/  @!P4 IADD3 R104, P5, R2, UR40, RZ ;  /* 0x000000280268cc10 */ /* 0x000fe2000ffbe0ff */
[----:B------:R-:W-:-:S03]  /*244d0*/  @!P4 IMAD R123, R106, R17, RZ ;  /* 0x000000116a7bc224 */ /* 0x000fc600078e02ff */
[----:B------:R-:W-:-:S05]  /*244e0*/  @!P4 IADD3.X R105, R3, UR39, RZ, P5, !PT ;  /* 0x000000270369cc10 */ /* 0x000fca000affe4ff */
[----:B------:R2:W-:Y:S01]  /*244f0*/  @!P4 STG.E.U8 desc[UR56][R104.64+0xa0], R123 ;  /* 0x0000a07b6800c986 */ /* 0x0005e2000c101138 */
[----:B------:R-:W-:-:S13]  /*24500*/  ISETP.LT.OR P4, PT, R0, 0xa2, !P1 ;  /* 0x000000a20000780c */ /* 0x000fda0004f81670 */
[----:B------:R-:W-:Y:S01]  /*24510*/  @!P4 IADD3 R120, P5, R2, UR40, RZ ;  /* 0x000000280278cc10 */ /* 0x000fe2000ffbe0ff */
[----:B------:R-:W-:-:S03]  /*24520*/  @!P4 IMAD R107, R107, R17, RZ ;  /* 0x000000116b6bc224 */ /* 0x000fc600078e02ff */
[----:B0-----:R-:W-:-:S05]  /*24530*/  @!P4 IADD3.X R121, R3, UR39, RZ, P5, !PT ;  /* 0x000000270379cc10 */ /* 0x001fca000affe4ff */
[----:B------:R0:W-:Y:S01]  /*24540*/  @!P4 STG.E.U8 desc[UR56][R120.64+0xa1], R107 ;  /* 0x0000a16b7800c986 */ /* 0x0001e2000c101138 */
[----:B------:R-:W-:-:S13]  /*24550*/  ISETP.LT.OR P4, PT, R0, 0xa9, !P6 ;  /* 0x000000a90000780c */ /* 0x000fda0007781670 */
[----:B-1----:R-:W-:-:S05]  /*24560*/  @!P4 IMAD R5, R108, R17, RZ ;  /* 0x000000116c05c224 */ /* 0x002fca00078e02ff */
[----:B------:R1:W-:Y:S01]  /*24570*/  @!P4 STG.E.U8 desc[UR56][R2.64+0xa8], R5 ;  /* 0x0000a8050200c986 */ /* 0x0003e2000c101138 */
[----:B------:R-:W-:-:S13]  /*24580*/  ISETP.LT.OR P4, PT, R0, 0xaa, !P6 ;  /* 0x000000aa0000780c */ /* 0x000fda0007781670 */
[----:B------:R-:W-:-:S05]  /*24590*/  @!P4 IMAD R109, R109, R17, RZ ;  /* 0x000000116d6dc224 */ /* 0x000fca00078e02ff */
[----:B------:R-:W-:Y:S01]  /*245a0*/  @!P4 STG.E.U8 desc[UR56][R2.64+0xa9], R109 ;  /* 0x0000a96d0200c986 */ /* 0x000fe2000c101138 */
[----:B------:R-:W-:-:S03]  /*245b0*/  ISETP.LT.OR P4, PT, R0, 0xa9, !P1 ;  /* 0x000000a90000780c */ /* 0x000fc60004f81670 */
[----:B------:R-:W-:Y:S04]  /*245c0*/  STL [R1+0x200], R16 ;  /* 0x0002001001007387 */ /* 0x000fe80000100800 */
[----:B------:R-:W3:Y:S04]  /*245d0*/  LDL.LU.64 R94, [R1+0x330] ;  /* 0x00033000015e7983 */ /* 0x000ee80000300a00 */
[----:B------:R-:W4:Y:S02]  /*245e0*/  LDL.LU.64 R96, [R1+0x328] ;  /* 0x0003280001607983 */ /* 0x000f240000300a00 */
[----:B--2---:R-:W-:Y:S01]  /*245f0*/  @!P4 IADD3 R104, P5, R2, UR40, RZ ;  /* 0x000000280268cc10 */ /* 0x004fe2000ffbe0ff */
[----:B0-----:R-:W-:Y:S01]  /*24600*/  @!P4 IMAD R121, R110, R17, RZ ;  /* 0x000000116e79c224 */ /* 0x001fe200078e02ff */
[----:B------:R-:W2:Y:S02]  /*24610*/  LDL.LU.64 R98, [R1+0x320] ;  /* 0x0003200001627983 */ /* 0x000ea40000300a00 */
[----:B------:R-:W-:-:S02]  /*24620*/  @!P4 IADD3.X R105, R3, UR39, RZ, P5, !PT ;  /* 0x000000270369cc10 */ /* 0x000fc4000affe4ff */
[----:B------:R-:W4:Y:S04]  /*24630*/  LDL.LU.64 R100, [R1+0x318] ;  /* 0x0003180001647983 */ /* 0x000f280000300a00 */
[----:B------:R0:W-:Y:S01]  /*24640*/  @!P4 STG.E.U8 desc[UR56][R104.64+0xa8], R121 ;  /* 0x0000a8796800c986 */ /* 0x0001e2000c101138 */
[----:B------:R-:W-:-:S03]  /*24650*/  ISETP.LT.OR P4, PT, R0, 0xaa, !P1 ;  /* 0x000000aa0000780c */ /* 0x000fc60004f81670 */
[----:B------:R-:W4:Y:S04]  /*24660*/  LDL.LU.64 R102, [R1+0x310] ;  /* 0x0003100001667983 */ /* 0x000f280000300a00 */
[----:B------:R-:W4:Y:S04]  /*24670*/  LDL.LU.64 R72, [R1+0x308] ;  /* 0x0003080001487983 */ /* 0x000f280000300a00 */
[----:B------:R-:W4:Y:S02]  /*24680*/  LDL.LU.64 R74, [R1+0x300] ;  /* 0x00030000014a7983 */ /* 0x000f240000300a00 */
[----:B------:R-:W-:Y:S01]  /*24690*/  @!P4 IADD3 R106, P5, R2, UR40, RZ ;  /* 0x00000028026acc10 */ /* 0x000fe2000ffbe0ff */
[----:B------:R-:W-:Y:S01]  /*246a0*/  @!P4 IMAD R111, R111, R17, RZ ;  /* 0x000000116f6fc224 */ /* 0x000fe200078e02ff */
[----:B------:R-:W4:Y:S02]  /*246b0*/  LDL.LU.64 R76, [R1+0x2f8] ;  /* 0x0002f800014c7983 */ /* 0x000f240000300a00 */
[----:B------:R-:W-:-:S02]  /*246c0*/  @!P4 IADD3.X R107, R3, UR39, RZ, P5, !PT ;  /* 0x00000027036bcc10 */ /* 0x000fc4000affe4ff */
[----:B------:R-:W4:Y:S04]  /*246d0*/  LDL.LU.64 R78, [R1+0x2f0] ;  /* 0x0002f000014e7983 */ /* 0x000f280000300a00 */
[----:B------:R0:W-:Y:S01]  /*246e0*/  @!P4 STG.E.U8 desc[UR56][R106.64+0xa9], R111 ;  /* 0x0000a96f6a00c986 */ /* 0x0001e2000c101138 */
[----:B------:R-:W-:Y:S02]  /*246f0*/  ISETP.LT.OR P4, PT, R0, 0xb1, !P6 ;  /* 0x000000b10000780c */ /* 0x000fe40007781670 */
[----:B------:R-:W-:Y:S01]  /*24700*/  LOP3.LUT P2, RZ, R4, 0x20000, RZ, 0xc0, !PT ;  /* 0x0002000004ff7812 */ /* 0x000fe2000784c0ff */
[----:B------:R-:W4:Y:S04]  /*24710*/  LDL.LU.64 R80, [R1+0x2e8] ;  /* 0x0002e80001507983 */ /* 0x000f280000300a00 */
[----:B------:R-:W4:Y:S04]  /*24720*/  LDL.LU.64 R82, [R1+0x2e0] ;  /* 0x0002e00001527983 */ /* 0x000f280000300a00 */
[----:B------:R-:W4:Y:S02]  /*24730*/  LDL.LU.64 R84, [R1+0x2d8] ;  /* 0x0002d80001547983 */ /* 0x000f240000300a00 */
[----:B-1----:R-:W-:-:S02]  /*24740*/  @!P4 IMAD R5, R112, R17, RZ ;  /* 0x000000117005c224 */ /* 0x002fc400078e02ff */
[-C--:B------:R-:W-:Y:S01]  /*24750*/  @!P2 IMAD R90, R90, R17.reuse, RZ ;  /* 0x000000115a5aa224 */ /* 0x080fe200078e02ff */
[----:B------:R-:W4:Y:S04]  /*24760*/  LDL.LU.64 R86, [R1+0x2d0] ;  /* 0x0002d00001567983 */ /* 0x000f280000300a00 */
[----:B------:R1:W-:Y:S01]  /*24770*/  @!P4 STG.E.U8 desc[UR56][R2.64+0xb0], R5 ;  /* 0x0000b0050200c986 */ /* 0x0003e2000c101138 */
[----:B------:R-:W-:Y:S02]  /*24780*/  ISETP.LT.OR P4, PT, R0, 0xb2, !P6 ;  /* 0x000000b20000780c */ /* 0x000fe40007781670 */
[----:B------:R-:W-:Y:S01]  /*24790*/  P2R R108, PR, RZ, 0x40 ;  /* 0x00000040ff6c7803 */ /* 0x000fe20000000000 */
[----:B------:R-:W4:Y:S04]  /*247a0*/  LDL.LU.64 R56, [R1+0x2c8] ;  /* 0x0002c80001387983 */ /* 0x000f280000300a00 */
[----:B------:R-:W4:Y:S04]  /*247b0*/  LDL.LU.64 R58, [R1+0x2c0] ;  /* 0x0002c000013a7983 */ /* 0x000f280000300a00 */
[----:B------:R-:W4:Y:S02]  /*247c0*/  LDL.LU.64 R60, [R1+0x2b8] ;  /* 0x0002b800013c7983 */ /* 0x000f240000300a00 */
        /* <DEDUP_REMOVED lines=8> */
[----:B------:R-:W-:Y:S01]  /*24850*/  @!P4 IADD3 R106, P5, R2, UR40, RZ ;  /* 0x00000028026acc10 */ /* 0x000fe2000ffbe0ff */
[----:B------:R-:W-:-:S03]  /*24860*/  @!P4 IMAD R115, R115, R17, RZ ;  /* 0x000000117373c224 */ /* 0x000fc600078e02ff */
[----:B------:R-:W-:-:S05]  /*24870*/  @!P4 IADD3.X R107, R3, UR39, RZ, P5, !PT ;  /* 0x00000027036bcc10 */ /* 0x000fca000affe4ff */
[----:B------:R0:W-:Y:S01]  /*24880*/  @!P4 STG.E.U8 desc[UR56][R106.64+0xb1], R115 ;  /* 0x0000b1736a00c986 */ /* 0x0001e2000c101138 */
[----:B------:R-:W-:-:S13]  /*24890*/  ISETP.LT.OR P4, PT, R0, 0xb9, !P6 ;  /* 0x000000b90000780c */ /* 0x000fda0007781670 */
[----:B-1----:R-:W-:-:S05]  /*248a0*/  @!P4 IMAD R5, R116, R17, RZ ;  /* 0x000000117405c224 */ /* 0x002fca00078e02ff */
[----:B------:R1:W-:Y:S01]  /*248b0*/  @!P4 STG.E.U8 desc[UR56][R2.64+0xb8], R5 ;  /* 0x0000b8050200c986 */ /* 0x0003e2000c101138 */
[----:B------:R-:W-:-:S13]  /*248c0*/  ISETP.LT.OR P4, PT, R0, 0xba, !P6 ;  /* 0x000000ba0000780c */ /* 0x000fda0007781670 */
[----:B------:R-:W-:-:S05]  /*248d0*/  @!P4 IMAD R117, R117, R17, RZ ;  /* 0x000000117575c224 */ /* 0x000fca00078e02ff */
[----:B------:R-:W-:Y:S01]  /*248e0*/  @!P4 STG.E.U8 desc[UR56][R2.64+0xb9], R117 ;  /* 0x0000b9750200c986 */ /* 0x000fe2000c101138 */
[----:B------:R-:W-:-:S13]  /*248f0*/  ISETP.LT.OR P4, PT, R0, 0xb9, !P1 ;  /* 0x000000b90000780c */ /* 0x000fda0004f81670 */
[----:B0-----:R-:W-:Y:S01]  /*24900*/  @!P4 IADD3 R104, P5, R2, UR40, RZ ;  /* 0x000000280268cc10 */ /* 0x001fe2000ffbe0ff */
[----:B------:R-:W-:-:S03]  /*24910*/  @!P4 IMAD R109, R118, R17, RZ ;  /* 0x00000011766dc224 */ /* 0x000fc600078e02ff */
[----:B------:R-:W-:-:S05]  /*24920*/  @!P4 IADD3.X R105, R3, UR39, RZ, P5, !PT ;  /* 0x000000270369cc10 */ /* 0x000fca000affe4ff */
[----:B------:R-:W-:Y:S01]  /*24930*/  @!P4 STG.E.U8 desc[UR56][R104.64+0xb8], R109 ;  /* 0x0000b86d6800c986 */ /* 0x000fe2000c101138 */
[----:B------:R-:W-:-:S13]  /*24940*/  ISETP.LT.OR P4, PT, R0, 0xba, !P1 ;  /* 0x000000ba0000780c */ /* 0x000fda0004f81670 */
[----:B------:R-:W-:Y:S01]  /*24950*/  @!P4 IADD3 R106, P5, R2, UR40, RZ ;  /* 0x00000028026acc10 */ /* 0x000fe2000ffbe0ff */
[----:B------:R-:W-:-:S03]  /*24960*/  @!P4 IMAD R119, R119, R17, RZ ;  /* 0x000000117777c224 */ /* 0x000fc600078e02ff */
[----:B------:R-:W-:-:S05]  /*24970*/  @!P4 IADD3.X R107, R3, UR39, RZ, P5, !PT ;  /* 0x00000027036bcc10 */ /* 0x000fca000affe4ff */
[----:B------:R-:W-:Y:S01]  /*24980*/  @!P4 STG.E.U8 desc[UR56][R106.64+0xb9], R119 ;  /* 0x0000b9776a00c986 */ /* 0x000fe2000c101138 */
[----:B------:R-:W-:-:S13]  /*24990*/  ISETP.LT.OR P4, PT, R0, 0xa1, !P3 ;  /* 0x000000a10000780c */ /* 0x000fda0005f81670 */
[----:B-1----:R-:W-:-:S05]  /*249a0*/  @!P4 IMAD R5, R88, R17, RZ ;  /* 0x000000115805c224 */ /* 0x002fca00078e02ff */
[----:B------:R-:W-:Y:S01]  /*249b0*/  @!P4 STG.E.U8 desc[UR56][R8.64+0xa0], R5 ;  /* 0x0000a0050800c986 */ /* 0x000fe2000c101138 */
[----:B------:R-:W-:-:S13]  /*249c0*/  ISETP.LT.OR P4, PT, R0, 0xa2, !P3 ;  /* 0x000000a20000780c */ /* 0x000fda0005f81670 */
[----:B------:R-:W-:-:S05]  /*249d0*/  @!P4 IMAD R89, R89, R17, RZ ;  /* 0x000000115959c224 */ /* 0x000fca00078e02ff */
[----:B------:R-:W-:Y:S01]  /*249e0*/  @!P4 STG.E.U8 desc[UR56][R8.64+0xa1], R89 ;  /* 0x0000a1590800c986 */ /* 0x000fe2000c101138 */
[----:B------:R-:W-:-:S03]  /*249f0*/  LOP3.LUT P4, RZ, R4, 0x20, RZ, 0xc0, !PT ;  /* 0x0000002004ff7812 */ /* 0x000fc6000788c0ff */
[----:B------:R0:W-:Y:S10]  /*24a00*/  @!P2 STG.E.U8 desc[UR56][R62.64+0xa0], R90 ;  /* 0x0000a05a3e00a986 */ /* 0x0001f4000c101138 */
[----:B------:R-:W-:Y:S01]  /*24a10*/  @!P4 IMAD R91, R91, R17, RZ ;  /* 0x000000115b5bc224 */ /* 0x000fe200078e02ff */
[----:B------:R-:W-:Y:S01]  /*24a20*/  LOP3.LUT P5, RZ, R4, 0x4, RZ, 0xc0, !PT ;  /* 0x0000000404ff7812 */ /* 0x000fe200078ac0ff */
[----:B0-----:R-:W4:Y:S04]  /*24a30*/  LDL.LU.64 R62, [R1+0x2b0] ;  /* 0x0002b000013e7983 */ /* 0x001f280000300a00 */
[----:B------:R0:W-:Y:S01]  /*24a40*/  @!P4 STG.E.U8 desc[UR56][R64.64+0xa1], R91 ;  /* 0x0000a15b4000c986 */ /* 0x0001e2000c101138 */
[----:B------:R-:W-:-:S02]  /*24a50*/  ISETP.LT.OR P4, PT, R0, 0xa9, !P3 ;  /* 0x000000a90000780c */ /* 0x000fc40005f81670 */
[C---:B------:R-:W-:Y:S02]  /*24a60*/  LOP3.LUT P6, RZ, R19.reuse, 0x8000000, RZ, 0xc0, !PT ;  /* 0x0800000013ff7812 */ /* 0x040fe400078cc0ff */
[----:B------:R-:W-:Y:S01]  /*24a70*/  LOP3.LUT P2, RZ, R19, 0x80000, RZ, 0xc0, !PT ;  /* 0x0008000013ff7812 */ /* 0x000fe2000784c0ff */
[----:B0-----:R-:W4:Y:S08]  /*24a80*/  LDL.LU.64 R64, [R1+0x2a8] ;  /* 0x0002a80001407983 */ /* 0x001f300000300a00 */
[----:B------:R-:W-:-:S05]  /*24a90*/  @!P4 IMAD R105, R92, R17, RZ ;  /* 0x000000115c69c224 */ /* 0x000fca00078e02ff */
[----:B------:R-:W-:Y:S01]  /*24aa0*/  @!P4 STG.E.U8 desc[UR56][R8.64+0xa8], R105 ;  /* 0x0000a8690800c986 */ /* 0x000fe2000c101138 */
[----:B------:R-:W-:-:S13]  /*24ab0*/  ISETP.LT.OR P4, PT, R0, 0xaa, !P3 ;  /* 0x000000aa0000780c */ /* 0x000fda0005f81670 */
[----:B------:R-:W-:-:S05]  /*24ac0*/  @!P4 IMAD R93, R93, R17, RZ ;  /* 0x000000115d5dc224 */ /* 0x000fca00078e02ff */
[----:B------:R-:W-:Y:S01]  /*24ad0*/  @!P4 STG.E.U8 desc[UR56][R8.64+0xa9], R93 ;  /* 0x0000a95d0800c986 */ /* 0x000fe2000c101138 */
[----:B------:R-:W-:Y:S01]  /*24ae0*/  LOP3.LUT P4, RZ, R19, 0x20000000, RZ, 0xc0, !PT ;  /* 0x2000000013ff7812 */ /* 0x000fe2000788c0ff */
[----:B---3--:R-:W-:-:S05]  /*24af0*/  @!P5 IMAD R94, R94, R17, RZ ;  /* 0x000000115e5ed224 */ /* 0x008fca00078e02ff */
[----:B------:R0:W-:Y:S07]  /*24b00*/  @!P5 STG.E.U8 desc[UR56][R66.64+0xa8], R94 ;  /* 0x0000a85e4200d986 */ /* 0x0001ee000c101138 */
[----:B------:R-:W-:-:S05]  /*24b10*/  @!P4 IMAD R95, R95, R17, RZ ;  /* 0x000000115f5fc224 */ /* 0x000fca00078e02ff */
[----:B------:R1:W-:Y:S01]  /*24b20*/  @!P4 STG.E.U8 desc[UR56][R68.64+0xa9], R95 ;  /* 0x0000a95f4400c986 */ /* 0x0003e2000c101138 */
[----:B------:R-:W-:Y:S01]  /*24b30*/  ISETP.LT.OR P4, PT, R0, 0xb1, !P3 ;  /* 0x000000b10000780c */ /* 0x000fe20005f81670 */
[-C--:B--2---:R-:W-:Y:S02]  /*24b40*/  @!P6 IMAD R98, R98, R17.reuse, RZ ;  /* 0x000000116262e224 */ /* 0x084fe400078e02ff */
[----:B----4-:R-:W-:Y:S01]  /*24b50*/  @!P2 IMAD R102, R102, R17, RZ ;  /* 0x000000116666a224 */ /* 0x010fe200078e02ff */
[----:B0-----:R-:W2:Y:S01]  /*24b60*/  LDL.LU.64 R66, [R1+0x2a0] ;  /* 0x0002a00001427983 */ /* 0x001ea20000300a00 */
[----:B------:R-:W-:-:S03]  /*24b70*/  LOP3.LUT P5, RZ, R19, 0x8000, RZ, 0xc0, !PT ;  /* 0x0000800013ff7812 */ /* 0x000fc600078ac0ff */
[----:B-1----:R-:W3:Y:S05]  /*24b80*/  LDL.LU.64 R68, [R1+0x298] ;  /* 0x0002980001447983 */ /* 0x002eea0000300a00 */
        /* <DEDUP_REMOVED lines=54> */
[----:B------:R-:W-:Y:S01]  /*24ef0*/  ISETP.NE.AND P6, PT, R108, RZ, PT ;  /* 0x000000ff6c00720c */ /* 0x000fe20003fc5270 */
        /* <DEDUP_REMOVED lines=11> */
[----:B------:R-:W-:-:S03]  /*24fb0*/  ISETP.LT.OR P4, PT, R0, 0xb9, !P0 ;  /* 0x000000b90000780c */ /* 0x000fc60004781670 */
[----:B0-----:R-:W4:Y:S10]  /*24fc0*/  LDL.LU.64 R24, [R1+0x248] ;  /* 0x0002480001187983 */ /* 0x001f340000300a00 */
[----:B------:R-:W-:-:S05]  /*24fd0*/  @!P4 IMAD R73, R84, R17, RZ ;  /* 0x000000115449c224 */ /* 0x000fca00078e02ff */
        /* <DEDUP_REMOVED lines=8> */
[----:B------:R1:W-:Y:S04]  /*25060*/  @!P5 STG.E.U8 desc[UR56][R28.64+0xb9], R87 ;  /* 0x0000b9571c00d986 */ /* 0x0003e8000c101138 */
[----:B0-----:R-:W4:Y:S06]  /*25070*/  LDL.LU.64 R26, [R1+0x240] ;  /* 0x00024000011a7983 */ /* 0x001f2c0000300a00 */
[----:B------:R-:W-:Y:S01]  /*25080*/  @!P4 IMAD R75, R56, R17, RZ ;  /* 0x00000011384bc224 */ /* 0x000fe200078e02ff */
[----:B-1----:R-:W4:Y:S04]  /*25090*/  LDL.LU.64 R28, [R1+0x238] ;  /* 0x00023800011c7983 */ /* 0x002f280000300a00 */
[----:B------:R-:W-:Y:S01]  /*250a0*/  @!P4 STG.E.U8 desc[UR56][R2.64+0xc0], R75 ;  /* 0x0000c04b0200c986 */ /* 0x000fe2000c101138 */
[----:B------:R-:W-:-:S13]  /*250b0*/  ISETP.LT.OR P4, PT, R0, 0xc2, !P6 ;  /* 0x000000c20000780c */ /* 0x000fda0007781670 */
[----:B------:R-:W-:-:S05]  /*250c0*/  @!P4 IMAD R73, R57, R17, RZ ;  /* 0x000000113949c224 */ /* 0x000fca00078e02ff */
        /* <DEDUP_REMOVED lines=12> */
[----:B0-----:R-:W-:-:S05]  /*25190*/  @!P4 IMAD R73, R60, R17, RZ ;  /* 0x000000113c49c224 */ /* 0x001fca00078e02ff */
[----:B------:R-:W-:Y:S01]  /*251a0*/  @!P4 STG.E.U8 desc[UR56][R2.64+0xc8], R73 ;  /* 0x0000c8490200c986 */ /* 0x000fe2000c101138 */
[----:B------:R-:W-:-:S13]  /*251b0*/  ISETP.LT.OR P4, PT, R0, 0xca, !P6 ;  /* 0x000000ca0000780c */ /* 0x000fda0007781670 */
[----:B------:R-:W-:-:S05]  /*251c0*/  @!P4 IMAD R61, R61, R17, RZ ;  /* 0x000000113d3dc224 */ /* 0x000fca00078e02ff */
[----:B------:R0:W-:Y:S01]  /*251d0*/  @!P4 STG.E.U8 desc[UR56][R2.64+0xc9], R61 ;  /* 0x0000c93d0200c986 */ /* 0x0001e2000c101138 */
[----:B------:R-:W-:-:S13]  /*251e0*/  ISETP.LT.OR P4, PT, R0, 0xc9, !P1 ;  /* 0x000000c90000780c */ /* 0x000fda0004f81670 */
[----:B-1----:R-:W-:Y:S01]  /*251f0*/  @!P4 IADD3 R4, P5, R2, UR40, RZ ;  /* 0x000000280204cc10 */ /* 0x002fe2000ffbe0ff */
[----:B--2---:R-:W-:-:S03]  /*25200*/  @!P4 IMAD R59, R62, R17, RZ ;  /* 0x000000113e3bc224 */ /* 0x004fc600078e02ff */
        /* <DEDUP_REMOVED lines=9> */
[----:B------:R3:W-:Y:S01]  /*252a0*/  @!P4 STG.E.U8 desc[UR56][R2.64+0xd0], R61 ;  /* 0x0000d03d0200c986 */ /* 0x0007e2000c101138 */
[----:B------:R-:W-:-:S13]  /*252b0*/  ISETP.LT.OR P4, PT, R0, 0xd2, !P6 ;  /* 0x000000d20000780c */ /* 0x000fda0007781670 */
[----:B------:R-:W-:-:S05]  /*252c0*/  @!P4 IMAD R65, R65, R17, RZ ;  /* 0x000000114141c224 */ /* 0x000fca00078e02ff */
[----:B------:R-:W-:Y:S01]  /*252d0*/  @!P4 STG.E.U8 desc[UR56][R2.64+0xd1], R65 ;  /* 0x0000d1410200c986 */ /* 0x000fe2000c101138 */
[----:B------:R-:W-:-:S13]  /*252e0*/  ISETP.LT.OR P4, PT, R0, 0xd1, !P1 ;  /* 0x000000d10000780c */ /* 0x000fda0004f81670 */
[----:B-1----:R-:W-:Y:S01]  /*252f0*/  @!P4 IADD3 R4, P5, R2, UR40, RZ ;  /* 0x000000280204cc10 */ /* 0x002fe2000ffbe0ff */
[----:B------:R-:W-:-:S03]  /*25300*/  @!P4 IMAD R59, R66, R17, RZ ;  /* 0x00000011423bc224 */ /* 0x000fc600078e02ff */
[----:B------:R-:W-:-:S05]  /*25310*/  @!P4 IADD3.X R5, R3, UR39, RZ, P5, !PT ;  /* 0x000000270305cc10 */ /* 0x000fca000affe4ff */
[----:B------:R0:W-:Y:S01]  /*25320*/  @!P4 STG.E.U8 desc[UR56][R4.64+0xd0], R59 ;  /* 0x0000d03b0400c986 */ /* 0x0001e2000c101138 */
[----:B------:R-:W-:-:S13]  /*25330*/  ISETP.LT.OR P4, PT, R0, 0xd2, !P1 ;  /* 0x000000d20000780c */ /* 0x000fda0004f81670 */
[----:B--2---:R-:W-:Y:S01]  /*25340*/  @!P4 IADD3 R56, P5, R2, UR40, RZ ;  /* 0x000000280238cc10 */ /* 0x004fe2000ffbe0ff */
[----:B------:R-:W-:-:S03]  /*25350*/  @!P4 IMAD R67, R67, R17, RZ ;  /* 0x000000114343c224 */ /* 0x000fc600078e02ff */
[----:B------:R-:W-:-:S05]  /*25360*/  @!P4 IADD3.X R57, R3, UR39, RZ, P5, !PT ;  /* 0x000000270339cc10 */ /* 0x000fca000affe4ff */
[----:B------:R1:W-:Y:S01]  /*25370*/  @!P4 STG.E.U8 desc[UR56][R56.64+0xd1], R67 ;  /* 0x0000d1433800c986 */ /* 0x0003e2000c101138 */
[----:B------:R-:W-:-:S13]  /*25380*/  ISETP.LT.OR P4, PT, R0, 0xd9, !P6 ;  /* 0x000000d90000780c */ /* 0x000fda0007781670 */
[----:B---3--:R-:W-:-:S05]  /*25390*/  @!P4 IMAD R61, R68, R17, RZ ;  /* 0x00000011443dc224 */ /* 0x008fca00078e02ff */
[----:B------:R-:W-:Y:S01]  /*253a0*/  @!P4 STG.E.U8 desc[UR56][R2.64+0xd8], R61 ;  /* 0x0000d83d0200c986 */ /* 0x000fe2000c101138 */
[----:B------:R-:W-:-:S13]  /*253b0*/  ISETP.LT.OR P4, PT, R0, 0xda, !P6 ;  /* 0x000000da0000780c */ /* 0x000fda0007781670 */
[----:B------:R-:W-:-:S05]  /*253c0*/  @!P4 IMAD R69, R69, R17, RZ ;  /* 0x000000114545c224 */ /* 0x000fca00078e02ff */
[----:B------:R2:W-:Y:S01]  /*253d0*/  @!P4 STG.E.U8 desc[UR56][R2.64+0xd9], R69 ;  /* 0x0000d9450200c986 */ /* 0x0005e2000c101138 */
[C---:B------:R-:W-:Y:S02]  /*253e0*/  ISETP.LT.OR P4, PT, R0.reuse, 0xd9, !P1 ;  /* 0x000000d90000780c */ /* 0x040fe40004f81670 */
[----:B------:R-:W-:-:S11]  /*253f0*/  ISETP.LT.OR P1, PT, R0, 0xda, !P1 ;  /* 0x000000da0000780c */ /* 0x000fd60004f21670 */
[----:B0-----:R-:W-:Y:S01]  /*25400*/  @!P4 IADD3 R4, P5, R2, UR40, RZ ;  /* 0x000000280204cc10 */ /* 0x001fe2000ffbe0ff */
[----:B----4-:R-:W-:-:S03]  /*25410*/  @!P4 IMAD R59, R70, R17, RZ ;  /* 0x00000011463bc224 */ /* 0x010fc600078e02ff */
[----:B------:R-:W-:-:S05]  /*25420*/  @!P4 IADD3.X R5, R3, UR39, RZ, P5, !PT ;  /* 0x000000270305cc10 */ /* 0x000fca000affe4ff */
[----:B------:R-:W-:Y:S01]  /*25430*/  @!P4 STG.E.U8 desc[UR56][R4.64+0xd8], R59 ;  /* 0x0000d83b0400c986 */ /* 0x000fe2000c101138 */
[----:B-1----:R-:W-:Y:S01]  /*25440*/  @!P1 IADD3 R56, P4, R2, UR40, RZ ;  /* 0x0000002802389c10 */ /* 0x002fe2000ff9e0ff */
[----:B------:R-:W-:-:S03]  /*25450*/  @!P1 IMAD R71, R71, R17, RZ ;  /* 0x0000001147479224 */ /* 0x000fc600078e02ff */
[----:B------:R-:W-:-:S05]  /*25460*/  @!P1 IADD3.X R57, R3, UR39, RZ, P4, !PT ;  /* 0x0000002703399c10 */ /* 0x000fca000a7fe4ff */
[----:B------:R-:W-:Y:S01]  /*25470*/  @!P1 STG.E.U8 desc[UR56][R56.64+0xd9], R71 ;  /* 0x0000d94738009986 */ /* 0x000fe2000c101138 */
[----:B------:R-:W-:-:S13]  /*25480*/  ISETP.LT.OR P1, PT, R0, 0xc1, !P3 ;  /* 0x000000c10000780c */ /* 0x000fda0005f21670 */
[----:B--2---:R-:W-:-:S05]  /*25490*/  @!P1 IMAD R3, R40, R17, RZ ;  /* 0x0000001128039224 */ /* 0x004fca00078e02ff */
[----:B------:R-:W-:Y:S01]  /*254a0*/  @!P1 STG.E.U8 desc[UR56][R8.64+0xc0], R3 ;  /* 0x0000c00308009986 */ /* 0x000fe2000c101138 */
[----:B------:R-:W-:Y:S02]  /*254b0*/  ISETP.LT.OR P1, PT, R0, 0xc2, !P3 ;  /* 0x000000c20000780c */ /* 0x000fe40005f21670 */
[----:B------:R-:W-:-:S11]  /*254c0*/  LOP3.LUT P5, RZ, R19, 0x4000000, RZ, 0xc0, !PT ;  /* 0x0400000013ff7812 */ /* 0x000fd600078ac0ff */
[----:B------:R-:W-:-:S05]  /*254d0*/  @!P1 IMAD R41, R41, R17, RZ ;  /* 0x0000001129299224 */ /* 0x000fca00078e02ff */
[----:B------:R-:W-:Y:S01]  /*254e0*/  @!P1 STG.E.U8 desc[UR56][R8.64+0xc1], R41 ;  /* 0x0000c12908009986 */ /* 0x000fe2000c101138 */
[----:B------:R-:W-:Y:S01]  /*254f0*/  LOP3.LUT P1, RZ, R19, 0x2000000, RZ, 0xc0, !PT ;  /* 0x0200000013ff7812 */ /* 0x000fe2000782c0ff */
[----:B------:R-:W-:-:S05]  /*25500*/  @!P5 IMAD R42, R42, R17, RZ ;  /* 0x000000112a2ad224 */ /* 0x000fca00078e02ff */
[----:B------:R0:W-:Y:S07]  /*25510*/  @!P5 STG.E.U8 desc[UR56][R30.64+0xc0], R42 ;  /* 0x0000c02a1e00d986 */ /* 0x0001ee000c101138 */
[----:B------:R-:W-:-:S05]  /*25520*/  @!P1 IMAD R43, R43, R17, RZ ;  /* 0x000000112b2b9224 */ /* 0x000fca00078e02ff */
[----:B------:R1:W-:Y:S01]  /*25530*/  @!P1 STG.E.U8 desc[UR56][R32.64+0xc1], R43 ;  /* 0x0000c12b20009986 */ /* 0x0003e2000c101138 */
[----:B------:R-:W-:Y:S02]  /*25540*/  ISETP.LT.OR P1, PT, R0, 0xc9, !P3 ;  /* 0x000000c90000780c */ /* 0x000fe40005f21670 */
[C---:B------:R-:W-:Y:S01]  /*25550*/  LOP3.LUT P6, RZ, R19.reuse, 0x400000, RZ, 0xc0, !PT ;  /* 0x0040000013ff7812 */ /* 0x040fe200078cc0ff */
[----:B0-----:R-:W2:Y:S01]  /*25560*/  LDL.LU.64 R30, [R1+0x230] ;  /* 0x00023000011e7983 */ /* 0x001ea20000300a00 */
[----:B------:R-:W-:-:S03]  /*25570*/  LOP3.LUT P4, RZ, R19, 0x40000, RZ, 0xc0, !PT ;  /* 0x0004000013ff7812 */ /* 0x000fc6000788c0ff */
[----:B-1----:R-:W3:Y:S06]  /*25580*/  LDL.LU.64 R32, [R1+0x228] ;  /* 0x0002280001207983 */ /* 0x002eec0000300a00 */
        /* <DEDUP_REMOVED lines=8> */
[----:B------:R-:W-:Y:S01]  /*25610*/  ISETP.LT.OR P1, PT, R0, 0xd1, !P3 ;  /* 0x000000d10000780c */ /* 0x000fe20005f21670 */
[----:B------:R-:W-:-:S05]  /*25620*/  @!P6 IMAD R47, R47, R17, RZ ;  /* 0x000000112f2fe224 */ /* 0x000fca00078e02ff */
[----:B------:R1:W-:Y:S01]  /*25630*/  @!P6 STG.E.U8 desc[UR56][R36.64+0xc9], R47 ;  /* 0x0000c92f2400e986 */ /* 0x0003e2000c101138 */
[-C--:B------:R-:W-:Y:S01]  /*25640*/  @!P4 IMAD R51, R51, R17.reuse, RZ ;  /* 0x000000113333c224 */ /* 0x080fe200078e02ff */
[----:B------:R-:W-:Y:S02]  /*25650*/  LOP3.LUT P5, RZ, R19, 0x20000, RZ, 0xc0, !PT ;  /* 0x0002000013ff7812 */ /* 0x000fe400078ac0ff */
[----:B0-----:R-:W4:Y:S03]  /*25660*/  LDL.LU.64 R34, [R1+0x220] ;  /* 0x0002200001227983 */ /* 0x001f260000300a00 */
[----:B------:R-:W-:-:S05]  /*25670*/  @!P1 IMAD R3, R48, R17, RZ ;  /* 0x0000001130039224 */ /* 0x000fca00078e02ff */
[----:B------:R0:W-:Y:S01]  /*25680*/  @!P1 STG.E.U8 desc[UR56][R8.64+0xd0], R3 ;  /* 0x0000d00308009986 */ /* 0x0001e2000c101138 */
[----:B------:R-:W-:-:S03]  /*25690*/  ISETP.LT.OR P1, PT, R0, 0xd2, !P3 ;  /* 0x000000d20000780c */ /* 0x000fc60005f21670 */
[----:B-1----:R-:W4:Y:S10]  /*256a0*/  LDL.LU.64 R36, [R1+0x218] ;  /* 0x0002180001247983 */ /* 0x002f340000300a00 */
[----:B------:R-:W-:-:S05]  /*256b0*/  @!P1 IMAD R49, R49, R17, RZ ;  /* 0x0000001131319224 */ /* 0x000fca00078e02ff */
[----:B------:R-:W-:Y:S01]  /*256c0*/  @!P1 STG.E.U8 desc[UR56][R8.64+0xd1], R49 ;  /* 0x0000d13108009986 */ /* 0x000fe2000c101138 */
[----:B------:R-:W-:-:S13]  /*256d0*/  LOP3.LUT P1, RZ, R19, 0x100000, RZ, 0xc0, !PT ;  /* 0x0010000013ff7812 */ /* 0x000fda000782c0ff */
[----:B------:R-:W-:-:S05]  /*256e0*/  @!P1 IMAD R50, R50, R17, RZ ;  /* 0x0000001132329224 */ /* 0x000fca00078e02ff */
[----:B------:R1:W-:Y:S01]  /*256f0*/  @!P1 STG.E.U8 desc[UR56][R38.64+0xd0], R50 ;  /* 0x0000d03226009986 */ /* 0x0003e2000c101138 */
[C---:B------:R-:W-:Y:S02]  /*25700*/  ISETP.LT.OR P1, PT, R0.reuse, 0xd9, !P3 ;  /* 0x000000d90000780c */ /* 0x040fe40005f21670 */
[----:B------:R-:W-:Y:S01]  /*25710*/  ISETP.LT.OR P3, PT, R0, 0xda, !P3 ;  /* 0x000000da0000780c */ /* 0x000fe20005f61670 */
[----:B------:R-:W-:Y:S01]  /*25720*/  @!P4 STG.E.U8 desc[UR56][R236.64+0xd1], R51 ;  /* 0x0000d133ec00c986 */ /* 0x000fe2000c101138 */
[----:B0-----:R-:W-:-:S03]  /*25730*/  @!P5 IMAD R3, R54, R17, RZ ;  /* 0x000000113603d224 */ /* 0x001fc600078e02ff */
[----:B-1----:R-:W4:Y:S06]  /*25740*/  LDL.LU.64 R38, [R1+0x210] ;  /* 0x0002100001267983 */ /* 0x002f2c0000300a00 */
[----:B------:R-:W-:-:S05]  /*25750*/  @!P1 IMAD R5, R52, R17, RZ ;  /* 0x0000001134059224 */ /* 0x000fca00078e02ff */
[----:B------:R0:W-:Y:S01]  /*25760*/  @!P1 STG.E.U8 desc[UR56][R8.64+0xd8], R5 ;  /* 0x0000d80508009986 */ /* 0x0001e2000c101138 */
[----:B------:R-:W-:Y:S01]  /*25770*/  LOP3.LUT P1, RZ, R19, 0x4000, RZ, 0xc0, !PT ;  /* 0x0000400013ff7812 */ /* 0x000fe2000782c0ff */
[----:B------:R-:W-:-:S05]  /*25780*/  @!P3 IMAD R53, R53, R17, RZ ;  /* 0x000000113535b224 */ /* 0x000fca00078e02ff */
[----:B------:R-:W-:Y:S07]  /*25790*/  @!P3 STG.E.U8 desc[UR56][R8.64+0xd9], R53 ;  /* 0x0000d9350800b986 */ /* 0x000fee000c101138 */
[----:B------:R-:W-:Y:S01]  /*257a0*/  @!P1 IMAD R55, R55, R17, RZ ;  /* 0x0000001137379224 */ /* 0x000fe200078e02ff */
[----:B------:R1:W-:Y:S04]  /*257b0*/  @!P5 STG.E.U8 desc[UR56][R234.64+0xd8], R3 ;  /* 0x0000d803ea00d986 */ /* 0x0003e8000c101138 */
[----:B------:R-:W-:Y:S01]  /*257c0*/  @!P1 STG.E.U8 desc[UR56][R232.64+0xd9], R55 ;  /* 0x0000d937e8009986 */ /* 0x000fe2000c101138 */
[----:B------:R-:W-:-:S02]  /*257d0*/  ISETP.LT.OR P1, PT, R0, 0xc1, !P0 ;  /* 0x000000c10000780c */ /* 0x000fc40004721670 */
[----:B------:R-:W-:-:S11]  /*257e0*/  LOP3.LUT P6, RZ, R19, 0x2000, RZ, 0xc0, !PT ;  /* 0x0000200013ff7812 */ /* 0x000fd600078cc0ff */
[----:B------:R-:W-:-:S05]  /*257f0*/  @!P1 IMAD R41, R24, R17, RZ ;  /* 0x0000001118299224 */ /* 0x000fca00078e02ff */
[----:B------:R-:W-:Y:S01]  /*25800*/  @!P1 STG.E.U8 desc[UR56][R6.64+0xc0], R41 ;  /* 0x0000c02906009986 */ /* 0x000fe2000c101138 */
[----:B------:R-:W-:Y:S01]  /*25810*/  ISETP.LT.OR P1, PT, R0, 0xc2, !P0 ;  /* 0x000000c20000780c */ /* 0x000fe20004721670 */
[----:B0-----:R-:W-:Y:S01]  /*25820*/  @!P6 IMAD R5, R26, R17, RZ ;  /* 0x000000111a05e224 */ /* 0x001fe200078e02ff */
[----:B------:R-:W-:-:S11]  /*25830*/  LOP3.LUT P2, RZ, R16, 0x800, RZ, 0xc0, !PT ;  /* 0x0000080010ff7812 */ /* 0x000fd6000784c0ff */
[----:B------:R-:W-:-:S05]  /*25840*/  @!P1 IMAD R25, R25, R17, RZ ;  /* 0x0000001119199224 */ /* 0x000fca00078e02ff */
[----:B------:R-:W-:Y:S04]  /*25850*/  @!P1 STG.E.U8 desc[UR56][R6.64+0xc1], R25 ;  /* 0x0000c11906009986 */ /* 0x000fe8000c101138 */
[----:B------:R3:W-:Y:S01]  /*25860*/  @!P6 STG.E.U8 desc[UR56][R10.64+0xc0], R5 ;  /* 0x0000c0050a00e986 */ /* 0x0007e2000c101138 */
[----:B------:R-:W-:-:S03]  /*25870*/  LOP3.LUT P6, RZ, R16, 0x400, RZ, 0xc0, !PT ;  /* 0x0000040010ff7812 */ /* 0x000fc600078cc0ff */
[----:B------:R0:W5:Y:S01]  /*25880*/  LDL.LU R16, [R1+0x20c] ;  /* 0x00020c0001107983 */ /* 0x0001620000300800 */
[----:B------:R-:W-:-:S13]  /*25890*/  LOP3.LUT P1, RZ, R19, 0x400, RZ, 0xc0, !PT ;  /* 0x0000040013ff7812 */ /* 0x000fda000782c0ff */
[----:B------:R-:W-:-:S05]  /*258a0*/  @!P1 IMAD R27, R27, R17, RZ ;  /* 0x000000111b1b9224 */ /* 0x000fca00078e02ff */
[----:B------:R-:W-:Y:S01]  /*258b0*/  @!P1 STG.E.U8 desc[UR56][R14.64+0xc1], R27 ;  /* 0x0000c11b0e009986 */ /* 0x000fe2000c101138 */
[----:B------:R-:W-:-:S13]  /*258c0*/  ISETP.LT.OR P1, PT, R0, 0xc9, !P0 ;  /* 0x000000c90000780c */ /* 0x000fda0004721670 */
[----:B-1----:R-:W-:-:S05]  /*258d0*/  @!P1 IMAD R3, R28, R17, RZ ;  /* 0x000000111c039224 */ /* 0x002fca00078e02ff */
[----:B------:R4:W-:Y:S01]  /*258e0*/  @!P1 STG.E.U8 desc[UR56][R6.64+0xc8], R3 ;  /* 0x0000c80306009986 */ /* 0x0009e2000c101138 */
[----:B------:R-:W-:-:S13]  /*258f0*/  ISETP.LT.OR P1, PT, R0, 0xca, !P0 ;  /* 0x000000ca0000780c */ /* 0x000fda0004721670 */
[----:B------:R-:W-:-:S05]  /*25900*/  @!P1 IMAD R29, R29, R17, RZ ;  /* 0x000000111d1d9224 */ /* 0x000fca00078e02ff */
[----:B------:R-:W-:Y:S01]  /*25910*/  @!P1 STG.E.U8 desc[UR56][R6.64+0xc9], R29 ;  /* 0x0000c91d06009986 */ /* 0x000fe2000c101138 */
[C---:B------:R-:W-:Y:S02]  /*25920*/  LOP3.LUT P1, RZ, R19.reuse, 0x200, RZ, 0xc0, !PT ;  /* 0x0000020013ff7812 */ /* 0x040fe4000782c0ff */
[C---:B------:R-:W-:Y:S02]  /*25930*/  LOP3.LUT P3, RZ, R19.reuse, 0x10, RZ, 0xc0, !PT ;  /* 0x0000001013ff7812 */ /* 0x040fe4000786c0ff */
[----:B------:R-:W-:-:S09]  /*25940*/  LOP3.LUT P4, RZ, R19, 0x4, RZ, 0xc0, !PT ;  /* 0x0000000413ff7812 */ /* 0x000fd2000788c0ff */
[----:B--2---:R-:W-:-:S05]  /*25950*/  @!P1 IMAD R9, R30, R17, RZ ;  /* 0x000000111e099224 */ /* 0x004fca00078e02ff */
[----:B------:R1:W-:Y:S01]  /*25960*/  @!P1 STG.E.U8 desc[UR56][R12.64+0xc8], R9 ;  /* 0x0000c8090c009986 */ /* 0x0003e2000c101138 */
[----:B------:R-:W-:Y:S01]  /*25970*/  ISETP.LT.OR P1, PT, R0, 0xd1, !P0 ;  /* 0x000000d10000780c */ /* 0x000fe20004721670 */
[----:B------:R-:W-:-:S05]  /*25980*/  @!P3 IMAD R31, R31, R17, RZ ;  /* 0x000000111f1fb224 */ /* 0x000fca00078e02ff */
[----:B------:R0:W-:Y:S07]  /*25990*/  @!P3 STG.E.U8 desc[UR56][R22.64+0xc9], R31 ;  /* 0x0000c91f1600b986 */ /* 0x0001ee000c101138 */
[----:B---3--:R-:W-:-:S05]  /*259a0*/  @!P1 IMAD R5, R32, R17, RZ ;  /* 0x0000001120059224 */ /* 0x008fca00078e02ff */
[----:B------:R0:W-:Y:S01]  /*259b0*/  @!P1 STG.E.U8 desc[UR56][R6.64+0xd0], R5 ;  /* 0x0000d00506009986 */ /* 0x0001e2000c101138 */
[----:B------:R-:W-:Y:S02]  /*259c0*/  ISETP.LT.OR P1, PT, R0, 0xd2, !P0 ;  /* 0x000000d20000780c */ /* 0x000fe40004721670 */
[----:B------:R-:W-:-:S11]  /*259d0*/  LOP3.LUT P5, RZ, R19, 0x1, RZ, 0xc0, !PT ;  /* 0x0000000113ff7812 */ /* 0x000fd600078ac0ff */
[----:B------:R-:W-:-:S05]  /*259e0*/  @!P1 IMAD R33, R33, R17, RZ ;  /* 0x0000001121219224 */ /* 0x000fca00078e02ff */
[----:B------:R0:W-:Y:S01]  /*259f0*/  @!P1 STG.E.U8 desc[UR56][R6.64+0xd1], R33 ;  /* 0x0000d12106009986 */ /* 0x0001e2000c101138 */
[C---:B------:R-:W-:Y:S02]  /*25a00*/  ISETP.LT.OR P1, PT, R0.reuse, 0xd9, !P0 ;  /* 0x000000d90000780c */ /* 0x040fe40004721670 */
[----:B------:R-:W-:Y:S01]  /*25a10*/  ISETP.LT.OR P0, PT, R0, 0xda, !P0 ;  /* 0x000000da0000780c */ /* 0x000fe20004701670 */
[-C--:B----4-:R-:W-:Y:S02]  /*25a20*/  @!P4 IMAD R3, R34, R17.reuse, RZ ;  /* 0x000000112203c224 */ /* 0x090fe400078e02ff */
[----:B------:R-:W-:-:S03]  /*25a30*/  @!P5 IMAD R35, R35, R17, RZ ;  /* 0x000000112323d224 */ /* 0x000fc600078e02ff */
[----:B------:R0:W-:Y:S05]  /*25a40*/  @!P4 STG.E.U8 desc[UR56][R20.64+0xd0], R3 ;  /* 0x0000d0031400c986 */ /* 0x0001ea000c101138 */
[-C--:B-1----:R-:W-:Y:S02]  /*25a50*/  @!P1 IMAD R9, R36, R17.reuse, RZ ;  /* 0x0000001124099224 */ /* 0x082fe400078e02ff */
[-C--:B------:R-:W-:Y:S01]  /*25a60*/  @!P0 IMAD R37, R37, R17.reuse, RZ ;  /* 0x0000001125258224 */ /* 0x080fe200078e02ff */
[----:B------:R0:W-:Y:S04]  /*25a70*/  @!P5 STG.E.U8 desc[UR56][R218.64+0xd1], R35 ;  /* 0x0000d123da00d986 */ /* 0x0001e8000c101138 */
[----:B------:R0:W-:Y:S04]  /*25a80*/  @!P1 STG.E.U8 desc[UR56][R6.64+0xd8], R9 ;  /* 0x0000d80906009986 */ /* 0x0001e8000c101138 */
[----:B------:R0:W-:Y:S01]  /*25a90*/  @!P0 STG.E.U8 desc[UR56][R6.64+0xd9], R37 ;  /* 0x0000d92506008986 */ /* 0x0001e2000c101138 */
[----:B------:R-:W-:-:S02]  /*25aa0*/  @!P6 IMAD R11, R38, R17, RZ ;  /* 0x00000011260be224 */ /* 0x000fc400078e02ff */
[----:B------:R-:W-:-:S03]  /*25ab0*/  @!P2 IMAD R39, R39, R17, RZ ;  /* 0x000000112727a224 */ /* 0x000fc600078e02ff */
[----:B------:R0:W-:Y:S04]  /*25ac0*/  @!P6 STG.E.U8 desc[UR56][R216.64+0xd8], R11 ;  /* 0x0000d80bd800e986 */ /* 0x0001e8000c101138 */
[----:B------:R0:W-:Y:S02]  /*25ad0*/  @!P2 STG.E.U8 desc[UR56][R220.64+0xd9], R39 ;  /* 0x0000d927dc00a986 */ /* 0x0001e4000c101138 */
.L_x_702:
[----:B------:R-:W-:Y:S05]  /*25ae0*/  BSYNC B0 ;  /* 0x0000000000007941 */ /* 0x000fea0003800000 */
.L_x_28:
[----:B0--3--:R-:W3:Y:S04]  /*25af0*/  LDL.LU R3, [R1+0x204] ;  /* 0x0002040001037983 */ /* 0x009ee80000300800 */
[----:B------:R-:W3:Y:S01]  /*25b00*/  LDL.LU R2, [R1+0x208] ;  /* 0x0002080001027983 */ /* 0x000ee20000300800 */
[----:B------:R-:W-:Y:S01]  /*25b10*/  ULDC UR4, c[0x0][0xc] ;  /* 0x0000030000047ab9 */ /* 0x000fe20000000800 */
[----:B------:R-:W-:Y:S01]  /*25b20*/  ULDC UR5, c[0x0][0x10] ;  /* 0x0000040000057ab9 */ /* 0x000fe20000000800 */
[----:B------:R-:W3:Y:S01]  /*25b30*/  LDC R5, c[0x0][0x14] ;  /* 0x00000500ff057b82 */ /* 0x000ee20000000800 */
[----:B------:R-:W-:Y:S01]  /*25b40*/  UIMAD.WIDE.U32 UR4, UR4, UR5, URZ ;  /* 0x00000005040472a5 */ /* 0x000fe2000f8e003f */
[----:B------:R-:W-:Y:S01]  /*25b50*/  PRMT R0, RZ, 0x7610, R0 ;  /* 0x00007610ff007816 */ /* 0x000fe20000000000 */
[----:B------:R-:W-:Y:S01]  /*25b60*/  UMOV UR51, 0xffffffff ;  /* 0xffffffff00337882 */ /* 0x000fe20000000000 */
[----:B------:R-:W-:-:S03]  /*25b70*/  UMOV UR50, 0xffffffff ;  /* 0xffffffff00327882 */ /* 0x000fc60000000000 */
[----:B---3--:R-:W-:-:S04]  /*25b80*/  IMAD.WIDE.U32 R2, R5, UR4, R2 ;  /* 0x0000000405027c25 */ /* 0x008fc8000f8e0002 */
[----:B------:R-:W-:Y:S01]  /*25b90*/  IMAD R5, R5, UR5, RZ ;  /* 0x0000000505057c24 */ /* 0x000fe2000f8e02ff */
[----:B------:R-:W-:Y:S01]  /*25ba0*/  ULDC.64 UR4, c[0x0][0x650] ;  /* 0x0001940000047ab9 */ /* 0x000fe20000000a00 */
[----:B------:R-:W-:Y:S01]  /*25bb0*/  IMAD.MOV.U32 R23, RZ, RZ, R2 ;  /* 0x000000ffff177224 */ /* 0x000fe200078e0002 */
[----:B------:R-:W-:Y:S01]  /*25bc0*/  ISETP.GE.U32.AND P0, PT, R2, UR4, PT ;  /* 0x0000000402007c0c */ /* 0x000fe2000bf06070 */
[----:B------:R-:W-:-:S05]  /*25bd0*/  IMAD.IADD R26, R3, 0x1, R5 ;  /* 0x00000001031a7824 */ /* 0x000fca00078e0205 */
[----:B------:R0:W-:Y:S01]  /*25be0*/  STL [R1+0x204], R26 ;  /* 0x0002041a01007387 */ /* 0x0001e20000100800 */
[----:B------:R-:W-:-:S03]  /*25bf0*/  ISETP.GE.U32.AND.EX P0, PT, R26, UR5, PT, P0 ;  /* 0x000000051a007c0c */ /* 0x000fc6000bf06100 */
[----:B------:R0:W-:Y:S10]  /*25c00*/  STL [R1+0x208], R23 ;  /* 0x0002081701007387 */ /* 0x0001f40000100800 */
[----:B0-----:R-:W-:Y:S05]  /*25c10*/  @P0 BRA `(.L_x_703) ;  /* 0x0000000400780947 */ /* 0x001fea0003800000 */
[----:B------:R-:W0:Y:S01]  /*25c20*/  S2R R14, SR_CTAID.X ;  /* 0x00000000000e7919 */ /* 0x000e220000002500 */
[----:B----4-:R-:W3:Y:S01]  /*25c30*/  LDC.64 R8, c[0x0][0x628] ;  /* 0x00018a00ff087b82 */ /* 0x010ee20000000a00 */
[----:B------:R-:W-:Y:S01]  /*25c40*/  ULDC UR4, c[0x0][0x150] ;  /* 0x0000540000047ab9 */ /* 0x000fe20000000800 */
[----:B------:R-:W-:Y:S01]  /*25c50*/  IMAD.MOV.U32 R6, RZ, RZ, R23 ;  /* 0x000000ffff067224 */ /* 0x000fe200078e0017 */
[----:B------:R-:W4:Y:S01]  /*25c60*/  S2R R20, SR_CTAID.Y ;  /* 0x0000000000147919 */ /* 0x000f220000002600 */
[----:B------:R-:W-:-:S04]  /*25c70*/  IMAD.MOV.U32 R7, RZ, RZ, R26 ;  /* 0x000000ffff077224 */ /* 0x000fc800078e001a */
[----:B------:R-:W1:Y:S08]  /*25c80*/  LDC R21, c[0x0][0x144] ;  /* 0x00005100ff157b82 */ /* 0x000e700000000800 */
[----:B------:R-:W1:Y:S08]  /*25c90*/  LDC R10, c[0x0][0x630] ;  /* 0x00018c00ff0a7b82 */ /* 0x000e700000000800 */
[----:B------:R-:W1:Y:S01]  /*25ca0*/  LDC.64 R12, c[0x0][0x620] ;  /* 0x00018800ff0c7b82 */ /* 0x000e620000000a00 */
[----:B---3--:R-:W-:-:S04]  /*25cb0*/  ISETP.NE.U32.AND P0, PT, R8, RZ, PT ;  /* 0x000000ff0800720c */ /* 0x008fc80003f05070 */
[----:B------:R-:W-:Y:S02]  /*25cc0*/  ISETP.NE.AND.EX P0, PT, R9, RZ, PT, P0 ;  /* 0x000000ff0900720c */ /* 0x000fe40003f05300 */
[----:B0-----:R-:W-:-:S05]  /*25cd0*/  I2FP.F32.U32 R0, R14 ;  /* 0x0000000e00007245 */ /* 0x001fca0000201000 */
[----:B------:R-:W-:-:S04]  /*25ce0*/  FMUL R0, R0, UR4 ;  /* 0x0000000400007c20 */ /* 0x000fc80008400000 */
[----:B------:R0:W3:Y:S02]  /*25cf0*/  F2I.U32.TRUNC.NTZ R15, R0 ;  /* 0x00000000000f7305 */ /* 0x0000e4000020f000 */
[----:B----4-:R-:W-:Y:S05]  /*25d00*/  @!P0 BRA `(.L_x_704) ;  /* 0x0000000000288947 */ /* 0x010fea0003800000 */
[----:B0-----:R-:W0:Y:S02]  /*25d10*/  LDC R0, c[0x0][0x634] ;  /* 0x00018d00ff007b82 */ /* 0x001e240000000800 */
        /* <DEDUP_REMOVED lines=9> */
.L_x_704:
[-CC-:B-1----:R-:W-:Y:S01]  /*25db0*/  SHF.R.U64 R28, R6, R10.reuse, R7.reuse ;  /* 0x0000000a061c7219 */ /* 0x182fe20000001207 */
[----:B------:R-:W1:Y:S01]  /*25dc0*/  LDC.64 R24, c[0x0][0x640] ;  /* 0x00019000ff187b82 */ /* 0x000e620000000a00 */
[----:B0-----:R-:W-:Y:S01]  /*25dd0*/  SHF.R.U32.HI R0, RZ, R10, R7 ;  /* 0x0000000aff007219 */ /* 0x001fe20000011607 */
[----:B------:R-:W-:Y:S01]  /*25de0*/  IMAD.MOV.U32 R2, RZ, RZ, R23 ;  /* 0x000000ffff027224 */ /* 0x000fe200078e0017 */
[----:B------:R-:W-:Y:S01]  /*25df0*/  IADD3 R5, P0, RZ, -R28, RZ ;  /* 0x8000001cff057210 */ /* 0x000fe20007f1e0ff */
[----:B---3--:R-:W-:Y:S01]  /*25e00*/  IMAD.MOV R15, RZ, RZ, -R15 ;  /* 0x000000ffff0f7224 */ /* 0x008fe200078e0a0f */
[----:B------:R-:W-:Y:S01]  /*25e10*/  ULDC UR4, c[0x0][0x154] ;  /* 0x0000550000047ab9 */ /* 0x000fe20000000800 */
[----:B------:R-:W-:Y:S02]  /*25e20*/  IMAD.MOV.U32 R7, RZ, RZ, 0x1 ;  /* 0x00000001ff077424 */ /* 0x000fe400078e00ff */
[----:B------:R-:W0:Y:S01]  /*25e30*/  LDC R4, c[0x0][0x618] ;  /* 0x00018600ff047b82 */ /* 0x000e220000000800 */
[----:B------:R-:W-:-:S02]  /*25e40*/  IMAD.X R3, RZ, RZ, ~R0, P0 ;  /* 0x000000ffff037224 */ /* 0x000fc400000e0e00 */
[----:B------:R-:W-:Y:S02]  /*25e50*/  IMAD R15, R21, R15, R14 ;  /* 0x0000000f150f7224 */ /* 0x000fe400078e020e */
[-C--:B------:R-:W-:Y:S02]  /*25e60*/  IMAD R0, R3, R12.reuse, RZ ;  /* 0x0000000c03007224 */ /* 0x080fe400078e02ff */
[----:B------:R-:W-:Y:S01]  /*25e70*/  IMAD.MOV.U32 R3, RZ, RZ, R26 ;  /* 0x000000ffff037224 */ /* 0x000fe200078e001a */
[----:B------:R-:W3:Y:S01]  /*25e80*/  LDC R6, c[0x0][0x608] ;  /* 0x00018200ff067b82 */ /* 0x000ee20000000800 */
[----:B------:R-:W-:-:S04]  /*25e90*/  IMAD.WIDE.U32 R2, R5, R12, R2 ;  /* 0x0000000c05027225 */ /* 0x000fc800078e0002 */
[----:B------:R-:W-:-:S03]  /*25ea0*/  IMAD R5, R5, R13, R0 ;  /* 0x0000000d05057224 */ /* 0x000fc600078e0200 */
[----:B------:R-:W4:Y:S01]  /*25eb0*/  LDC R22, c[0x0][0x658] ;  /* 0x00019600ff167b82 */ /* 0x000f220000000800 */
[----:B------:R-:W-:Y:S01]  /*25ec0*/  I2FP.F32.U32 R0, R20 ;  /* 0x0000001400007245 */ /* 0x000fe20000201000 */
[----:B------:R-:W-:Y:S01]  /*25ed0*/  IMAD.IADD R3, R3, 0x1, R5 ;  /* 0x0000000103037824 */ /* 0x000fe200078e0205 */
[----:B-1----:R-:W-:Y:S01]  /*25ee0*/  ISETP.NE.U32.AND P0, PT, R24, RZ, PT ;  /* 0x000000ff1800720c */ /* 0x002fe20003f05070 */
[----:B------:R-:W-:Y:S02]  /*25ef0*/  IMAD.MOV.U32 R5, RZ, RZ, -0x1 ;  /* 0xffffffffff057424 */ /* 0x000fe400078e00ff */
[----:B------:R-:W-:Y:S02]  /*25f00*/  FMUL R0, R0, UR4 ;  /* 0x0000000400007c20 */ /* 0x000fe40008400000 */
[----:B------:R-:W1:Y:S01]  /*25f10*/  LDC R13, c[0x0][0x148] ;  /* 0x00005200ff0d7b82 */ /* 0x000e620000000800 */
[----:B0-----:R-:W-:Y:S01]  /*25f20*/  SHF.R.U64 R10, R2, R4, R3 ;  /* 0x00000004020a7219 */ /* 0x001fe20000001203 */
[----:B------:R0:W0:Y:S01]  /*25f30*/  F2I.U32.TRUNC.NTZ R12, R0 ;  /* 0x00000000000c7305 */ /* 0x000022000020f000 */
[----:B------:R-:W-:-:S02]  /*25f40*/  ISETP.NE.AND.EX P0, PT, R25, RZ, PT, P0 ;  /* 0x000000ff1900720c */ /* 0x000fc40003f05300 */
[----:B------:R-:W-:-:S03]  /*25f50*/  SHF.R.U32.HI R3, RZ, R4, R3 ;  /* 0x00000004ff037219 */ /* 0x000fc60000011603 */
[----:B------:R-:W0:Y:S01]  /*25f60*/  LDC R14, c[0x0][0x600] ;  /* 0x00018000ff0e7b82 */ /* 0x000e220000000800 */
[-CC-:B---3--:R-:W-:Y:S02]  /*25f70*/  SHF.R.U64 R8, R10, R6.reuse, R3.reuse ;  /* 0x000000060a087219 */ /* 0x188fe40000001203 */
[----:B------:R-:W-:-:S05]  /*25f80*/  SHF.R.U32.HI R3, RZ, R6, R3 ;  /* 0x00000006ff037219 */ /* 0x000fca0000011603 */
[----:B------:R-:W3:Y:S01]  /*25f90*/  LDC R23, c[0x0][0x648] ;  /* 0x00019200ff177b82 */ /* 0x000ee20000000800 */
[-CC-:B----4-:R-:W-:Y:S02]  /*25fa0*/  SHF.R.U64 R11, R8, R22.reuse, R3.reuse ;  /* 0x00000016080b7219 */ /* 0x190fe40000001203 */
[-C--:B------:R-:W-:Y:S02]  /*25fb0*/  SHF.L.U32 R5, R5, R22.reuse, RZ ;  /* 0x0000001605057219 */ /* 0x080fe400000006ff */
[-C--:B------:R-:W-:Y:S01]  /*25fc0*/  SHF.R.U32.HI R3, RZ, R22.reuse, R3 ;  /* 0x00000016ff037219 */ /* 0x080fe20000011603 */
[----:B------:R-:W-:Y:S01]  /*25fd0*/  IMAD.MOV.U32 R2, RZ, RZ, R11 ;  /* 0x000000ffff027224 */ /* 0x000fe200078e000b */
[----:B------:R-:W-:Y:S01]  /*25fe0*/  SHF.L.U32 R22, R7, R22, RZ ;  /* 0x0000001607167219 */ /* 0x000fe200000006ff */
[----:B------:R-:W4:Y:S01]  /*25ff0*/  LDC R26, c[0x0][0x638] ;  /* 0x00018e00ff1a7b82 */ /* 0x000f220000000800 */
[----:B------:R-:W-:-:S07]  /*26000*/  LOP3.LUT R21, RZ, R5, RZ, 0x33, !PT ;  /* 0x00000005ff157212 */ /* 0x000fce00078e33ff */
[----:B------:R-:W0:Y:S01]  /*26010*/  LDC R27, c[0x0][0x610] ;  /* 0x00018400ff1b7b82 */ /* 0x000e220000000800 */
[----:B------:R-:W-:Y:S05]  /*26020*/  @!P0 BRA `(.L_x_705) ;  /* 0x0000000000288947 */ /* 0x000fea0003800000 */
        /* <DEDUP_REMOVED lines=10> */
.L_x_705:
[----:B------:R-:W2:Y:S01]  /*260d0*/  LDC R4, c[0x0][0x65c] ;  /* 0x00019700ff047b82 */ /* 0x000ea20000000800 */
[----:B0--3--:R-:W-:Y:S01]  /*260e0*/  SHF.R.U64 R0, R2, R23, R3 ;  /* 0x0000001702007219 */ /* 0x009fe20000001203 */
[----:B------:R-:W-:Y:S01]  /*260f0*/  IMAD.MOV R12, RZ, RZ, -R12 ;  /* 0x000000ffff0c7224 */ /* 0x000fe200078e0a0c */
[----:B------:R-:W-:Y:S02]  /*26100*/  LOP3.LUT R5, R8, R21, RZ, 0xc0, !PT ;  /* 0x0000001508057212 */ /* 0x000fe400078ec0ff */
[----:B------:R-:W-:Y:S01]  /*26110*/  IADD3 R3, R14, -0x1, RZ ;  /* 0xffffffff0e037810 */ /* 0x000fe20007ffe0ff */
[----:B------:R-:W-:Y:S01]  /*26120*/  IMAD.MOV R2, RZ, RZ, -R0 ;  /* 0x000000ffff027224 */ /* 0x000fe200078e0a00 */
[----:B------:R-:W-:Y:S01]  /*26130*/  R2UR UR50, R28 ;  /* 0x000000001c3272ca */ /* 0x000fe200000e0000 */
[----:B------:R-:W-:Y:S01]  /*26140*/  IMAD R0, R22, R0, R5 ;  /* 0x0000000016007224 */ /* 0x000fe200078e0205 */
[----:B------:R-:W-:Y:S01]  /*26150*/  LOP3.LUT R3, R10, R3, RZ, 0xc0, !PT ;  /* 0x000000030a037212 */ /* 0x000fe200078ec0ff */
[----:B----4-:R-:W-:-:S04]  /*26160*/  IMAD R2, R2, R26, R11 ;  /* 0x0000001a02027224 */ /* 0x010fc800078e020b */
[----:B------:R-:W-:Y:S01]  /*26170*/  IMAD R3, R2, R14, R3 ;  /* 0x0000000e02037224 */ /* 0x000fe200078e0203 */
[----:B--2---:R-:W-:-:S13]  /*26180*/  ISETP.NE.AND P0, PT, R4, 0x1, PT ;  /* 0x000000010400780c */ /* 0x004fda0003f05270 */
[----:B-1----:R-:W-:-:S04]  /*26190*/  @P0 IMAD R15, R13, R12, R20 ;  /* 0x0000000c0d0f0224 */ /* 0x002fc800078e0214 */
[----:B------:R-:W-:-:S05]  /*261a0*/  IMAD R0, R0, R27, R15 ;  /* 0x0000001b00007224 */ /* 0x000fca00078e020f */
[----:B------:R-:W-:Y:S02]  /*261b0*/  SEL R2, R3, R0, !P0 ;  /* 0x0000000003027207 */ /* 0x000fe40004000000 */
[----:B------:R-:W-:Y:S02]  /*261c0*/  SEL R0, R0, R3, !P0 ;  /* 0x0000000300007207 */ /* 0x000fe40004000000 */
[----:B------:R-:W-:Y:S02]  /*261d0*/  R2UR UR51, R2 ;  /* 0x00000000023372ca */ /* 0x000fe400000e0000 */
[----:B------:R-:W-:Y:S01]  /*261e0*/  R2UR UR52, R0 ;  /* 0x00000000003472ca */ /* 0x000fe200000e0000 */
[----:B------:R-:W-:-:S14]  /*261f0*/  IMAD.MOV.U32 R0, RZ, RZ, 0x1 ;  /* 0x00000001ff007424 */ /* 0x000fdc00078e00ff */
.L_x_703:
[----:B------:R-:W-:-:S13]  /*26200*/  LOP3.LUT P0, RZ, R0, 0xff, RZ, 0xc0, !PT ;  /* 0x000000ff00ff7812 */ /* 0x000fda000780c0ff */
[----:B------:R-:W-:Y:S05]  /*26210*/  @P0 BRA `(.L_x_706) ;  /* 0xfffffdac008c0947 */ /* 0x000fea000383ffff */
[----:B------:R-:W-:Y:S05]  /*26220*/  EXIT ;  /* 0x000000000000794d */ /* 0x000fea0003800000 */
.L_x_3:
[----:B---3--:R-:W2:Y:S01]  /*26230*/  LDL R17, [R1+0x208] ;  /* 0x0002080001117983 */ /* 0x008ea20000100800 */
[----:B------:R-:W-:-:S03]  /*26240*/  ULDC.64 UR4, c[0x0][0x650] ;  /* 0x0001940000047ab9 */ /* 0x000fc60000000a00 */
[----:B------:R-:W3:Y:S01]  /*26250*/  LDL R18, [R1+0x204] ;  /* 0x0002040001127983 */ /* 0x000ee20000100800 */
[----:B------:R-:W-:Y:S01]  /*26260*/  PRMT R6, RZ, 0x7610, R6 ;  /* 0x00007610ff067816 */ /* 0x000fe20000000006 */
[----:B------:R-:W-:Y:S02]  /*26270*/  IMAD.MOV.U32 R3, RZ, RZ, -0x1 ;  /* 0xffffffffff037424 */ /* 0x000fe400078e00ff */
[----:B------:R-:W-:Y:S02]  /*26280*/  IMAD.MOV.U32 R2, RZ, RZ, -0x1 ;  /* 0xffffffffff027424 */ /* 0x000fe400078e00ff */
[----:B------:R-:W-:Y:S01]  /*26290*/  IMAD.MOV.U32 R10, RZ, RZ, -0x1 ;  /* 0xffffffffff0a7424 */ /* 0x000fe200078e00ff */
[----:B--2---:R-:W-:-:S04]  /*262a0*/  ISETP.GE.U32.AND P0, PT, R17, UR4, PT ;  /* 0x0000000411007c0c */ /* 0x004fc8000bf06070 */
[----:B---3--:R-:W-:-:S13]  /*262b0*/  ISETP.GE.U32.AND.EX P0, PT, R18, UR5, PT, P0 ;  /* 0x0000000512007c0c */ /* 0x008fda000bf06100 */
        /* <DEDUP_REMOVED lines=19> */
.L_x_708:
[--C-:B------:R-:W-:Y:S01]  /*263f0*/  SHF.R.U64 R10, R8, R12, R9.reuse ;  /* 0x0000000c080a7219 */ /* 0x100fe20000001209 */
[----:B------:R-:W-:Y:S01]  /*26400*/  IMAD.MOV.U32 R3, RZ, RZ, R18 ;  /* 0x000000ffff037224 */ /* 0x000fe200078e0012 */
[----:B------:R-:W-:Y:S01]  /*26410*/  I2FP.F32.U32 R6, R4 ;  /* 0x0000000400067245 */ /* 0x000fe20000201000 */
[----:B------:R-:W0:Y:S01]  /*26420*/  LDC R16, c[0x0][0x618] ;  /* 0x00018600ff107b82 */ /* 0x000e220000000800 */
[----:B------:R-:W-:Y:S01]  /*26430*/  SHF.R.U32.HI R2, RZ, R12, R9 ;  /* 0x0000000cff027219 */ /* 0x000fe20000011609 */
[----:B------:R-:W-:Y:S01]  /*26440*/  ULDC UR4, c[0x0][0x150] ;  /* 0x0000540000047ab9 */ /* 0x000fe20000000800 */
[----:B------:R-:W-:Y:S01]  /*26450*/  IADD3 R5, P0, RZ, -R10, RZ ;  /* 0x8000000aff057210 */ /* 0x000fe20007f1e0ff */
[----:B------:R-:W-:Y:S01]  /*26460*/  FMUL R9, R6, UR4 ;  /* 0x0000000406097c20 */ /* 0x000fe20008400000 */
[----:B------:R-:W-:-:S03]  /*26470*/  ULDC UR4, c[0x0][0x154] ;  /* 0x0000550000047ab9 */ /* 0x000fc60000000800 */
[----:B------:R-:W1:Y:S01]  /*26480*/  LDC.64 R18, c[0x0][0x640] ;  /* 0x00019000ff127b82 */ /* 0x000e620000000a00 */
[----:B------:R-:W-:Y:S01]  /*26490*/  IMAD.X R7, RZ, RZ, ~R2, P0 ;  /* 0x000000ffff077224 */ /* 0x000fe200000e0e02 */
[----:B------:R-:W2:Y:S01]  /*264a0*/  F2I.U32.TRUNC.NTZ R9, R9 ;  /* 0x0000000900097305 */ /* 0x000ea2000020f000 */
[----:B------:R-:W-:Y:S02]  /*264b0*/  IMAD.MOV.U32 R2, RZ, RZ, R17 ;  /* 0x000000ffff027224 */ /* 0x000fe400078e0011 */
[-C--:B------:R-:W-:Y:S02]  /*264c0*/  IMAD R6, R7, R14.reuse, RZ ;  /* 0x0000000e07067224 */ /* 0x080fe400078e02ff */
[C---:B------:R-:W-:Y:S01]  /*264d0*/  IMAD.WIDE.U32 R2, R5.reuse, R14, R2 ;  /* 0x0000000e05027225 */ /* 0x040fe200078e0002 */
[----:B------:R-:W3:Y:S03]  /*264e0*/  LDC R11, c[0x0][0x144] ;  /* 0x00005100ff0b7b82 */ /* 0x000ee60000000800 */
[----:B------:R-:W-:-:S02]  /*264f0*/  IMAD R5, R5, R15, R6 ;  /* 0x0000000f05057224 */ /* 0x000fc400078e0206 */
[----:B------:R-:W-:Y:S02]  /*26500*/  IMAD.MOV.U32 R6, RZ, RZ, -0x1 ;  /* 0xffffffffff067424 */ /* 0x000fe400078e00ff */
[----:B------:R-:W-:Y:S01]  /*26510*/  IMAD.IADD R3, R3, 0x1, R5 ;  /* 0x0000000103037824 */ /* 0x000fe200078e0205 */
[----:B------:R-:W4:Y:S01]  /*26520*/  LDC R12, c[0x0][0x608] ;  /* 0x00018200ff0c7b82 */ /* 0x000f220000000800 */
[----:B------:R-:W-:-:S03]  /*26530*/  I2FP.F32.U32 R5, R0 ;  /* 0x0000000000057245 */ /* 0x000fc60000201000 */
[-C--:B0-----:R-:W-:Y:S01]  /*26540*/  SHF.R.U64 R8, R2, R16.reuse, R3 ;  /* 0x0000001002087219 */ /* 0x081fe20000001203 */
[----:B--2---:R-:W-:Y:S01]  /*26550*/  IMAD.MOV R2, RZ, RZ, -R9 ;  /* 0x000000ffff027224 */ /* 0x004fe200078e0a09 */
[----:B------:R-:W-:Y:S01]  /*26560*/  SHF.R.U32.HI R3, RZ, R16, R3 ;  /* 0x00000010ff037219 */ /* 0x000fe20000011603 */
[----:B------:R-:W-:Y:S01]  /*26570*/  FMUL R5, R5, UR4 ;  /* 0x0000000405057c20 */ /* 0x000fe20008400000 */
[----:B------:R-:W0:Y:S01]  /*26580*/  LDC R7, c[0x0][0x658] ;  /* 0x00019600ff077b82 */ /* 0x000e220000000800 */
[----:B-1----:R-:W-:-:S04]  /*26590*/  ISETP.NE.U32.AND P0, PT, R18, RZ, PT ;  /* 0x000000ff1200720c */ /* 0x002fc80003f05070 */
[----:B------:R-:W-:-:S03]  /*265a0*/  ISETP.NE.AND.EX P0, PT, R19, RZ, PT, P0 ;  /* 0x000000ff1300720c */ /* 0x000fc60003f05300 */
[----:B------:R-:W1:Y:S01]  /*265b0*/  LDC R15, c[0x0][0x148] ;  /* 0x00005200ff0f7b82 */ /* 0x000e620000000800 */
[----:B---3--:R-:W-:Y:S02]  /*265c0*/  IMAD R16, R11, R2, R4 ;  /* 0x000000020b107224 */ /* 0x008fe400078e0204 */
[----:B------:R-:W-:-:S05]  /*265d0*/  IMAD.MOV.U32 R4, RZ, RZ, 0x1 ;  /* 0x00000001ff047424 */ /* 0x000fca00078e00ff */
[----:B------:R-:W2:Y:S01]  /*265e0*/  LDC R14, c[0x0][0x600] ;  /* 0x00018000ff0e7b82 */ /* 0x000ea20000000800 */
[-CC-:B----4-:R-:W-:Y:S02]  /*265f0*/  SHF.R.U64 R11, R8, R12.reuse, R3.reuse ;  /* 0x0000000c080b7219 */ /* 0x190fe40000001203 */
[----:B------:R-:W-:Y:S02]  /*26600*/  SHF.R.U32.HI R2, RZ, R12, R3 ;  /* 0x0000000cff027219 */ /* 0x000fe40000011603 */
[----:B------:R3:W4:Y:S03]  /*26610*/  F2I.U32.TRUNC.NTZ R12, R5 ;  /* 0x00000005000c7305 */ /* 0x000726000020f000 */
[----:B------:R-:W1:Y:S01]  /*26620*/  LDC R17, c[0x0][0x648] ;  /* 0x00019200ff117b82 */ /* 0x000e620000000800 */
[-C--:B0-----:R-:W-:Y:S02]  /*26630*/  SHF.R.U64 R13, R11, R7.reuse, R2 ;  /* 0x000000070b0d7219 */ /* 0x081fe40000001202 */
[----:B------:R-:W-:-:S02]  /*26640*/  SHF.L.U32 R6, R6, R7, RZ ;  /* 0x0000000706067219 */ /* 0x000fc400000006ff */
[-C--:B------:R-:W-:Y:S01]  /*26650*/  SHF.R.U32.HI R3, RZ, R7.reuse, R2 ;  /* 0x00000007ff037219 */ /* 0x080fe20000011602 */
[----:B------:R-:W-:Y:S01]  /*26660*/  IMAD.MOV.U32 R2, RZ, RZ, R13 ;  /* 0x000000ffff027224 */ /* 0x000fe200078e000d */
[----:B------:R-:W-:Y:S01]  /*26670*/  SHF.L.U32 R21, R4, R7, RZ ;  /* 0x0000000704157219 */ /* 0x000fe200000006ff */
[----:B------:R-:W0:Y:S01]  /*26680*/  LDC R20, c[0x0][0x638] ;  /* 0x00018e00ff147b82 */ /* 0x000e220000000800 */
[----:B------:R-:W-:-:S07]  /*26690*/  LOP3.LUT R22, RZ, R6, RZ, 0x33, !PT ;  /* 0x00000006ff167212 */ /* 0x000fce00078e33ff */
[----:B------:R-:W0:Y:S01]  /*266a0*/  LDC R23, c[0x0][0x610] ;  /* 0x00018400ff177b82 */ /* 0x000e220000000800 */
[----:B---34-:R-:W-:Y:S05]  /*266b0*/  @!P0 BRA `(.L_x_709) ;  /* 0x0000000000288947 */ /* 0x018fea0003800000 */
        /* <DEDUP_REMOVED lines=10> */
.L_x_709:
[----:B------:R-:W3:Y:S01]  /*26760*/  LDC R4, c[0x0][0x65c] ;  /* 0x00019700ff047b82 */ /* 0x000ee20000000800 */
[----:B-1----:R-:W-:Y:S01]  /*26770*/  SHF.R.U64 R3, R2, R17, R3 ;  /* 0x0000001102037219 */ /* 0x002fe20000001203 */
[----:B--2---:R-:W-:Y:S01]  /*26780*/  VIADD R5, R14, 0xffffffff ;  /* 0xffffffff0e057836 */ /* 0x004fe20000000000 */
[----:B------:R-:W-:Y:S01]  /*26790*/  LOP3.LUT R2, R11, R22, RZ, 0xc0, !PT ;  /* 0x000000160b027212 */ /* 0x000fe200078ec0ff */
[----:B------:R-:W-:Y:S02]  /*267a0*/  IMAD.MOV R12, RZ, RZ, -R12 ;  /* 0x000000ffff0c7224 */ /* 0x000fe400078e0a0c */
[----:B------:R-:W-:Y:S01]  /*267b0*/  IMAD.MOV.U32 R6, RZ, RZ, 0x1 ;  /* 0x00000001ff067424 */ /* 0x000fe200078e00ff */
[----:B------:R-:W-:Y:S02]  /*267c0*/  LOP3.LUT R5, R8, R5, RZ, 0xc0, !PT ;  /* 0x0000000508057212 */ /* 0x000fe400078ec0ff */
[----:B---3--:R-:W-:Y:S01]  /*267d0*/  ISETP.NE.AND P0, PT, R4, 0x1, PT ;  /* 0x000000010400780c */ /* 0x008fe20003f05270 */
[----:B------:R-:W-:-:S02]  /*267e0*/  IMAD.MOV R4, RZ, RZ, -R3 ;  /* 0x000000ffff047224 */ /* 0x000fc400078e0a03 */
[----:B------:R-:W-:-:S10]  /*267f0*/  IMAD R3, R21, R3, R2 ;  /* 0x0000000315037224 */ /* 0x000fd400078e0202 */
[----:B------:R-:W-:Y:S02]  /*26800*/  @P0 IMAD R16, R15, R12, R0 ;  /* 0x0000000c0f100224 */ /* 0x000fe400078e0200 */
[----:B0-----:R-:W-:Y:S02]  /*26810*/  IMAD R0, R4, R20, R13 ;  /* 0x0000001404007224 */ /* 0x001fe400078e020d */
[----:B------:R-:W-:Y:S02]  /*26820*/  IMAD R3, R3, R23, R16 ;  /* 0x0000001703037224 */ /* 0x000fe400078e0210 */
[----:B------:R-:W-:-:S05]  /*26830*/  IMAD R0, R0, R14, R5 ;  /* 0x0000000e00007224 */ /* 0x000fca00078e0205 */
[----:B------:R-:W-:Y:S02]  /*26840*/  SEL R2, R0, R3, !P0 ;  /* 0x0000000300027207 */ /* 0x000fe40004000000 */
[----:B------:R-:W-:-:S07]  /*26850*/  SEL R3, R3, R0, !P0 ;  /* 0x0000000003037207 */ /* 0x000fce0004000000 */
.L_x_707:
[----:B------:R-:W-:-:S08]  /*26860*/  NOP ;  /* 0x0000000000007918 */ /* 0x000fd00000000000 */
[----:B------:R-:W0:-:S00]  /*26870*/  USETMAXREG.DEALLOC.CTAPOOL 0x18 ;  /* 0x00000018000079c8 */ /* 0x000e0000080e0500 */
[----:B------:R-:W-:-:S13]  /*26880*/  ISETP.NE.AND P0, PT, RZ, UR8, PT ;  /* 0x00000008ff007c0c */ /* 0x000fda000bf05270 */
[----:B------:R-:W-:Y:S05]  /*26890*/  @P0 EXIT ;  /* 0x000000000000094d */ /* 0x000fea0003800000 */
[----:B0-----:R-:W-:Y:S01]  /*268a0*/  LOP3.LUT P0, RZ, R6, 0xff, RZ, 0xc0, !PT ;  /* 0x000000ff06ff7812 */ /* 0x001fe2000780c0ff */
[----:B------:R-:W-:Y:S02]  /*268b0*/  IMAD.MOV.U32 R7, RZ, RZ, 0x1 ;  /* 0x00000001ff077424 */ /* 0x000fe400078e00ff */
[----:B------:R-:W-:-:S10]  /*268c0*/  IMAD.MOV.U32 R6, RZ, RZ, RZ ;  /* 0x000000ffff067224 */ /* 0x000fd400078e00ff */
[----:B------:R-:W-:Y:S05]  /*268d0*/  @!P0 BRA `(.L_x_710) ;  /* 0x0000000c00588947 */ /* 0x000fea0003800000 */
[----:B------:R-:W0:Y:S01]  /*268e0*/  LDC R0, c[0x0][0x28c] ;  /* 0x0000a300ff007b82 */ /* 0x000e220000000800 */
[----:B------:R-:W1:Y:S01]  /*268f0*/  S2R R4, SR_TID.X ;  /* 0x0000000000047919 */ /* 0x000e620000002100 */
[----:B------:R-:W-:Y:S01]  /*26900*/  ULDC UR5, c[0x0][0x658] ;  /* 0x0001960000057ab9 */ /* 0x000fe20000000800 */
[----:B------:R-:W-:Y:S01]  /*26910*/  UMOV UR7, 0xffffffff ;  /* 0xffffffff00077882 */ /* 0x000fe20000000000 */
[----:B------:R-:W-:Y:S01]  /*26920*/  ULDC UR6, c[0x0][0xc] ;  /* 0x0000030000067ab9 */ /* 0x000fe20000000800 */
[----:B------:R-:W-:Y:S01]  /*26930*/  USHF.L.U32 UR8, UR7, UR5, URZ ;  /* 0x0000000507087299 */ /* 0x000fe2000800063f */
[----:B------:R-:W-:Y:S01]  /*26940*/  BSSY B0, `(.L_x_710) ;  /* 0x00000cf000007945 */ /* 0x000fe20003800000 */
[----:B------:R-:W-:Y:S01]  /*26950*/  UMOV UR9, 0x1 ;  /* 0x0000000100097882 */ /* 0x000fe20000000000 */
[----:B------:R-:W-:Y:S01]  /*26960*/  ULDC UR7, c[0x0][0x10] ;  /* 0x0000040000077ab9 */ /* 0x000fe20000000800 */
[----:B------:R-:W-:Y:S01]  /*26970*/  USHF.L.U32 UR18, UR9, UR5, URZ ;  /* 0x0000000509127299 */ /* 0x000fe2000800063f */
[----:B------:R-:W-:Y:S01]  /*26980*/  IMAD.MOV.U32 R9, RZ, RZ, 0x1 ;  /* 0x00000001ff097424 */ /* 0x000fe200078e00ff */
[----:B------:R-:W-:Y:S01]  /*26990*/  UIMAD.WIDE.U32 UR6, UR6, UR7, URZ ;  /* 0x00000007060672a5 */ /* 0x000fe2000f8e003f */
[----:B------:R-:W-:Y:S01]  /*269a0*/  IMAD.MOV.U32 R7, RZ, RZ, 0x1 ;  /* 0x00000001ff077424 */ /* 0x000fe200078e00ff */
[----:B------:R-:W-:Y:S01]  /*269b0*/  ULDC UR5, c[0x0][0x14] ;  /* 0x0000050000057ab9 */ /* 0x000fe20000000800 */
[----:B------:R-:W-:Y:S01]  /*269c0*/  IMAD.MOV.U32 R6, RZ, RZ, RZ ;  /* 0x000000ffff067224 */ /* 0x000fe200078e00ff */
[----:B------:R-:W-:-:S02]  /*269d0*/  UIMAD.WIDE.U32 UR20, UR6, UR5, URZ ;  /* 0x00000005061472a5 */ /* 0x000fc4000f8e003f */
[----:B------:R-:W-:Y:S01]  /*269e0*/  UIMAD UR13, UR7, UR5, URZ ;  /* 0x00000005070d72a4 */ /* 0x000fe2000f8e023f */
[----:B------:R-:W-:Y:S01]  /*269f0*/  ULDC UR4, c[0x0][0x600] ;  /* 0x0001800000047ab9 */ /* 0x000fe20000000800 */
[----:B------:R-:W-:Y:S02]  /*26a00*/  ULOP3.LUT UR24, UR36, 0x2, URZ, 0xfc, !UPT ;  /* 0x0000000224187892 */ /* 0x000fe4000f8efc3f */
[----:B------:R-:W-:Y:S01]  /*26a10*/  UIADD3 UR4, UR4, -0x1, URZ ;  /* 0xffffffff04047890 */ /* 0x000fe2000fffe03f */
[----:B0-----:R-:W-:Y:S01]  /*26a20*/  VIADD R0, R0, 0x7f ;  /* 0x0000007f00007836 */ /* 0x001fe20000000000 */
[----:B------:R-:W-:Y:S02]  /*26a30*/  ULOP3.LUT UR17, URZ, UR8, URZ, 0x33, !UPT ;  /* 0x000000083f117292 */ /* 0x000fe4000f8e333f */
[----:B------:R-:W-:Y:S02]  /*26a40*/  UIADD3 UR13, UR21, UR13, URZ ;  /* 0x0000000d150d7290 */ /* 0x000fe4000fffe03f */
[----:B------:R-:W-:Y:S01]  /*26a50*/  SHF.R.S32.HI R5, RZ, 0x1f, R0 ;  /* 0x0000001fff057819 */ /* 0x000fe20000011400 */
[----:B------:R-:W-:-:S03]  /*26a60*/  ULDC.64 UR22, c[0x0][0x198] ;  /* 0x0000660000167ab9 */ /* 0x000fc60000000a00 */
[----:B------:R-:W-:Y:S02]  /*26a70*/  LEA.HI R0, R5, R0, RZ, 0x7 ;  /* 0x0000000005007211 */ /* 0x000fe400078f38ff */
[C---:B-1----:R-:W-:Y:S02]  /*26a80*/  LOP3.LUT P2, RZ, R4.reuse, 0x7f, RZ, 0xc0, !PT ;  /* 0x0000007f04ff7812 */ /* 0x042fe4000784c0ff */
[----:B------:R-:W-:Y:S02]  /*26a90*/  SHF.R.S32.HI R0, RZ, 0x7, R0 ;  /* 0x00000007ff007819 */ /* 0x000fe40000011400 */
[----:B------:R-:W-:-:S03]  /*26aa0*/  LOP3.LUT P0, RZ, R4, 0x1f, RZ, 0xc0, !PT ;  /* 0x0000001f04ff7812 */ /* 0x000fc6000780c0ff */
[----:B------:R-:W-:Y:S01]  /*26ab0*/  VIADD R16, R0, 0x1 ;  /* 0x0000000100107836 */ /* 0x000fe20000000000 */
[----:B------:R-:W-:-:S13]  /*26ac0*/  PLOP3.LUT P0, PT, P0, P2, PT, 0x8a, 0x0 ;  /* 0x000000000000781c */ /* 0x000fda0000705172 */
.L_x_722:
[----:B------:R-:W-:-:S03]  /*26ad0*/  UMOV UR5, 0xffffffff ;  /* 0xffffffff00057882 */ /* 0x000fc60000000000 */
[----:B------:R-:W-:Y:S05]  /*26ae0*/  BRA.DIV UR5, `(.L_x_711) ;  /* 0x0000000e05787947 */ /* 0x000fea000b800000 */
[----:B------:R-:W-:-:S13]  /*26af0*/  ELECT P6, URZ, PT ;  /* 0x00000000003f782f */ /* 0x000fda00038c0000 */
.L_x_731:
[----:B------:R-:W0:Y:S01]  /*26b00*/  LDC R4, c[0x0][0x28c] ;  /* 0x0000a300ff047b82 */ /* 0x000e220000000800 */
[----:B------:R-:W-:Y:S01]  /*26b10*/  BSSY B1, `(.L_x_712) ;  /* 0x0000038000017945 */ /* 0x000fe20003800000 */
[----:B0-----:R-:W-:-:S13]  /*26b20*/  ISETP.LT.OR P6, PT, R4, 0x1, !P6 ;  /* 0x000000010400780c */ /* 0x001fda00077c1670 */
[----:B------:R-:W-:Y:S05]  /*26b30*/  @P6 BRA `(.L_x_713) ;  /* 0x0000000000d46947 */ /* 0x000fea0003800000 */
[----:B------:R-:W-:Y:S02]  /*26b40*/  IMAD R2, R2, 0xe0, RZ ;  /* 0x000000e002027824 */ /* 0x000fe400078e02ff */
[----:B------:R-:W-:Y:S02]  /*26b50*/  IMAD R3, R3, 0x180, RZ ;  /* 0x0000018003037824 */ /* 0x000fe400078e02ff */
[----:B------:R-:W-:Y:S02]  /*26b60*/  IMAD.MOV.U32 R13, RZ, RZ, RZ ;  /* 0x000000ffff0d7224 */ /* 0x000fe400078e00ff */
[----:B------:R-:W-:Y:S02]  /*26b70*/  IMAD.MOV.U32 R4, RZ, RZ, R16 ;  /* 0x000000ffff047224 */ /* 0x000fe400078e0010 */
[----:B------:R-:W-:Y:S02]  /*26b80*/  IMAD.MOV.U32 R5, RZ, RZ, R7 ;  /* 0x000000ffff057224 */ /* 0x000fe400078e0007 */
[----:B------:R-:W-:-:S07]  /*26b90*/  IMAD.MOV.U32 R8, RZ, RZ, R6 ;  /* 0x000000ffff087224 */ /* 0x000fce00078e0006 */
.L_x_717:
[----:B------:R-:W0:Y:S01]  /*26ba0*/  S2R R12, SR_CgaCtaId ;  /* 0x00000000000c7919 */ /* 0x000e220000008800 */
[----:B------:R-:W-:-:S04]  /*26bb0*/  MOV R11, 0x400 ;  /* 0x00000400000b7802 */ /* 0x000fc80000000f00 */
[----:B0-----:R-:W-:Y:S02]  /*26bc0*/  LEA R15, R12, R11, 0x18 ;  /* 0x0000000b0c0f7211 */ /* 0x001fe400078ec0ff */
[----:B------:R-:W-:Y:S01]  /*26bd0*/  SHF.L.U32 R11, R5, 0x1f, RZ ;  /* 0x0000001f050b7819 */ /* 0x000fe200000006ff */
[----:B------:R-:W0:Y:S02]  /*26be0*/  @!P2 LDC R12, c[0x0][0x500] ;  /* 0x00014000ff0cab82 */ /* 0x000e240000000800 */
[----:B------:R-:W-:-:S04]  /*26bf0*/  IMAD R14, R8, 0x8, R15 ;  /* 0x00000008080e7824 */ /* 0x000fc800078e020f */
[----:B------:R-:W1:Y:S02]  /*26c00*/  SYNCS.PHASECHK.TRANS64.TRYWAIT P1, [R14+URZ+0x10], R11 ;  /* 0x0000100b0e0075a7 */ /* 0x000e64000802017f */
[----:B-1----:R-:W-:Y:S05]  /*26c10*/  @!P1 BRA `(.L_x_714) ;  /* 0x0000000c004c9947 */ /* 0x002fea0003800000 */
.L_x_732:
[----:B------:R-:W-:Y:S01]  /*26c20*/  UPRMT UR5, UR24, 0x9910, URZ ;  /* 0x0000991018057896 */ /* 0x000fe2000800003f */
[----:B0-----:R0:W-:Y:S03]  /*26c30*/  @!P2 SYNCS.ARRIVE.TRANS64 RZ, [R14+URZ], R12 ;  /* 0x0000000c0effa9a7 */ /* 0x0011e6000800003f */
[----:B------:R-:W-:-:S06]  /*26c40*/  UISETP.NE.AND UP0, UPT, UR5, 0x2, UPT ;  /* 0x000000020500788c */ /* 0x000fcc000bf05270 */
[----:B------:R-:W-:-:S13]  /*26c50*/  PLOP3.LUT P1, PT, PT, PT, UP0, 0x80, 0x0 ;  /* 0x000000000000781c */ /* 0x000fda0003f2f008 */
[----:B0-----:R-:W-:Y:S05]  /*26c60*/  @P1 BRA `(.L_x_715) ;  /* 0x0000000000041947 */ /* 0x001fea0003800000 */
[----:B------:R-:W-:Y:S01]  /*26c70*/  BPT.TRAP 0x1 ;  /* 0x000000040000795c */ /* 0x000fe20000300000 */
.L_x_715:
[----:B------:R-:W-:Y:S05]  /*26c80*/  @P0 BRA `(.L_x_716) ;  /* 0x0000000000040947 */ /* 0x000fea0003800000 */
[----:B------:R-:W-:Y:S01]  /*26c90*/  BPT.TRAP 0x1 ;  /* 0x000000040000795c */ /* 0x000fe20000300000 */
.L_x_716:
[--C-:B-1----:R-:W-:Y:S01]  /*26ca0*/  IMAD R11, R8, 0xc000, R15.reuse ;  /* 0x0000c000080b7824 */ /* 0x102fe200078e020f */
[----:B------:R-:W-:Y:S01]  /*26cb0*/  R2UR UR9, R14 ;  /* 0x000000000e0972ca */ /* 0x000fe200000e0000 */
[----:B------:R-:W-:Y:S01]  /*26cc0*/  IMAD R15, R8, 0x7000, R15 ;  /* 0x00007000080f7824 */ /* 0x000fe200078e020f */
[----:B------:R-:W-:Y:S01]  /*26cd0*/  UIADD3 UR6, UP0, UR22, 0xf0, URZ ;  /* 0x000000f016067890 */ /* 0x000fe2000ff1e03f */
[----:B------:R-:W-:Y:S01]  /*26ce0*/  VIADD R4, R4, 0xffffffff ;  /* 0xffffffff04047836 */ /* 0x000fe20000000000 */
[----:B------:R-:W-:Y:S01]  /*26cf0*/  R2UR UR5, R11 ;  /* 0x000000000b0572ca */ /* 0x000fe200000e0000 */
[----:B------:R-:W-:Y:S01]  /*26d00*/  UIADD3 UR26, UP1, UR22, 0x1f0, URZ ;  /* 0x000001f0161a7890 */ /* 0x000fe2000ff3e03f */
[----:B------:R-:W-:Y:S01]  /*26d10*/  R2UR UR8, R15 ;  /* 0x000000000f0872ca */ /* 0x000fe200000e0000 */
[----:B------:R-:W-:Y:S01]  /*26d20*/  UIADD3.X UR7, URZ, UR23, URZ, UP0, !UPT ;  /* 0x000000173f077290 */ /* 0x000fe200087fe43f */
[----:B------:R-:W-:Y:S01]  /*26d30*/  R2UR UR11, R3 ;  /* 0x00000000030b72ca */ /* 0x000fe200000e0000 */
[----:B------:R-:W-:Y:S01]  /*26d40*/  VIADD R8, R8, 0x1 ;  /* 0x0000000108087836 */ /* 0x000fe20000000000 */
[C---:B------:R-:W-:Y:S01]  /*26d50*/  R2UR UR10, R13.reuse ;  /* 0x000000000d0a72ca */ /* 0x040fe200000e0000 */
[----:B------:R-:W-:Y:S01]  /*26d60*/  UIADD3.X UR27, URZ, UR23, URZ, UP1, !UPT ;  /* 0x000000173f1b7290 */ /* 0x000fe20008ffe43f */
[----:B------:R-:W-:Y:S01]  /*26d70*/  R2UR UR12, R10 ;  /* 0x000000000a0c72ca */ /* 0x000fe200000e0000 */
[----:B------:R-:W-:Y:S01]  /*26d80*/  UMOV UR14, 0x0 ;  /* 0x00000000000e7882 */ /* 0x000fe20000000000 */
[----:B------:R-:W-:Y:S01]  /*26d90*/  R2UR UR19, R2 ;  /* 0x00000000021372ca */ /* 0x000fe200000e0000 */
[----:B------:R-:W-:Y:S01]  /*26da0*/  UMOV UR15, 0x10000000 ;  /* 0x10000000000f7882 */ /* 0x000fe20000000000 */
[----:B------:R-:W-:Y:S01]  /*26db0*/  ISETP.GT.AND P3, PT, R4, 0x1, PT ;  /* 0x000000010400780c */ /* 0x000fe20003f64270 */
[----:B------:R-:W-:Y:S01]  /*26dc0*/  UIADD3 UR5, UR5, 0x100, URZ ;  /* 0x0000010005057890 */ /* 0x000fe2000fffe03f */
[----:B------:R-:W-:Y:S01]  /*26dd0*/  ISETP.NE.AND P1, PT, R8, 0x2, PT ;  /* 0x000000020800780c */ /* 0x000fe20003f25270 */
[----:B------:R-:W-:Y:S01]  /*26de0*/  UIADD3 UR16, UR8, 0x18100, URZ ;  /* 0x0001810008107890 */ /* 0x000fe2000fffe03f */
[----:B------:R-:W-:-:S02]  /*26df0*/  VIADD R13, R13, 0x80 ;  /* 0x000000800d0d7836 */ /* 0x000fc40000000000 */
[----:B------:R-:W-:Y:S02]  /*26e00*/  SEL R12, RZ, 0x1, P1 ;  /* 0x00000001ff0c7807 */ /* 0x000fe40000800000 */
[----:B------:R-:W-:Y:S01]  /*26e10*/  UMOV UR8, UR5 ;  /* 0x0000000500087c82 */ /* 0x000fe20008000000 */
[----:B------:R-:W-:Y:S01]  /*26e20*/  SEL R8, R8, RZ, P1 ;  /* 0x000000ff08087207 */ /* 0x000fe20000800000 */
[----:B------:R0:W-:Y:S01]  /*26e30*/  UTMALDG.3D [UR8], [UR6], desc[UR14] ;  /* 0x00000e08060075b4 */ /* 0x0001e20008011000 */
[----:B------:R-:W-:Y:S01]  /*26e40*/  LOP3.LUT R5, R5, R12, RZ, 0x3c, !PT ;  /* 0x0000000c05057212 */ /* 0x000fe200078e3cff */
[----:B0-----:R-:W-:Y:S01]  /*26e50*/  UMOV UR8, UR16 ;  /* 0x0000001000087c82 */ /* 0x001fe20008000000 */
[----:B------:R-:W-:Y:S02]  /*26e60*/  UMOV UR11, UR19 ;  /* 0x00000013000b7c82 */ /* 0x000fe40008000000 */
[----:B------:R0:W-:Y:S02]  /*26e70*/  UTMALDG.3D [UR8], [UR26], desc[UR14] ;  /* 0x00000e081a0075b4 */ /* 0x0001e40008011000 */
[----:B0-----:R-:W-:Y:S05]  /*26e80*/  @P3 BRA `(.L_x_717) ;  /* 0xfffffffc00443947 */ /* 0x001fea000383ffff */
.L_x_713:
[----:B------:R-:W-:Y:S05]  /*26e90*/  BSYNC B1 ;  /* 0x0000000000017941 */ /* 0x000fea0003800000 */
.L_x_712:
[----:B------:R-:W2:Y:S01]  /*26ea0*/  LDL.LU R15, [R1+0x204] ;  /* 0x00020400010f7983 */ /* 0x000ea20000300800 */
[----:B------:R-:W-:Y:S01]  /*26eb0*/  LOP3.LUT P4, RZ, R9, 0xff, RZ, 0xc0, !PT ;  /* 0x000000ff09ff7812 */ /* 0x000fe2000788c0ff */
[----:B------:R-:W-:Y:S01]  /*26ec0*/  IMAD.IADD R6, R0, 0x1, R6 ;  /* 0x0000000100067824 */ /* 0x000fe200078e0206 */
[----:B------:R-:W-:Y:S01]  /*26ed0*/  ULDC.64 UR6, c[0x0][0x650] ;  /* 0x0001940000067ab9 */ /* 0x000fe20000000a00 */
[----:B------:R-:W3:Y:S01]  /*26ee0*/  LDL.LU R14, [R1+0x208] ;  /* 0x00020800010e7983 */ /* 0x000ee20000300800 */
[----:B------:R-:W-:Y:S01]  /*26ef0*/  BSSY B1, `(.L_x_718) ;  /* 0x0000071000017945 */ /* 0x000fe20003800000 */
[----:B------:R-:W-:Y:S01]  /*26f00*/  IMAD.MOV.U32 R10, RZ, RZ, -0x1 ;  /* 0xffffffffff0a7424 */ /* 0x000fe200078e00ff */
[----:B------:R-:W-:Y:S02]  /*26f10*/  SHF.R.U32.HI R2, RZ, 0x1, R6 ;  /* 0x00000001ff027819 */ /* 0x000fe40000011606 */
[----:B------:R-:W-:Y:S02]  /*26f20*/  ISETP.GT.U32.AND P1, PT, R6, 0x1, PT ;  /* 0x000000010600780c */ /* 0x000fe40003f24070 */
[----:B------:R-:W-:-:S02]  /*26f30*/  LOP3.LUT R2, R2, 0x1, RZ, 0xc0, !PT ;  /* 0x0000000102027812 */ /* 0x000fc400078ec0ff */
[----:B------:R-:W-:Y:S01]  /*26f40*/  ISETP.LT.U32.AND P1, PT, R0, 0x2, P1 ;  /* 0x000000020000780c */ /* 0x000fe20000f21070 */
[----:B------:R-:W0:Y:S01]  /*26f50*/  @P4 S2R R3, SR_CgaCtaId ;  /* 0x0000000000034919 */ /* 0x000e220000008800 */
[----:B------:R-:W-:Y:S02]  /*26f60*/  ISETP.NE.U32.AND P3, PT, R2, 0x1, PT ;  /* 0x000000010200780c */ /* 0x000fe40003f65070 */
[----:B------:R-:W-:Y:S02]  /*26f70*/  @P4 MOV R2, 0x400 ;  /* 0x0000040000024802 */ /* 0x000fe40000000f00 */
[----:B------:R-:W-:Y:S02]  /*26f80*/  ISETP.GT.U32.AND P3, PT, R0, 0x1, !P3 ;  /* 0x000000010000780c */ /* 0x000fe40005f64070 */
[----:B------:R-:W-:Y:S02]  /*26f90*/  LOP3.LUT R6, R6, 0x1, RZ, 0xc0, !PT ;  /* 0x0000000106067812 */ /* 0x000fe400078ec0ff */
[----:B------:R-:W-:-:S02]  /*26fa0*/  PRMT R4, RZ, 0x7610, R4 ;  /* 0x00007610ff047816 */ /* 0x000fc40000000004 */
[----:B------:R-:W-:Y:S02]  /*26fb0*/  PRMT R9, RZ, 0x7610, R9 ;  /* 0x00007610ff097816 */ /* 0x000fe40000000009 */
[----:B0-----:R-:W-:Y:S02]  /*26fc0*/  @P4 LEA R2, R3, R2, 0x18 ;  /* 0x0000000203024211 */ /* 0x001fe400078ec0ff */
[----:B------:R-:W-:Y:S02]  /*26fd0*/  SEL R3, RZ, 0x1, !P3 ;  /* 0x00000001ff037807 */ /* 0x000fe40005800000 */
[----:B------:R0:W-:Y:S02]  /*26fe0*/  @P4 SYNCS.ARRIVE.TRANS64.A1T0 RZ, [R2+URZ+0x38], RZ ;  /* 0x000038ff02ff49a7 */ /* 0x0001e4000810003f */
[----:B0-----:R-:W-:-:S04]  /*26ff0*/  SEL R2, RZ, 0x1, !P1 ;  /* 0x00000001ff027807 */ /* 0x001fc80004800000 */
[----:B------:R-:W-:Y:S01]  /*27000*/  LOP3.LUT R7, R3, R7, R2, 0x96, !PT ;  /* 0x0000000703077212 */ /* 0x000fe200078e9602 */
[----:B------:R-:W-:Y:S02]  /*27010*/  IMAD.MOV.U32 R3, RZ, RZ, -0x1 ;  /* 0xffffffffff037424 */ /* 0x000fe400078e00ff */
[----:B------:R-:W-:Y:S01]  /*27020*/  IMAD.MOV.U32 R2, RZ, RZ, -0x1 ;  /* 0xffffffffff027424 */ /* 0x000fe200078e00ff */
[----:B---3--:R-:W-:-:S04]  /*27030*/  IADD3 R14, P1, R14, UR20, RZ ;  /* 0x000000140e0e7c10 */ /* 0x008fc8000ff3e0ff */
[----:B--2---:R-:W-:Y:S01]  /*27040*/  IADD3.X R15, R15, UR13, RZ, P1, !PT ;  /* 0x0000000d0f0f7c10 */ /* 0x004fe20008ffe4ff */
[----:B------:R0:W-:Y:S01]  /*27050*/  STL [R1+0x208], R14 ;  /* 0x0002080e01007387 */ /* 0x0001e20000100800 */
[----:B------:R-:W-:-:S03]  /*27060*/  ISETP.GE.U32.AND P1, PT, R14, UR6, PT ;  /* 0x000000060e007c0c */ /* 0x000fc6000bf26070 */
[----:B------:R0:W-:Y:S01]  /*27070*/  STL [R1+0x204], R15 ;  /* 0x0002040f01007387 */ /* 0x0001e20000100800 */
[----:B------:R-:W-:-:S13]  /*27080*/  ISETP.GE.U32.AND.EX P1, PT, R15, UR7, PT, P1 ;  /* 0x000000070f007c0c */ /* 0x000fda000bf26110 */
[----:B0-----:R-:W-:Y:S05]  /*27090*/  @P1 BRA `(.L_x_719) ;  /* 0x0000000400581947 */ /* 0x001fea0003800000 */
[----:B------:R-:W0:Y:S01]  /*270a0*/  S2R R8, SR_CTAID.X ;  /* 0x0000000000087919 */ /* 0x000e220000002500 */
[----:B------:R-:W1:Y:S01]  /*270b0*/  LDC R11, c[0x0][0x65c] ;  /* 0x00019700ff0b7b82 */ /* 0x000e620000000800 */
[----:B------:R-:W-:Y:S01]  /*270c0*/  ULDC UR5, c[0x0][0x150] ;  /* 0x0000540000057ab9 */ /* 0x000fe20000000800 */
[----:B------:R-:W-:Y:S01]  /*270d0*/  ULDC.64 UR6, c[0x0][0x628] ;  /* 0x00018a0000067ab9 */ /* 0x000fe20000000a00 */
[----:B------:R-:W2:Y:S01]  /*270e0*/  S2R R5, SR_CTAID.Y ;  /* 0x0000000000057919 */ /* 0x000ea20000002600 */
[----:B------:R-:W-:Y:S01]  /*270f0*/  ISETP.NE.U32.AND P1, PT, RZ, UR6, PT ;  /* 0x00000006ff007c0c */ /* 0x000fe2000bf25070 */
[----:B------:R-:W-:-:S03]  /*27100*/  ULDC UR8, c[0x0][0x630] ;  /* 0x00018c0000087ab9 */ /* 0x000fc60000000800 */
[----:B------:R-:W3:Y:S01]  /*27110*/  LDC R3, c[0x0][0x144] ;  /* 0x00005100ff037b82 */ /* 0x000ee20000000800 */
[----:B------:R-:W-:-:S07]  /*27120*/  ISETP.NE.AND.EX P1, PT, RZ, UR7, PT, P1 ;  /* 0x00000007ff007c0c */ /* 0x000fce000bf25310 */
[----:B------:R-:W4:Y:S01]  /*27130*/  LDC R12, c[0x0][0x148] ;  /* 0x00005200ff0c7b82 */ /* 0x000f220000000800 */
[----:B-1----:R-:W-:Y:S02]  /*27140*/  ISETP.NE.AND P5, PT, R11, 0x1, PT ;  /* 0x000000010b00780c */ /* 0x002fe40003fa5270 */
[----:B0-----:R-:W-:Y:S02]  /*27150*/  I2FP.F32.U32 R2, R8 ;  /* 0x0000000800027245 */ /* 0x001fe40000201000 */
[----:B--2---:R-:W-:-:S03]  /*27160*/  I2FP.F32.U32 R4, R5 ;  /* 0x0000000500047245 */ /* 0x004fc60000201000 */
[----:B------:R-:W-:Y:S01]  /*27170*/  FMUL R2, R2, UR5 ;  /* 0x0000000502027c20 */ /* 0x000fe20008400000 */
[----:B------:R-:W-:Y:S02]  /*27180*/  ULDC UR5, c[0x0][0x154] ;  /* 0x0000550000057ab9 */ /* 0x000fe40000000800 */
[----:B------:R-:W-:-:S03]  /*27190*/  FMUL R10, R4, UR5 ;  /* 0x00000005040a7c20 */ /* 0x000fc60008400000 */
[----:B------:R-:W0:Y:S08]  /*271a0*/  F2I.U32.TRUNC.NTZ R2, R2 ;  /* 0x0000000200027305 */ /* 0x000e30000020f000 */
[----:B------:R-:W1:Y:S01]  /*271b0*/  F2I.U32.TRUNC.NTZ R10, R10 ;  /* 0x0000000a000a7305 */ /* 0x000e62000020f000 */
[----:B0-----:R-:W-:Y:S02]  /*271c0*/  IMAD.MOV R4, RZ, RZ, -R2 ;  /* 0x000000ffff047224 */ /* 0x001fe400078e0a02 */
[----:B------:R-:W-:-:S02]  /*271d0*/  IMAD.MOV.U32 R2, RZ, RZ, R14 ;  /* 0x000000ffff027224 */ /* 0x000fc400078e000e */
[----:B---3--:R-:W-:Y:S02]  /*271e0*/  IMAD R8, R3, R4, R8 ;  /* 0x0000000403087224 */ /* 0x008fe400078e0208 */
[----:B-1----:R-:W-:-:S04]  /*271f0*/  IMAD.MOV R3, RZ, RZ, -R10 ;  /* 0x000000ffff037224 */ /* 0x002fc800078e0a0a */
[----:B----4-:R-:W-:Y:S02]  /*27200*/  @P5 IMAD R8, R12, R3, R5 ;  /* 0x000000030c085224 */ /* 0x010fe400078e0205 */
[----:B------:R-:W-:Y:S01]  /*27210*/  IMAD.MOV.U32 R3, RZ, RZ, R15 ;  /* 0x000000ffff037224 */ /* 0x000fe200078e000f */
[----:B------:R-:W-:Y:S06]  /*27220*/  @!P1 BRA `(.L_x_720) ;  /* 0x0000000000289947 */ /* 0x000fec0003800000 */
[----:B------:R-:W-:Y:S02]  /*27230*/  ULDC UR5, c[0x0][0x634] ;  /* 0x00018d0000057ab9 */ /* 0x000fe40000000800 */
[----:B------:R-:W-:-:S05]  /*27240*/  IADD3 R3, P1, R14, UR5, RZ ;  /* 0x000000050e037c10 */ /* 0x000fca000ff3e0ff */
[----:B------:R-:W-:-:S04]  /*27250*/  IMAD.X R11, RZ, RZ, R15, P1 ;  /* 0x000000ffff0b7224 */ /* 0x000fc800008e060f */
[----:B------:R-:W-:-:S04]  /*27260*/  IMAD.WIDE.U32 R4, R11, UR6, RZ ;  /* 0x000000060b047c25 */ /* 0x000fc8000f8e00ff */
[----:B------:R-:W-:-:S04]  /*27270*/  IMAD.WIDE.U32 R4, P1, R3, UR7, R4 ;  /* 0x0000000703047c25 */ /* 0x000fc8000f820004 */
[----:B------:R-:W-:-:S04]  /*27280*/  IMAD.WIDE.U32 R2, R3, UR6, RZ ;  /* 0x0000000603027c25 */ /* 0x000fc8000f8e00ff */
[----:B------:R-:W-:Y:S01]  /*27290*/  IMAD.MOV.U32 R2, RZ, RZ, R5 ;  /* 0x000000ffff027224 */ /* 0x000fe200078e0005 */
[----:B------:R-:W-:Y:S01]  /*272a0*/  IADD3 RZ, P3, R3, R4, RZ ;  /* 0x0000000403ff7210 */ /* 0x000fe20007f7e0ff */
[----:B------:R-:W-:-:S04]  /*272b0*/  IMAD.X R3, RZ, RZ, RZ, P1 ;  /* 0x000000ffff037224 */ /* 0x000fc800008e06ff */
[----:B------:R-:W-:-:S08]  /*272c0*/  IMAD.WIDE.U32.X R2, R11, UR7, R2, P3 ;  /* 0x000000070b027c25 */ /* 0x000fd000098e0402 */
.L_x_720:
[--C-:B------:R-:W-:Y:S01]  /*272d0*/  SHF.R.U64 R10, R2, UR8, R3.reuse ;  /* 0x00000008020a7c19 */ /* 0x100fe20008001203 */
[----:B------:R-:W-:Y:S01]  /*272e0*/  ULDC.64 UR6, c[0x0][0x620] ;  /* 0x0001880000067ab9 */ /* 0x000fe20000000a00 */
[----:B------:R-:W-:Y:S01]  /*272f0*/  SHF.R.U32.HI R2, RZ, UR8, R3 ;  /* 0x00000008ff027c19 */ /* 0x000fe20008011603 */
[----:B------:R-:W-:Y:S01]  /*27300*/  IMAD.MOV.U32 R3, RZ, RZ, R15 ;  /* 0x000000ffff037224 */ /* 0x000fe200078e000f */
[----:B------:R-:W-:Y:S01]  /*27310*/  IADD3 R11, P1, RZ, -R10, RZ ;  /* 0x8000000aff0b7210 */ /* 0x000fe20007f3e0ff */
[----:B------:R-:W-:-:S04]  /*27320*/  ULDC UR5, c[0x0][0x618] ;  /* 0x0001860000057ab9 */ /* 0x000fc80000000800 */
[----:B------:R-:W-:-:S04]  /*27330*/  IMAD.X R2, RZ, RZ, ~R2, P1 ;  /* 0x000000ffff027224 */ /* 0x000fc800008e0e02 */
[----:B------:R-:W-:-:S04]  /*27340*/  IMAD R2, R2, UR6, RZ ;  /* 0x0000000602027c24 */ /* 0x000fc8000f8e02ff */
[----:B------:R-:W-:Y:S02]  /*27350*/  IMAD R5, R11, UR7, R2 ;  /* 0x000000070b057c24 */ /* 0x000fe4000f8e0202 */
[----:B------:R-:W-:-:S04]  /*27360*/  IMAD.MOV.U32 R2, RZ, RZ, R14 ;  /* 0x000000ffff027224 */ /* 0x000fc800078e000e */
[----:B------:R-:W-:Y:S01]  /*27370*/  IMAD.WIDE.U32 R2, R11, UR6, R2 ;  /* 0x000000060b027c25 */ /* 0x000fe2000f8e0002 */
[----:B------:R-:W-:Y:S02]  /*27380*/  ULDC.64 UR6, c[0x0][0x640] ;  /* 0x0001900000067ab9 */ /* 0x000fe40000000a00 */
[----:B------:R-:W-:Y:S01]  /*27390*/  ISETP.NE.U32.AND P1, PT, RZ, UR6, PT ;  /* 0x00000006ff007c0c */ /* 0x000fe2000bf25070 */
[----:B------:R-:W-:-:S03]  /*273a0*/  IMAD.IADD R3, R3, 0x1, R5 ;  /* 0x0000000103037824 */ /* 0x000fc600078e0205 */
[----:B------:R-:W-:Y:S02]  /*273b0*/  ISETP.NE.AND.EX P1, PT, RZ, UR7, PT, P1 ;  /* 0x00000007ff007c0c */ /* 0x000fe4000bf25310 */
[--C-:B------:R-:W-:Y:S02]  /*273c0*/  SHF.R.U64 R11, R2, UR5, R3.reuse ;  /* 0x00000005020b7c19 */ /* 0x100fe40008001203 */
[----:B------:R-:W-:Y:S01]  /*273d0*/  SHF.R.U32.HI R2, RZ, UR5, R3 ;  /* 0x00000005ff027c19 */ /* 0x000fe20008011603 */
[----:B------:R-:W-:-:S03]  /*273e0*/  ULDC UR5, c[0x0][0x608] ;  /* 0x0001820000057ab9 */ /* 0x000fc60000000800 */
[--C-:B------:R-:W-:Y:S02]  /*273f0*/  SHF.R.U64 R12, R11, UR5, R2.reuse ;  /* 0x000000050b0c7c19 */ /* 0x100fe40008001202 */
[----:B------:R-:W-:Y:S01]  /*27400*/  SHF.R.U32.HI R3, RZ, UR5, R2 ;  /* 0x00000005ff037c19 */ /* 0x000fe20008011602 */
[----:B------:R-:W-:-:S03]  /*27410*/  ULDC UR5, c[0x0][0x658] ;  /* 0x0001960000057ab9 */ /* 0x000fc60000000800 */
[--C-:B------:R-:W-:Y:S02]  /*27420*/  SHF.R.U64 R13, R12, UR5, R3.reuse ;  /* 0x000000050c0d7c19 */ /* 0x100fe40008001203 */
[----:B------:R-:W-:-:S03]  /*27430*/  SHF.R.U32.HI R14, RZ, UR5, R3 ;  /* 0x00000005ff0e7c19 */ /* 0x000fc60008011603 */
[----:B------:R-:W-:Y:S02]  /*27440*/  IMAD.MOV.U32 R2, RZ, RZ, R13 ;  /* 0x000000ffff027224 */ /* 0x000fe400078e000d */
        /* <DEDUP_REMOVED lines=12> */
.L_x_721:
[----:B------:R-:W-:Y:S01]  /*27510*/  ULDC UR5, c[0x0][0x648] ;  /* 0x0001920000057ab9 */ /* 0x000fe20000000800 */
[----:B------:R-:W-:Y:S01]  /*27520*/  LOP3.LUT R12, R12, UR17, RZ, 0xc0, !PT ;  /* 0x000000110c0c7c12 */ /* 0x000fe2000f8ec0ff */
[----:B------:R-:W-:Y:S01]  /*27530*/  IMAD.MOV.U32 R4, RZ, RZ, 0x1 ;  /* 0x00000001ff047424 */ /* 0x000fe200078e00ff */
[----:B------:R-:W-:Y:S01]  /*27540*/  SHF.R.U64 R3, R2, UR5, R3 ;  /* 0x0000000502037c19 */ /* 0x000fe20008001203 */
[----:B------:R-:W-:-:S04]  /*27550*/  ULDC UR5, c[0x0][0x638] ;  /* 0x00018e0000057ab9 */ /* 0x000fc80000000800 */
[----:B------:R-:W-:Y:S02]  /*27560*/  IMAD.MOV R2, RZ, RZ, -R3 ;  /* 0x000000ffff027224 */ /* 0x000fe400078e0a03 */
[----:B------:R-:W-:Y:S02]  /*27570*/  IMAD R5, R3, UR18, R12 ;  /* 0x0000001203057c24 */ /* 0x000fe4000f8e020c */
[----:B------:R-:W-:Y:S01]  /*27580*/  IMAD R13, R2, UR5, R13 ;  /* 0x00000005020d7c24 */ /* 0x000fe2000f8e020d */
[----:B------:R-:W-:Y:S01]  /*27590*/  ULDC UR5, c[0x0][0x610] ;  /* 0x0001840000057ab9 */ /* 0x000fe20000000800 */
[----:B------:R-:W-:Y:S01]  /*275a0*/  LOP3.LUT R2, R11, UR4, RZ, 0xc0, !PT ;  /* 0x000000040b027c12 */ /* 0x000fe2000f8ec0ff */
[----:B------:R-:W-:Y:S01]  /*275b0*/  IMAD R8, R5, UR5, R8 ;  /* 0x0000000505087c24 */ /* 0x000fe2000f8e0208 */
[----:B------:R-:W-:-:S03]  /*275c0*/  ULDC UR5, c[0x0][0x600] ;  /* 0x0001800000057ab9 */ /* 0x000fc60000000800 */
[----:B------:R-:W-:-:S05]  /*275d0*/  IMAD R13, R13, UR5, R2 ;  /* 0x000000050d0d7c24 */ /* 0x000fca000f8e0202 */
[----:B------:R-:W-:Y:S02]  /*275e0*/  SEL R2, R13, R8, !P5 ;  /* 0x000000080d027207 */ /* 0x000fe40006800000 */
[----:B------:R-:W-:-:S07]  /*275f0*/  SEL R3, R8, R13, !P5 ;  /* 0x0000000d08037207 */ /* 0x000fce0006800000 */
.L_x_719:
[----:B------:R-:W-:Y:S05]  /*27600*/  BSYNC B1 ;  /* 0x0000000000017941 */ /* 0x000fea0003800000 */
.L_x_718:
[----:B------:R-:W-:-:S13]  /*27610*/  LOP3.LUT P1, RZ, R4, 0xff, RZ, 0xc0, !PT ;  /* 0x000000ff04ff7812 */ /* 0x000fda000782c0ff */
[----:B------:R-:W-:Y:S05]  /*27620*/  @P1 BRA `(.L_x_722) ;  /* 0xfffffff400281947 */ /* 0x000fea000383ffff */
[----:B------:R-:W-:Y:S05]  /*27630*/  BSYNC B0 ;  /* 0x0000000000007941 */ /* 0x000fea0003800000 */
.L_x_710:
[----:B------:R-:W-:-:S03]  /*27640*/  UMOV UR5, 0xffffffff ;  /* 0xffffffff00057882 */ /* 0x000fc60000000000 */
[----:B------:R-:W-:Y:S05]  /*27650*/  BRA.DIV UR5, `(.L_x_723) ;  /* 0x0000000205d07947 */ /* 0x000fea000b800000 */
[----:B------:R-:W-:-:S13]  /*27660*/  ELECT P6, URZ, PT ;  /* 0x00000000003f782f */ /* 0x000fda00038c0000 */
.L_x_735:
[----:B------:R-:W-:Y:S04]  /*27670*/  BSSY B0, `(.L_x_724) ;  /* 0x000001a000007945 */ /* 0x000fe80003800000 */
[----:B------:R-:W-:Y:S05]  /*27680*/  @!P6 BRA `(.L_x_725) ;  /* 0x000000000060e947 */ /* 0x000fea0003800000 */
[----:B------:R-:W-:-:S04]  /*27690*/  ULOP3.LUT UR5, UR36, 0x2, URZ, 0xfc, !UPT ;  /* 0x0000000224057892 */ /* 0x000fc8000f8efc3f */
[----:B------:R-:W-:-:S06]  /*276a0*/  UISETP.NE.AND UP0, UPT, UR5, 0x3, UPT ;  /* 0x000000030500788c */ /* 0x000fcc000bf05270 */
[----:B------:R-:W-:-:S13]  /*276b0*/  PLOP3.LUT P0, PT, PT, PT, UP0, 0x80, 0x0 ;  /* 0x000000000000781c */ /* 0x000fda0003f0f008 */
[----:B------:R-:W-:Y:S05]  /*276c0*/  @!P0 BRA `(.L_x_726) ;  /* 0x0000000000048947 */ /* 0x000fea0003800000 */
[----:B------:R-:W-:Y:S01]  /*276d0*/  BPT.TRAP 0x1 ;  /* 0x000000040000795c */ /* 0x000fe20000300000 */
.L_x_726:
[----:B------:R-:W0:Y:S01]  /*276e0*/  S2R R3, SR_CgaCtaId ;  /* 0x0000000000037919 */ /* 0x000e220000008800 */
[----:B------:R-:W-:-:S04]  /*276f0*/  MOV R0, 0x400 ;  /* 0x0000040000007802 */ /* 0x000fc80000000f00 */
[----:B0-----:R-:W-:Y:S02]  /*27700*/  LEA R3, R3, R0, 0x18 ;  /* 0x0000000003037211 */ /* 0x001fe400078ec0ff */
[----:B------:R-:W-:-:S03]  /*27710*/  SHF.L.U32 R0, R7, 0x1f, RZ ;  /* 0x0000001f07007819 */ /* 0x000fc600000006ff */
[----:B------:R-:W-:-:S04]  /*27720*/  VIADD R3, R3, 0x10 ;  /* 0x0000001003037836 */ /* 0x000fc80000000000 */
[----:B------:R-:W-:-:S04]  /*27730*/  IMAD R5, R6, 0x8, R3 ;  /* 0x0000000806057824 */ /* 0x000fc800078e0203 */
[----:B------:R-:W0:Y:S02]  /*27740*/  SYNCS.PHASECHK.TRANS64.TRYWAIT P0, [R5+URZ], R0 ;  /* 0x00000000050075a7 */ /* 0x000e24000800017f */
[----:B0-----:R-:W-:Y:S05]  /*27750*/  @!P0 BRA `(.L_x_727) ;  /* 0x0000000000b08947 */ /* 0x001fea0003800000 */
.L_x_736:
[----:B------:R-:W-:-:S05]  /*27760*/  VIADD R6, R6, 0x1 ;  /* 0x0000000106067836 */ /* 0x000fca0000000000 */
[----:B------:R-:W-:-:S04]  /*27770*/  ISETP.NE.AND P0, PT, R6, 0x2, PT ;  /* 0x000000020600780c */ /* 0x000fc80003f05270 */
[----:B0-----:R-:W-:Y:S02]  /*27780*/  SEL R0, RZ, 0x1, P0 ;  /* 0x00000001ff007807 */ /* 0x001fe40000000000 */
[----:B------:R-:W-:Y:S02]  /*27790*/  SEL R6, R6, RZ, P0 ;  /* 0x000000ff06067207 */ /* 0x000fe40000000000 */
[----:B------:R-:W-:-:S03]  /*277a0*/  LOP3.LUT R0, R7, R0, RZ, 0x3c, !PT ;  /* 0x0000000007007212 */ /* 0x000fc600078e3cff */
[----:B------:R-:W-:Y:S01]  /*277b0*/  IMAD R3, R6, 0x8, R3 ;  /* 0x0000000806037824 */ /* 0x000fe200078e0203 */
[----:B------:R-:W-:-:S07]  /*277c0*/  SHF.L.U32 R0, R0, 0x1f, RZ ;  /* 0x0000001f00007819 */ /* 0x000fce00000006ff */
.L_x_728:
[----:B0-----:R0:W1:Y:S02]  /*277d0*/  SYNCS.PHASECHK.TRANS64.TRYWAIT P0, [R3+URZ], R0 ;  /* 0x00000000030075a7 */ /* 0x001064000800017f */
[----:B-1----:R-:W-:Y:S05]  /*277e0*/  @!P0 NANOSLEEP.SYNCS 0x989680 ;  /* 0x009896800000895d */ /* 0x002fea0003900000 */
[----:B------:R-:W1:Y:S02]  /*277f0*/  @!P0 SYNCS.PHASECHK.TRANS64 P0, [R3+URZ], R0 ;  /* 0x00000000030085a7 */ /* 0x000e64000800007f */
[----:B-1----:R-:W-:Y:S05]  /*27800*/  @!P0 BRA `(.L_x_728) ;  /* 0xfffffffc00f08947 */ /* 0x002fea000383ffff */
.L_x_725:
[----:B------:R-:W-:Y:S05]  /*27810*/  BSYNC B0 ;  /* 0x0000000000007941 */ /* 0x000fea0003800000 */
.L_x_724:
[----:B------:R-:W-:Y:S05]  /*27820*/  EXIT ;  /* 0x000000000000794d */ /* 0x000fea0003800000 */
.L_x_17:
[----:B-1----:R1:W3:Y:S02]  /*27830*/  SYNCS.PHASECHK.TRANS64.TRYWAIT P1, [R3+URZ], R2 ;  /* 0x00000002030075a7 */ /* 0x0022e4000802017f */
[----:B---3--:R-:W-:Y:S05]  /*27840*/  @!P1 NANOSLEEP.SYNCS 0x989680 ;  /* 0x009896800000995d */ /* 0x008fea0003900000 */
[----:B------:R-:W3:Y:S02]  /*27850*/  @!P1 SYNCS.PHASECHK.TRANS64 P1, [R3+URZ], R2 ;  /* 0x00000002030095a7 */ /* 0x000ee4000802007f */
[----:B---3--:R-:W-:Y:S05]  /*27860*/  @!P1 BRA `(.L_x_17) ;  /* 0xfffffffc00f09947 */ /* 0x008fea000383ffff */
[----:B------:R-:W-:Y:S05]  /*27870*/  BRA `(.L_x_16) ;  /* 0xfffffd9800c87947 */ /* 0x000fea000383ffff */
.L_x_22:
[----:B-1----:R1:W2:Y:S02]  /*27880*/  SYNCS.PHASECHK.TRANS64.TRYWAIT P1, [R2+URZ], R3 ;  /* 0x00000003020075a7 */ /* 0x0022a4000802017f */
[----:B--2---:R-:W-:Y:S05]  /*27890*/  @!P1 NANOSLEEP.SYNCS 0x989680 ;  /* 0x009896800000995d */ /* 0x004fea0003900000 */
[----:B------:R-:W2:Y:S02]  /*278a0*/  @!P1 SYNCS.PHASECHK.TRANS64 P1, [R2+URZ], R3 ;  /* 0x00000003020095a7 */ /* 0x000ea4000802007f */
[----:B--2---:R-:W-:Y:S05]  /*278b0*/  @!P1 BRA `(.L_x_22) ;  /* 0xfffffffc00f09947 */ /* 0x004fea000383ffff */
[----:B------:R-:W-:Y:S05]  /*278c0*/  BRA `(.L_x_21) ;  /* 0xfffffdfc00807947 */ /* 0x000fea000383ffff */
.L_x_711:
[----:B------:R-:W-:Y:S01]  /*278d0*/  BSSY B1, `(.L_x_729) ;  /* 0x0000006000017945 */ /* 0x000fe20003800000 */
[----:B------:R-:W-:-:S07]  /*278e0*/  IMAD.MOV.U32 R15, RZ, RZ, -0x1 ;  /* 0xffffffffff0f7424 */ /* 0x000fce00078e00ff */
[----:B------:R-:W-:Y:S05]  /*278f0*/  WARPSYNC.COLLECTIVE R15, `(.L_x_730) ;  /* 0x000000000f0c7348 */ /* 0x000fea0003c00000 */
[----:B------:R-:W-:Y:S02]  /*27900*/  ELECT P6, UR62, PT ;  /* 0x00000000003e782f */ /* 0x000fe400038c0000 */
[----:B------:R-:W-:Y:S01]  /*27910*/  MOV R14, UR62 ;  /* 0x0000003e000e7c02 */ /* 0x000fe20008000f00 */
[----:B------:R-:W-:Y:S10]  /*27920*/  ENDCOLLECTIVE ;  /* 0x000000000000791b */ /* 0x000ff40003800000 */
.L_x_730:
[----:B------:R-:W-:Y:S05]  /*27930*/  BSYNC B1 ;  /* 0x0000000000017941 */ /* 0x000fea0003800000 */
.L_x_729:
[----:B------:R-:W-:Y:S05]  /*27940*/  BRA `(.L_x_731) ;  /* 0xfffffff0006c7947 */ /* 0x000fea000383ffff */
.L_x_714:
[----:B-1----:R1:W2:Y:S02]  /*27950*/  SYNCS.PHASECHK.TRANS64.TRYWAIT P1, [R14+URZ+0x10], R11 ;  /* 0x0000100b0e0075a7 */ /* 0x0022a4000802017f */
[----:B--2---:R-:W-:Y:S05]  /*27960*/  @!P1 NANOSLEEP.SYNCS 0x989680 ;  /* 0x009896800000995d */ /* 0x004fea0003900000 */
[----:B------:R-:W2:Y:S02]  /*27970*/  @!P1 SYNCS.PHASECHK.TRANS64 P1, [R14+URZ+0x10], R11 ;  /* 0x0000100b0e0095a7 */ /* 0x000ea4000802007f */
[----:B--2---:R-:W-:Y:S05]  /*27980*/  @!P1 BRA `(.L_x_714) ;  /* 0xfffffffc00f09947 */ /* 0x004fea000383ffff */
[----:B------:R-:W-:Y:S05]  /*27990*/  BRA `(.L_x_732) ;  /* 0xfffffff000a07947 */ /* 0x000fea000383ffff */
.L_x_723:
[----:B------:R-:W-:Y:S01]  /*279a0*/  BSSY B0, `(.L_x_733) ;  /* 0x0000006000007945 */ /* 0x000fe20003800000 */
[----:B------:R-:W-:-:S07]  /*279b0*/  IMAD.MOV.U32 R15, RZ, RZ, -0x1 ;  /* 0xffffffffff0f7424 */ /* 0x000fce00078e00ff */
[----:B------:R-:W-:Y:S05]  /*279c0*/  WARPSYNC.COLLECTIVE R15, `(.L_x_734) ;  /* 0x000000000f0c7348 */ /* 0x000fea0003c00000 */
[----:B------:R-:W-:Y:S02]  /*279d0*/  ELECT P6, UR62, PT ;  /* 0x00000000003e782f */ /* 0x000fe400038c0000 */
[----:B------:R-:W-:Y:S01]  /*279e0*/  MOV R14, UR62 ;  /* 0x0000003e000e7c02 */ /* 0x000fe20008000f00 */
[----:B------:R-:W-:Y:S10]  /*279f0*/  ENDCOLLECTIVE ;  /* 0x000000000000791b */ /* 0x000ff40003800000 */
.L_x_734:
[----:B------:R-:W-:Y:S05]  /*27a00*/  BSYNC B0 ;  /* 0x0000000000007941 */ /* 0x000fea0003800000 */
.L_x_733:
[----:B------:R-:W-:Y:S05]  /*27a10*/  BRA `(.L_x_735) ;  /* 0xfffffffc00147947 */ /* 0x000fea000383ffff */
.L_x_727:
[----:B0-----:R0:W1:Y:S02]  /*27a20*/  SYNCS.PHASECHK.TRANS64.TRYWAIT P0, [R5+URZ], R0 ;  /* 0x00000000050075a7 */ /* 0x001064000800017f */
[----:B-1----:R-:W-:Y:S05]  /*27a30*/  @!P0 NANOSLEEP.SYNCS 0x989680 ;  /* 0x009896800000895d */ /* 0x002fea0003900000 */
[----:B------:R-:W1:Y:S02]  /*27a40*/  @!P0 SYNCS.PHASECHK.TRANS64 P0, [R5+URZ], R0 ;  /* 0x00000000050085a7 */ /* 0x000e64000800007f */
[----:B-1----:R-:W-:Y:S05]  /*27a50*/  @!P0 BRA `(.L_x_727) ;  /* 0xfffffffc00f08947 */ /* 0x002fea000383ffff */
[----:B------:R-:W-:Y:S05]  /*27a60*/  BRA `(.L_x_736) ;  /* 0xfffffffc003c7947 */ /* 0x000fea000383ffff */
.L_x_737:
[----:B------:R-:W-:-:S00]  /*27a70*/  BRA `(.L_x_737) ;  /* 0xfffffffc00fc7947 */ /* 0x000fc0000383ffff */
[----:B------:R-:W-:-:S00]  /*27a80*/  NOP ;  /* 0x0000000000007918 */ /* 0x000fc00000000000 */
[----:B------:R-:W-:-:S00]  /*27a90*/  NOP ;  /* 0x0000000000007918 */ /* 0x000fc00000000000 */
[----:B------:R-:W-:-:S00]  /*27aa0*/  NOP ;  /* 0x0000000000007918 */ /* 0x000fc00000000000 */
[----:B------:R-:W-:-:S00]  /*27ab0*/  NOP ;  /* 0x0000000000007918 */ /* 0x000fc00000000000 */
[----:B------:R-:W-:-:S00]  /*27ac0*/  NOP ;  /* 0x0000000000007918 */ /* 0x000fc00000000000 */
[----:B------:R-:W-:-:S00]  /*27ad0*/  NOP ;  /* 0x0000000000007918 */ /* 0x000fc00000000000 */
[----:B------:R-:W-:-:S00]  /*27ae0*/  NOP ;  /* 0x0000000000007918 */ /* 0x000fc00000000000 */
[----:B------:R-:W-:-:S00]  /*27af0*/  NOP ;  /* 0x0000000000007918 */ /* 0x000fc00000000000 */
.L_x_738:


//--------------------- .nv.global.init           --------------------------
	.section	.nv.global.init,"aw",@progbits
.nv.global.init:
	.type		$str$22,@object
	.size		$str$22,($str$23 - $str$22)
$str$22:
        /*0000*/ 	.byte	0x6b, 0x5f, 0x74, 0x69, 0x6c, 0x65, 0x5f, 0x63, 0x6f, 0x75, 0x6e, 0x74, 0x20, 0x3e, 0x3d, 0x20
        /*0010*/ 	.byte	0x31, 0x00
	.type		$str$23,@object
	.size		$str$23,(__unnamed_1 - $str$23)
$str$23:
        /*0012*/ 	.byte	0x2f, 0x74, 0x6d, 0x70, 0x2f, 0x63, 0x75, 0x74, 0x6c, 0x61, 0x73, 0x73, 0x5f, 0x73, 0x77, 0x65
        /*0022*/ 	.byte	0x65, 0x70, 0x5f, 0x73, 0x72, 0x63, 0x2f, 0x69, 0x6e, 0x63, 0x6c, 0x75, 0x64, 0x65, 0x2f, 0x63
        /*0032*/ 	.byte	0x75, 0x74, 0x6c, 0x61, 0x73, 0x73, 0x2f, 0x67, 0x65, 0x6d, 0x6d, 0x2f, 0x63, 0x6f, 0x6c, 0x6c
        /*0042*/ 	.byte	0x65, 0x63, 0x74, 0x69, 0x76, 0x65, 0x2f, 0x73, 0x6d, 0x39, 0x30, 0x5f, 0x6d, 0x6d, 0x61, 0x5f
        /*0052*/ 	.byte	0x74, 0x6d, 0x61, 0x5f, 0x67, 0x6d, 0x6d, 0x61, 0x5f, 0x73, 0x73, 0x5f, 0x77, 0x61, 0x72, 0x70
        /*0062*/ 	.byte	0x73, 0x70, 0x65, 0x63, 0x69, 0x61, 0x6c, 0x69, 0x7a, 0x65, 0x64, 0x2e, 0x68, 0x70, 0x70, 0x00
	.type		__unnamed_1,@object
	.size		__unnamed_1,(.L_0 - __unnamed_1)
__unnamed_1:
        /* <DEDUP_REMOVED lines=173> */
        /*0b42*/ 	.byte	0x69, 0x74, 0x79, 0x5d, 0x00
.L_0:


//--------------------- .nv.shared._ZN7cutlass13device_kernelINS_4gemm6kernel13GemmUniversalIN4cute5tupleIJiiiiEEENS1_10collective13CollectiveMmaINS1_34MainloopSm90TmaGmmaWarpSpecializedILi2ENS5_IJNS4_1CILi1EEESB_SB_EEENS1_35KernelTmaWarpSpecializedCooperativeEEENS5_IJNSA_ILi384EEENSA_ILi224EEENSA_ILi128EEEEEEaNS5_IJlSB_lEEEaSJ_NS4_8TiledMMAINS4_8MMA_AtomIJNS4_4SM904GMMA26MMA_64x32x32_S32S8S8_SS_TNEEEENS4_6LayoutINS5_IJNSA_ILi2EEESB_SB_EEENS5_IJSB_NSA_ILi0EEEST_EEEEENS5_IJNS4_10UnderscoreESW_SW_EEEEENS4_13SM90_TMA_LOADENS4_14ComposedLayoutINS4_7SwizzleILi3ELi4ELi3EEENS4_18smem_ptr_flag_bitsILi8EEENSQ_INS5_IJNSA_ILi8EEESH_EEENS5_IJSH_SB_EEEEEEEvNS4_8identityESZ_S19_vS1A_EENS_8epilogue10collective6detail29Sm90TmaWarpSpecializedAdapterINS1D_15DefaultEpilogueIaSJ_SJ_NS1C_6thread17LinearCombinationIaLi1EiiLNS1H_9ScaleType4KindE0ELNS_15FloatRoundStyleE2EaEENS1_15EpilogueDefaultEEEEEvvEEEEvNT_6ParamsE --------------------------
	.section	.nv.shared._ZN7cutlass13device_kernelINS_4gemm6kernel13GemmUniversalIN4cute5tupleIJiiiiEEENS1_10collective13CollectiveMmaINS1_34MainloopSm90TmaGmmaWarpSpecializedILi2ENS5_IJNS4_1CILi1EEESB_SB_EEENS1_35KernelTmaWarpSpecializedCooperativeEEENS5_IJNSA_ILi384EEENSA_ILi224EEENSA_ILi128EEEEEEaNS5_IJlSB_lEEEaSJ_NS4_8TiledMMAINS4_8MMA_AtomIJNS4_4SM904GMMA26MMA_64x32x32_S32S8S8_SS_TNEEEENS4_6LayoutINS5_IJNSA_ILi2EEESB_SB_EEENS5_IJSB_NSA_ILi0EEEST_EEEEENS5_IJNS4_10UnderscoreESW_SW_EEEEENS4_13SM90_TMA_LOADENS4_14ComposedLayoutINS4_7SwizzleILi3ELi4ELi3EEENS4_18smem_ptr_flag_bitsILi8EEENSQ_INS5_IJNSA_ILi8EEESH_EEENS5_IJSH_SB_EEEEEEEvNS4_8identityESZ_S19_vS1A_EENS_8epilogue10collective6detail29Sm90TmaWarpSpecializedAdapterINS1D_15DefaultEpilogueIaSJ_SJ_NS1C_6thread17LinearCombinationIaLi1EiiLNS1H_9ScaleType4KindE0ELNS_15FloatRoundStyleE2EaEENS1_15EpilogueDefaultEEEEEvvEEEEvNT_6ParamsE,"aw",@nobits
	.sectionflags	@""
	.align	16
	.zero		1024


//--------------------- .nv.shared.reserved.0     --------------------------
	.section	.nv.shared.reserved.0,"aw",@nobits
	.weak		__nv_reservedSMEM_offset_0_alias
	.size		__nv_reservedSMEM_offset_0_alias, 0, 0
	.other		__nv_reservedSMEM_offset_0_alias,@"STO_CUDA_RESERVED_SHARED STV_DEFAULT"
__nv_reservedSMEM_offset_0_alias:
	.zero		0


//--------------------- .nv.global                --------------------------
	.section	.nv.global,"aw",@nobits
.nv.global:
	.type		_ZN40_INTERNAL_fbb707cd_4_k_cu_f69325a1_122074cute1_E,@object
	.size		_ZN40_INTERNAL_fbb707cd_4_k_cu_f69325a1_122074cute1_E,(_ZN40_INTERNAL_fbb707cd_4_k_cu_f69325a1_122074cuda3std3__45__cpo6cbeginE - _ZN40_INTERNAL_fbb707cd_4_k_cu_f69325a1_122074cute1_E)
_ZN40_INTERNAL_fbb707cd_4_k_cu_f69325a1_122074cute1_E:
	.zero		1
	.type		_ZN40_INTERNAL_fbb707cd_4_k_cu_f69325a1_122074cuda3std3__45__cpo6cbeginE,@object
	.size		_ZN40_INTERNAL_fbb707cd_4_k_cu_f69325a1_122074cuda3std3__45__cpo6cbeginE,(_ZN40_INTERNAL_fbb707cd_4_k_cu_f69325a1_122074cuda3std3__48in_placeE - _ZN40_INTERNAL_fbb707cd_4_k_cu_f69325a1_122074cuda3std3__45__cpo6cbeginE)
_ZN40_INTERNAL_fbb707cd_4_k_cu_f69325a1_122074cuda3std3__45__cpo6cbeginE:
	.zero		1
	.type		_ZN40_INTERNAL_fbb707cd_4_k_cu_f69325a1_122074cuda3std3__48in_placeE,@object
	.size		_ZN40_INTERNAL_fbb707cd_4_k_cu_f69325a1_122074cuda3std3__48in_placeE,(_ZN40_INTERNAL_fbb707cd_4_k_cu_f69325a1_122074cuda3std6ranges3__45__cpo9iter_moveE - _ZN40_INTERNAL_fbb707cd_4_k_cu_f69325a1_122074cuda3std3__48in_placeE)
_ZN40_INTERNAL_fbb707cd_4_k_cu_f69325a1_122074cuda3std3__48in_placeE:
	.zero		1
	.type		_ZN40_INTERNAL_fbb707cd_4_k_cu_f69325a1_122074cuda3std6ranges3__45__cpo9iter_moveE,@object
	.size		_ZN40_INTERNAL_fbb707cd_4_k_cu_f69325a1_122074cuda3std6ranges3__45__cpo9iter_moveE,(_ZN40_INTERNAL_fbb707cd_4_k_cu_f69325a1_122074cuda3std3__45__cpo5beginE - _ZN40_INTERNAL_fbb707cd_4_k_cu_f69325a1_122074cuda3std6ranges3__45__cpo9iter_moveE)
_ZN40_INTERNAL_fbb707cd_4_k_cu_f69325a1_122074cuda3std6ranges3__45__cpo9iter_moveE:
	.zero		1
	.type		_ZN40_INTERNAL_fbb707cd_4_k_cu_f69325a1_122074cuda3std3__45__cpo5beginE,@object
	.size		_ZN40_INTERNAL_fbb707cd_4_k_cu_f69325a1_122074cuda3std3__45__cpo5beginE,(_ZN40_INTERNAL_fbb707cd_4_k_cu_f69325a1_122074cuda3std3__442_GLOBAL__N__fbb707cd_4_k_cu_f69325a1_122076ignoreE - _ZN40_INTERNAL_fbb707cd_4_k_cu_f69325a1_122074cuda3std3__45__cpo5beginE)
_ZN40_INTERNAL_fbb707cd_4_k_cu_f69325a1_122074cuda3std3__45__cpo5beginE:
	.zero		1
	.type		_ZN40_INTERNAL_fbb707cd_4_k_cu_f69325a1_122074cuda3std3__442_GLOBAL__N__fbb707cd_4_k_cu_f69325a1_122076ignoreE,@object
	.size		_ZN40_INTERNAL_fbb707cd_4_k_cu_f69325a1_122074cuda3std3__442_GLOBAL__N__fbb707cd_4_k_cu_f69325a1_122076ignoreE,(_ZN40_INTERNAL_fbb707cd_4_k_cu_f69325a1_122074cute7productE - _ZN40_INTERNAL_fbb707cd_4_k_cu_f69325a1_122074cuda3std3__442_GLOBAL__N__fbb707cd_4_k_cu_f69325a1_122076ignoreE)
_ZN40_INTERNAL_fbb707cd_4_k_cu_f69325a1_122074cuda3std3__442_GLOBAL__N__fbb707cd_4_k_cu_f69325a1_122076ignoreE:
	.zero		1
	.type		_ZN40_INTERNAL_fbb707cd_4_k_cu_f69325a1_122074cute7productE,@object
	.size		_ZN40_INTERNAL_fbb707cd_4_k_cu_f69325a1_122074cute7productE,(_ZN40_INTERNAL_fbb707cd_4_k_cu_f69325a1_122074cuda3std3__45__cpo3endE - _ZN40_INTERNAL_fbb707cd_4_k_cu_f69325a1_122074cute7productE)
_ZN40_INTERNAL_fbb707cd_4_k_cu_f69325a1_122074cute7productE:
	.zero		1
	.type		_ZN40_INTERNAL_fbb707cd_4_k_cu_f69325a1_122074cuda3std3__45__cpo3endE,@object
	.size		_ZN40_INTERNAL_fbb707cd_4_k_cu_f69325a1_122074cuda3std3__45__cpo3endE,(_ZN40_INTERNAL_fbb707cd_4_k_cu_f69325a1_122074cuda3std3__419piecewise_constructE - _ZN40_INTERNAL_fbb707cd_4_k_cu_f69325a1_122074cuda3std3__45__cpo3endE)
_ZN40_INTERNAL_fbb707cd_4_k_cu_f69325a1_122074cuda3std3__45__cpo3endE:
	.zero		1
	.type		_ZN40_INTERNAL_fbb707cd_4_k_cu_f69325a1_122074cuda3std3__419piecewise_constructE,@object
	.size		_ZN40_INTERNAL_fbb707cd_4_k_cu_f69325a1_122074cuda3std3__419piecewise_constructE,(_ZN40_INTERNAL_fbb707cd_4_k_cu_f69325a1_122074cuda3std3__45__cpo4cendE - _ZN40_INTERNAL_fbb707cd_4_k_cu_f69325a1_122074cuda3std3__419piecewise_constructE)
_ZN40_INTERNAL_fbb707cd_4_k_cu_f69325a1_122074cuda3std3__419piecewise_constructE:
	.zero		1
	.type		_ZN40_INTERNAL_fbb707cd_4_k_cu_f69325a1_122074cuda3std3__45__cpo4cendE,@object
	.size		_ZN40_INTERNAL_fbb707cd_4_k_cu_f69325a1_122074cuda3std3__45__cpo4cendE,(_ZN40_INTERNAL_fbb707cd_4_k_cu_f69325a1_122074cuda3std6ranges3__45__cpo4swapE - _ZN40_INTERNAL_fbb707cd_4_k_cu_f69325a1_122074cuda3std3__45__cpo4cendE)
_ZN40_INTERNAL_fbb707cd_4_k_cu_f69325a1_122074cuda3std3__45__cpo4cendE:
	.zero		1
	.type		_ZN40_INTERNAL_fbb707cd_4_k_cu_f69325a1_122074cuda3std6ranges3__45__cpo4swapE,@object
	.size		_ZN40_INTERNAL_fbb707cd_4_k_cu_f69325a1_122074cuda3std6ranges3__45__cpo4swapE,(.L_8 - _ZN40_INTERNAL_fbb707cd_4_k_cu_f69325a1_122074cuda3std6ranges3__45__cpo4swapE)
_ZN40_INTERNAL_fbb707cd_4_k_cu_f69325a1_122074cuda3std6ranges3__45__cpo4swapE:
	.zero		1
.L_8:


//--------------------- .nv.constant0._ZN7cutlass13device_kernelINS_4gemm6kernel13GemmUniversalIN4cute5tupleIJiiiiEEENS1_10collective13CollectiveMmaINS1_34MainloopSm90TmaGmmaWarpSpecializedILi2ENS5_IJNS4_1CILi1EEESB_SB_EEENS1_35KernelTmaWarpSpecializedCooperativeEEENS5_IJNSA_ILi384EEENSA_ILi224EEENSA_ILi128EEEEEEaNS5_IJlSB_lEEEaSJ_NS4_8TiledMMAINS4_8MMA_AtomIJNS4_4SM904GMMA26MMA_64x32x32_S32S8S8_SS_TNEEEENS4_6LayoutINS5_IJNSA_ILi2EEESB_SB_EEENS5_IJSB_NSA_ILi0EEEST_EEEEENS5_IJNS4_10UnderscoreESW_SW_EEEEENS4_13SM90_TMA_LOADENS4_14ComposedLayoutINS4_7SwizzleILi3ELi4ELi3EEENS4_18smem_ptr_flag_bitsILi8EEENSQ_INS5_IJNSA_ILi8EEESH_EEENS5_IJSH_SB_EEEEEEEvNS4_8identityESZ_S19_vS1A_EENS_8epilogue10collective6detail29Sm90TmaWarpSpecializedAdapterINS1D_15DefaultEpilogueIaSJ_SJ_NS1C_6thread17LinearCombinationIaLi1EiiLNS1H_9ScaleType4KindE0ELNS_15FloatRoundStyleE2EaEENS1_15EpilogueDefaultEEEEEvvEEEEvNT_6ParamsE --------------------------
	.section	.nv.constant0._ZN7cutlass13device_kernelINS_4gemm6kernel13GemmUniversalIN4cute5tupleIJiiiiEEENS1_10collective13CollectiveMmaINS1_34MainloopSm90TmaGmmaWarpSpecializedILi2ENS5_IJNS4_1CILi1EEESB_SB_EEENS1_35KernelTmaWarpSpecializedCooperativeEEENS5_IJNSA_ILi384EEENSA_ILi224EEENSA_ILi128EEEEEEaNS5_IJlSB_lEEEaSJ_NS4_8TiledMMAINS4_8MMA_AtomIJNS4_4SM904GMMA26MMA_64x32x32_S32S8S8_SS_TNEEEENS4_6LayoutINS5_IJNSA_ILi2EEESB_SB_EEENS5_IJSB_NSA_ILi0EEEST_EEEEENS5_IJNS4_10UnderscoreESW_SW_EEEEENS4_13SM90_TMA_LOADENS4_14ComposedLayoutINS4_7SwizzleILi3ELi4ELi3EEENS4_18smem_ptr_flag_bitsILi8EEENSQ_INS5_IJNSA_ILi8EEESH_EEENS5_IJSH_SB_EEEEEEEvNS4_8identityESZ_S19_vS1A_EENS_8epilogue10collective6detail29Sm90TmaWarpSpecializedAdapterINS1D_15DefaultEpilogueIaSJ_SJ_NS1C_6thread17LinearCombinationIaLi1EiiLNS1H_9ScaleType4KindE0ELNS_15FloatRoundStyleE2EaEENS1_15EpilogueDefaultEEEEEvvEEEEvNT_6ParamsE,"a",@progbits
	.sectionflags	@""
	.align	4
.nv.constant0._ZN7cutlass13device_kernelINS_4gemm6kernel13GemmUniversalIN4cute5tupleIJiiiiEEENS1_10collective13CollectiveMmaINS1_34MainloopSm90TmaGmmaWarpSpecializedILi2ENS5_IJNS4_1CILi1EEESB_SB_EEENS1_35KernelTmaWarpSpecializedCooperativeEEENS5_IJNSA_ILi384EEENSA_ILi224EEENSA_ILi128EEEEEEaNS5_IJlSB_lEEEaSJ_NS4_8TiledMMAINS4_8MMA_AtomIJNS4_4SM904GMMA26MMA_64x32x32_S32S8S8_SS_TNEEEENS4_6LayoutINS5_IJNSA_ILi2EEESB_SB_EEENS5_IJSB_NSA_ILi0EEEST_EEEEENS5_IJNS4_10UnderscoreESW_SW_EEEEENS4_13SM90_TMA_LOADENS4_14ComposedLayoutINS4_7SwizzleILi3ELi4ELi3EEENS4_18smem_ptr_flag_bitsILi8EEENSQ_INS5_IJNSA_ILi8EEESH_EEENS5_IJSH_SB_EEEEEEEvNS4_8identityESZ_S19_vS1A_EENS_8epilogue10collective6detail29Sm90TmaWarpSpecializedAdapterINS1D_15DefaultEpilogueIaSJ_SJ_NS1C_6thread17LinearCombinationIaLi1EiiLNS1H_9ScaleType4KindE0ELNS_15FloatRoundStyleE2EaEENS1_15EpilogueDefaultEEEEEvvEEEEvNT_6ParamsE:
	.zero		1664


//--------------------- SYMBOLS --------------------------

	.type		.nv.reservedSmem.offset0,@object
	.size		.nv.reservedSmem.offset0,0x4
	.type		__assertfail,@function
